//
// Generated by NVIDIA NVVM Compiler
//
// Compiler Build ID: CL-36424714
// Cuda compilation tools, release 13.0, V13.0.88
// Based on NVVM 20.0.0
//

.version 9.0
.target sm_100
.address_size 64

	// .globl	_Z10nonceGrindPhS_PKhS_
.const .align 8 .b8 blake2b_IV[64] = {8, 201, 188, 243, 103, 230, 9, 106, 59, 167, 202, 132, 133, 174, 103, 187, 43, 248, 148, 254, 114, 243, 110, 60, 241, 54, 29, 95, 58, 245, 79, 165, 209, 130, 230, 173, 127, 82, 14, 81, 31, 108, 62, 43, 140, 104, 5, 155, 107, 189, 65, 251, 171, 217, 131, 31, 121, 33, 126, 19, 25, 205, 224, 91};
.const .align 1 .b8 blake2b_sigma[192] = {0, 1, 2, 3, 4, 5, 6, 7, 8, 9, 10, 11, 12, 13, 14, 15, 14, 10, 4, 8, 9, 15, 13, 6, 1, 12, 0, 2, 11, 7, 5, 3, 11, 8, 12, 0, 5, 2, 15, 13, 10, 14, 3, 6, 7, 1, 9, 4, 7, 9, 3, 1, 13, 12, 11, 14, 2, 6, 5, 10, 4, 0, 15, 8, 9, 0, 5, 7, 2, 4, 10, 15, 14, 1, 11, 12, 6, 8, 3, 13, 2, 12, 6, 10, 0, 11, 8, 3, 4, 13, 7, 5, 15, 14, 1, 9, 12, 5, 1, 15, 14, 13, 4, 10, 0, 7, 6, 3, 9, 2, 8, 11, 13, 11, 7, 14, 12, 1, 3, 9, 5, 0, 15, 4, 8, 6, 2, 10, 6, 15, 14, 9, 11, 3, 0, 8, 12, 2, 13, 7, 1, 4, 10, 5, 10, 2, 8, 4, 7, 6, 1, 5, 15, 11, 9, 14, 3, 12, 13, 0, 0, 1, 2, 3, 4, 5, 6, 7, 8, 9, 10, 11, 12, 13, 14, 15, 14, 10, 4, 8, 9, 15, 13, 6, 1, 12, 0, 2, 11, 7, 5, 3};

.visible .entry _Z10nonceGrindPhS_PKhS_(
	.param .u64 .ptr .align 1 _Z10nonceGrindPhS_PKhS__param_0,
	.param .u64 .ptr .align 1 _Z10nonceGrindPhS_PKhS__param_1,
	.param .u64 .ptr .align 1 _Z10nonceGrindPhS_PKhS__param_2,
	.param .u64 .ptr .align 1 _Z10nonceGrindPhS_PKhS__param_3
)
.maxntid 512
{
	.local .align 16 .b8 	__local_depot0[160];
	.reg .b64 	%SP;
	.reg .b64 	%SPL;
	.reg .pred 	%p<3>;
	.reg .b16 	%rs<6>;
	.reg .b32 	%r<3241>;
	.reg .b64 	%rd<1980>;
	.reg .b64 	%fd<761>;

	mov.u64 	%SPL, __local_depot0;
	ld.param.u64 	%rd11, [_Z10nonceGrindPhS_PKhS__param_0];
	ld.param.u64 	%rd12, [_Z10nonceGrindPhS_PKhS__param_2];
	cvta.to.global.u64 	%rd1, %rd12;
	cvta.to.global.u64 	%rd2, %rd11;
	add.u64 	%rd14, %SPL, 0;
	add.u64 	%rd3, %SPL, 128;
	mov.u32 	%r3044, %ntid.x;
	mov.u32 	%r3045, %ctaid.x;
	mov.u32 	%r3046, %tid.x;
	mad.lo.s32 	%r3047, %r3044, %r3045, %r3046;
	st.global.u32 	[%rd2+32], %r3047;
	ld.global.u64 	%rd16, [%rd2];
	ld.global.u64 	%rd17, [%rd2+8];
	ld.global.u64 	%rd18, [%rd2+16];
	ld.global.u64 	%rd19, [%rd2+24];
	ld.global.u64 	%rd4, [%rd2+32];
	ld.global.u64 	%rd20, [%rd2+40];
	ld.global.u64 	%rd21, [%rd2+48];
	ld.global.u64 	%rd22, [%rd2+56];
	ld.global.u64 	%rd23, [%rd2+64];
	ld.global.u64 	%rd24, [%rd2+72];
	st.local.v2.u64 	[%rd14], {%rd16, %rd17};
	st.local.v2.u64 	[%rd14+16], {%rd18, %rd19};
	st.local.v2.u64 	[%rd14+32], {%rd4, %rd20};
	st.local.v2.u64 	[%rd14+48], {%rd21, %rd22};
	st.local.v2.u64 	[%rd14+64], {%rd23, %rd24};
	mov.b64 	%rd25, 0;
	st.local.v2.u64 	[%rd14+80], {%rd25, %rd25};
	st.local.v2.u64 	[%rd14+96], {%rd25, %rd25};
	st.local.v2.u64 	[%rd14+112], {%rd25, %rd25};
	ld.const.u8 	%r3048, [blake2b_sigma];
	mul.wide.u32 	%rd26, %r3048, 8;
	add.s64 	%rd27, %rd14, %rd26;
	ld.local.u64 	%rd28, [%rd27];
	add.s64 	%rd29, %rd28, -4965156021692249095;
	xor.b64  	%rd30, %rd29, 5840696475078001281;
	mov.b64 	%fd1, %rd30;
	{
	.reg .b32 %temp; 
	mov.b64 	{%temp, %r9}, %fd1;
	}
	{
	.reg .b32 %temp; 
	mov.b64 	{%r8, %temp}, %fd1;
	}
	mov.b32 	%r3026, 32;
	// begin inline asm
	shf.r.wrap.b32 %r3, %r9, %r8, %r3026;
	// end inline asm
	// begin inline asm
	shf.r.wrap.b32 %r7, %r8, %r9, %r3026;
	// end inline asm
	mov.b64 	%fd2, {%r3, %r7};
	mov.b64 	%rd31, %fd2;
	add.s64 	%rd32, %rd31, 7640891576956012808;
	xor.b64  	%rd33, %rd32, 5840696475078001361;
	mov.b64 	%fd3, %rd33;
	{
	.reg .b32 %temp; 
	mov.b64 	{%r17, %temp}, %fd3;
	}
	{
	.reg .b32 %temp; 
	mov.b64 	{%temp, %r16}, %fd3;
	}
	mov.b32 	%r3034, 24;
	// begin inline asm
	shf.r.wrap.b32 %r11, %r17, %r16, %r3034;
	// end inline asm
	// begin inline asm
	shf.r.wrap.b32 %r15, %r16, %r17, %r3034;
	// end inline asm
	mov.b64 	%fd4, {%r11, %r15};
	mov.b64 	%rd34, %fd4;
	add.s64 	%rd35, %rd29, %rd34;
	ld.const.u8 	%r3049, [blake2b_sigma+1];
	mul.wide.u32 	%rd36, %r3049, 8;
	add.s64 	%rd37, %rd14, %rd36;
	ld.local.u64 	%rd38, [%rd37];
	add.s64 	%rd39, %rd35, %rd38;
	xor.b64  	%rd40, %rd39, %rd31;
	mov.b64 	%fd5, %rd40;
	{
	.reg .b32 %temp; 
	mov.b64 	{%r25, %temp}, %fd5;
	}
	{
	.reg .b32 %temp; 
	mov.b64 	{%temp, %r24}, %fd5;
	}
	mov.b32 	%r3042, 16;
	// begin inline asm
	shf.r.wrap.b32 %r19, %r25, %r24, %r3042;
	// end inline asm
	// begin inline asm
	shf.r.wrap.b32 %r23, %r24, %r25, %r3042;
	// end inline asm
	mov.b64 	%fd6, {%r19, %r23};
	mov.b64 	%rd41, %fd6;
	add.s64 	%rd42, %rd32, %rd41;
	xor.b64  	%rd43, %rd42, %rd34;
	mov.b64 	%fd7, %rd43;
	{
	.reg .b32 %temp; 
	mov.b64 	{%temp, %r33}, %fd7;
	}
	{
	.reg .b32 %temp; 
	mov.b64 	{%r32, %temp}, %fd7;
	}
	mov.b32 	%r2946, 63;
	// begin inline asm
	shf.r.wrap.b32 %r27, %r33, %r32, %r2946;
	// end inline asm
	// begin inline asm
	shf.r.wrap.b32 %r31, %r32, %r33, %r2946;
	// end inline asm
	mov.b64 	%fd8, {%r27, %r31};
	mov.b64 	%rd44, %fd8;
	ld.const.u8 	%r3050, [blake2b_sigma+2];
	mul.wide.u32 	%rd45, %r3050, 8;
	add.s64 	%rd46, %rd14, %rd45;
	ld.local.u64 	%rd47, [%rd46];
	add.s64 	%rd48, %rd47, 6227659224458531674;
	xor.b64  	%rd49, %rd48, -7276294671716946913;
	mov.b64 	%fd9, %rd49;
	{
	.reg .b32 %temp; 
	mov.b64 	{%temp, %r41}, %fd9;
	}
	{
	.reg .b32 %temp; 
	mov.b64 	{%r40, %temp}, %fd9;
	}
	// begin inline asm
	shf.r.wrap.b32 %r35, %r41, %r40, %r3026;
	// end inline asm
	// begin inline asm
	shf.r.wrap.b32 %r39, %r40, %r41, %r3026;
	// end inline asm
	mov.b64 	%fd10, {%r35, %r39};
	mov.b64 	%rd50, %fd10;
	add.s64 	%rd51, %rd50, -4942790177534073029;
	xor.b64  	%rd52, %rd51, -7276294671716946913;
	mov.b64 	%fd11, %rd52;
	{
	.reg .b32 %temp; 
	mov.b64 	{%r49, %temp}, %fd11;
	}
	{
	.reg .b32 %temp; 
	mov.b64 	{%temp, %r48}, %fd11;
	}
	// begin inline asm
	shf.r.wrap.b32 %r43, %r49, %r48, %r3034;
	// end inline asm
	// begin inline asm
	shf.r.wrap.b32 %r47, %r48, %r49, %r3034;
	// end inline asm
	mov.b64 	%fd12, {%r43, %r47};
	mov.b64 	%rd53, %fd12;
	add.s64 	%rd54, %rd48, %rd53;
	ld.const.u8 	%r3051, [blake2b_sigma+3];
	mul.wide.u32 	%rd55, %r3051, 8;
	add.s64 	%rd56, %rd14, %rd55;
	ld.local.u64 	%rd57, [%rd56];
	add.s64 	%rd58, %rd54, %rd57;
	xor.b64  	%rd59, %rd58, %rd50;
	mov.b64 	%fd13, %rd59;
	{
	.reg .b32 %temp; 
	mov.b64 	{%r57, %temp}, %fd13;
	}
	{
	.reg .b32 %temp; 
	mov.b64 	{%temp, %r56}, %fd13;
	}
	// begin inline asm
	shf.r.wrap.b32 %r51, %r57, %r56, %r3042;
	// end inline asm
	// begin inline asm
	shf.r.wrap.b32 %r55, %r56, %r57, %r3042;
	// end inline asm
	mov.b64 	%fd14, {%r51, %r55};
	mov.b64 	%rd60, %fd14;
	add.s64 	%rd61, %rd51, %rd60;
	xor.b64  	%rd62, %rd61, %rd53;
	mov.b64 	%fd15, %rd62;
	{
	.reg .b32 %temp; 
	mov.b64 	{%temp, %r65}, %fd15;
	}
	{
	.reg .b32 %temp; 
	mov.b64 	{%r64, %temp}, %fd15;
	}
	// begin inline asm
	shf.r.wrap.b32 %r59, %r65, %r64, %r2946;
	// end inline asm
	// begin inline asm
	shf.r.wrap.b32 %r63, %r64, %r65, %r2946;
	// end inline asm
	mov.b64 	%fd16, {%r59, %r63};
	mov.b64 	%rd63, %fd16;
	ld.const.u8 	%r3052, [blake2b_sigma+4];
	mul.wide.u32 	%rd64, %r3052, 8;
	add.s64 	%rd65, %rd14, %rd64;
	ld.local.u64 	%rd66, [%rd65];
	add.s64 	%rd67, %rd66, 6625583534739731862;
	xor.b64  	%rd68, %rd67, -2270897969802886508;
	mov.b64 	%fd17, %rd68;
	{
	.reg .b32 %temp; 
	mov.b64 	{%temp, %r73}, %fd17;
	}
	{
	.reg .b32 %temp; 
	mov.b64 	{%r72, %temp}, %fd17;
	}
	// begin inline asm
	shf.r.wrap.b32 %r67, %r73, %r72, %r3026;
	// end inline asm
	// begin inline asm
	shf.r.wrap.b32 %r71, %r72, %r73, %r3026;
	// end inline asm
	mov.b64 	%fd18, {%r67, %r71};
	mov.b64 	%rd69, %fd18;
	add.s64 	%rd70, %rd69, 4354685564936845355;
	xor.b64  	%rd71, %rd70, 2270897969802886507;
	mov.b64 	%fd19, %rd71;
	{
	.reg .b32 %temp; 
	mov.b64 	{%r81, %temp}, %fd19;
	}
	{
	.reg .b32 %temp; 
	mov.b64 	{%temp, %r80}, %fd19;
	}
	// begin inline asm
	shf.r.wrap.b32 %r75, %r81, %r80, %r3034;
	// end inline asm
	// begin inline asm
	shf.r.wrap.b32 %r79, %r80, %r81, %r3034;
	// end inline asm
	mov.b64 	%fd20, {%r75, %r79};
	mov.b64 	%rd72, %fd20;
	add.s64 	%rd73, %rd67, %rd72;
	ld.const.u8 	%r3053, [blake2b_sigma+5];
	mul.wide.u32 	%rd74, %r3053, 8;
	add.s64 	%rd75, %rd14, %rd74;
	ld.local.u64 	%rd76, [%rd75];
	add.s64 	%rd77, %rd73, %rd76;
	xor.b64  	%rd78, %rd77, %rd69;
	mov.b64 	%fd21, %rd78;
	{
	.reg .b32 %temp; 
	mov.b64 	{%r89, %temp}, %fd21;
	}
	{
	.reg .b32 %temp; 
	mov.b64 	{%temp, %r88}, %fd21;
	}
	// begin inline asm
	shf.r.wrap.b32 %r83, %r89, %r88, %r3042;
	// end inline asm
	// begin inline asm
	shf.r.wrap.b32 %r87, %r88, %r89, %r3042;
	// end inline asm
	mov.b64 	%fd22, {%r83, %r87};
	mov.b64 	%rd79, %fd22;
	add.s64 	%rd80, %rd70, %rd79;
	xor.b64  	%rd81, %rd80, %rd72;
	mov.b64 	%fd23, %rd81;
	{
	.reg .b32 %temp; 
	mov.b64 	{%temp, %r97}, %fd23;
	}
	{
	.reg .b32 %temp; 
	mov.b64 	{%r96, %temp}, %fd23;
	}
	// begin inline asm
	shf.r.wrap.b32 %r91, %r97, %r96, %r2946;
	// end inline asm
	// begin inline asm
	shf.r.wrap.b32 %r95, %r96, %r97, %r2946;
	// end inline asm
	mov.b64 	%fd24, {%r91, %r95};
	mov.b64 	%rd82, %fd24;
	ld.const.u8 	%r3054, [blake2b_sigma+6];
	mul.wide.u32 	%rd83, %r3054, 8;
	add.s64 	%rd84, %rd14, %rd83;
	ld.local.u64 	%rd85, [%rd84];
	add.s64 	%rd86, %rd85, 85782056580896874;
	xor.b64  	%rd87, %rd86, 6620516959819538809;
	mov.b64 	%fd25, %rd87;
	{
	.reg .b32 %temp; 
	mov.b64 	{%temp, %r105}, %fd25;
	}
	{
	.reg .b32 %temp; 
	mov.b64 	{%r104, %temp}, %fd25;
	}
	// begin inline asm
	shf.r.wrap.b32 %r99, %r105, %r104, %r3026;
	// end inline asm
	// begin inline asm
	shf.r.wrap.b32 %r103, %r104, %r105, %r3026;
	// end inline asm
	mov.b64 	%fd26, {%r99, %r103};
	mov.b64 	%rd88, %fd26;
	add.s64 	%rd89, %rd88, -6534734903238641935;
	xor.b64  	%rd90, %rd89, 6620516959819538809;
	mov.b64 	%fd27, %rd90;
	{
	.reg .b32 %temp; 
	mov.b64 	{%r113, %temp}, %fd27;
	}
	{
	.reg .b32 %temp; 
	mov.b64 	{%temp, %r112}, %fd27;
	}
	// begin inline asm
	shf.r.wrap.b32 %r107, %r113, %r112, %r3034;
	// end inline asm
	// begin inline asm
	shf.r.wrap.b32 %r111, %r112, %r113, %r3034;
	// end inline asm
	mov.b64 	%fd28, {%r107, %r111};
	mov.b64 	%rd91, %fd28;
	add.s64 	%rd92, %rd86, %rd91;
	ld.const.u8 	%r3055, [blake2b_sigma+7];
	mul.wide.u32 	%rd93, %r3055, 8;
	add.s64 	%rd94, %rd14, %rd93;
	ld.local.u64 	%rd95, [%rd94];
	add.s64 	%rd96, %rd92, %rd95;
	xor.b64  	%rd97, %rd96, %rd88;
	mov.b64 	%fd29, %rd97;
	{
	.reg .b32 %temp; 
	mov.b64 	{%r121, %temp}, %fd29;
	}
	{
	.reg .b32 %temp; 
	mov.b64 	{%temp, %r120}, %fd29;
	}
	// begin inline asm
	shf.r.wrap.b32 %r115, %r121, %r120, %r3042;
	// end inline asm
	// begin inline asm
	shf.r.wrap.b32 %r119, %r120, %r121, %r3042;
	// end inline asm
	mov.b64 	%fd30, {%r115, %r119};
	mov.b64 	%rd98, %fd30;
	add.s64 	%rd99, %rd89, %rd98;
	xor.b64  	%rd100, %rd99, %rd91;
	mov.b64 	%fd31, %rd100;
	{
	.reg .b32 %temp; 
	mov.b64 	{%temp, %r129}, %fd31;
	}
	{
	.reg .b32 %temp; 
	mov.b64 	{%r128, %temp}, %fd31;
	}
	// begin inline asm
	shf.r.wrap.b32 %r123, %r129, %r128, %r2946;
	// end inline asm
	// begin inline asm
	shf.r.wrap.b32 %r127, %r128, %r129, %r2946;
	// end inline asm
	mov.b64 	%fd32, {%r123, %r127};
	mov.b64 	%rd101, %fd32;
	add.s64 	%rd102, %rd39, %rd63;
	ld.const.u8 	%r3056, [blake2b_sigma+8];
	mul.wide.u32 	%rd103, %r3056, 8;
	add.s64 	%rd104, %rd14, %rd103;
	ld.local.u64 	%rd105, [%rd104];
	add.s64 	%rd106, %rd102, %rd105;
	xor.b64  	%rd107, %rd106, %rd98;
	mov.b64 	%fd33, %rd107;
	{
	.reg .b32 %temp; 
	mov.b64 	{%temp, %r137}, %fd33;
	}
	{
	.reg .b32 %temp; 
	mov.b64 	{%r136, %temp}, %fd33;
	}
	// begin inline asm
	shf.r.wrap.b32 %r131, %r137, %r136, %r3026;
	// end inline asm
	// begin inline asm
	shf.r.wrap.b32 %r135, %r136, %r137, %r3026;
	// end inline asm
	mov.b64 	%fd34, {%r131, %r135};
	mov.b64 	%rd108, %fd34;
	add.s64 	%rd109, %rd80, %rd108;
	xor.b64  	%rd110, %rd109, %rd63;
	mov.b64 	%fd35, %rd110;
	{
	.reg .b32 %temp; 
	mov.b64 	{%r145, %temp}, %fd35;
	}
	{
	.reg .b32 %temp; 
	mov.b64 	{%temp, %r144}, %fd35;
	}
	// begin inline asm
	shf.r.wrap.b32 %r139, %r145, %r144, %r3034;
	// end inline asm
	// begin inline asm
	shf.r.wrap.b32 %r143, %r144, %r145, %r3034;
	// end inline asm
	mov.b64 	%fd36, {%r139, %r143};
	mov.b64 	%rd111, %fd36;
	add.s64 	%rd112, %rd106, %rd111;
	ld.const.u8 	%r3057, [blake2b_sigma+9];
	mul.wide.u32 	%rd113, %r3057, 8;
	add.s64 	%rd114, %rd14, %rd113;
	ld.local.u64 	%rd115, [%rd114];
	add.s64 	%rd116, %rd112, %rd115;
	xor.b64  	%rd117, %rd116, %rd108;
	mov.b64 	%fd37, %rd117;
	{
	.reg .b32 %temp; 
	mov.b64 	{%r153, %temp}, %fd37;
	}
	{
	.reg .b32 %temp; 
	mov.b64 	{%temp, %r152}, %fd37;
	}
	// begin inline asm
	shf.r.wrap.b32 %r147, %r153, %r152, %r3042;
	// end inline asm
	// begin inline asm
	shf.r.wrap.b32 %r151, %r152, %r153, %r3042;
	// end inline asm
	mov.b64 	%fd38, {%r147, %r151};
	mov.b64 	%rd118, %fd38;
	add.s64 	%rd119, %rd109, %rd118;
	xor.b64  	%rd120, %rd119, %rd111;
	mov.b64 	%fd39, %rd120;
	{
	.reg .b32 %temp; 
	mov.b64 	{%temp, %r161}, %fd39;
	}
	{
	.reg .b32 %temp; 
	mov.b64 	{%r160, %temp}, %fd39;
	}
	// begin inline asm
	shf.r.wrap.b32 %r155, %r161, %r160, %r2946;
	// end inline asm
	// begin inline asm
	shf.r.wrap.b32 %r159, %r160, %r161, %r2946;
	// end inline asm
	mov.b64 	%fd40, {%r155, %r159};
	mov.b64 	%rd121, %fd40;
	add.s64 	%rd122, %rd58, %rd82;
	ld.const.u8 	%r3058, [blake2b_sigma+10];
	mul.wide.u32 	%rd123, %r3058, 8;
	add.s64 	%rd124, %rd14, %rd123;
	ld.local.u64 	%rd125, [%rd124];
	add.s64 	%rd126, %rd122, %rd125;
	xor.b64  	%rd127, %rd126, %rd41;
	mov.b64 	%fd41, %rd127;
	{
	.reg .b32 %temp; 
	mov.b64 	{%temp, %r169}, %fd41;
	}
	{
	.reg .b32 %temp; 
	mov.b64 	{%r168, %temp}, %fd41;
	}
	// begin inline asm
	shf.r.wrap.b32 %r163, %r169, %r168, %r3026;
	// end inline asm
	// begin inline asm
	shf.r.wrap.b32 %r167, %r168, %r169, %r3026;
	// end inline asm
	mov.b64 	%fd42, {%r163, %r167};
	mov.b64 	%rd128, %fd42;
	add.s64 	%rd129, %rd99, %rd128;
	xor.b64  	%rd130, %rd129, %rd82;
	mov.b64 	%fd43, %rd130;
	{
	.reg .b32 %temp; 
	mov.b64 	{%r177, %temp}, %fd43;
	}
	{
	.reg .b32 %temp; 
	mov.b64 	{%temp, %r176}, %fd43;
	}
	// begin inline asm
	shf.r.wrap.b32 %r171, %r177, %r176, %r3034;
	// end inline asm
	// begin inline asm
	shf.r.wrap.b32 %r175, %r176, %r177, %r3034;
	// end inline asm
	mov.b64 	%fd44, {%r171, %r175};
	mov.b64 	%rd131, %fd44;
	add.s64 	%rd132, %rd126, %rd131;
	ld.const.u8 	%r3059, [blake2b_sigma+11];
	mul.wide.u32 	%rd133, %r3059, 8;
	add.s64 	%rd134, %rd14, %rd133;
	ld.local.u64 	%rd135, [%rd134];
	add.s64 	%rd136, %rd132, %rd135;
	xor.b64  	%rd137, %rd136, %rd128;
	mov.b64 	%fd45, %rd137;
	{
	.reg .b32 %temp; 
	mov.b64 	{%r185, %temp}, %fd45;
	}
	{
	.reg .b32 %temp; 
	mov.b64 	{%temp, %r184}, %fd45;
	}
	// begin inline asm
	shf.r.wrap.b32 %r179, %r185, %r184, %r3042;
	// end inline asm
	// begin inline asm
	shf.r.wrap.b32 %r183, %r184, %r185, %r3042;
	// end inline asm
	mov.b64 	%fd46, {%r179, %r183};
	mov.b64 	%rd138, %fd46;
	add.s64 	%rd139, %rd129, %rd138;
	xor.b64  	%rd140, %rd139, %rd131;
	mov.b64 	%fd47, %rd140;
	{
	.reg .b32 %temp; 
	mov.b64 	{%temp, %r193}, %fd47;
	}
	{
	.reg .b32 %temp; 
	mov.b64 	{%r192, %temp}, %fd47;
	}
	// begin inline asm
	shf.r.wrap.b32 %r187, %r193, %r192, %r2946;
	// end inline asm
	// begin inline asm
	shf.r.wrap.b32 %r191, %r192, %r193, %r2946;
	// end inline asm
	mov.b64 	%fd48, {%r187, %r191};
	mov.b64 	%rd141, %fd48;
	add.s64 	%rd142, %rd77, %rd101;
	ld.const.u8 	%r3060, [blake2b_sigma+12];
	mul.wide.u32 	%rd143, %r3060, 8;
	add.s64 	%rd144, %rd14, %rd143;
	ld.local.u64 	%rd145, [%rd144];
	add.s64 	%rd146, %rd142, %rd145;
	xor.b64  	%rd147, %rd146, %rd60;
	mov.b64 	%fd49, %rd147;
	{
	.reg .b32 %temp; 
	mov.b64 	{%temp, %r201}, %fd49;
	}
	{
	.reg .b32 %temp; 
	mov.b64 	{%r200, %temp}, %fd49;
	}
	// begin inline asm
	shf.r.wrap.b32 %r195, %r201, %r200, %r3026;
	// end inline asm
	// begin inline asm
	shf.r.wrap.b32 %r199, %r200, %r201, %r3026;
	// end inline asm
	mov.b64 	%fd50, {%r195, %r199};
	mov.b64 	%rd148, %fd50;
	add.s64 	%rd149, %rd42, %rd148;
	xor.b64  	%rd150, %rd149, %rd101;
	mov.b64 	%fd51, %rd150;
	{
	.reg .b32 %temp; 
	mov.b64 	{%r209, %temp}, %fd51;
	}
	{
	.reg .b32 %temp; 
	mov.b64 	{%temp, %r208}, %fd51;
	}
	// begin inline asm
	shf.r.wrap.b32 %r203, %r209, %r208, %r3034;
	// end inline asm
	// begin inline asm
	shf.r.wrap.b32 %r207, %r208, %r209, %r3034;
	// end inline asm
	mov.b64 	%fd52, {%r203, %r207};
	mov.b64 	%rd151, %fd52;
	add.s64 	%rd152, %rd146, %rd151;
	ld.const.u8 	%r3061, [blake2b_sigma+13];
	mul.wide.u32 	%rd153, %r3061, 8;
	add.s64 	%rd154, %rd14, %rd153;
	ld.local.u64 	%rd155, [%rd154];
	add.s64 	%rd156, %rd152, %rd155;
	xor.b64  	%rd157, %rd156, %rd148;
	mov.b64 	%fd53, %rd157;
	{
	.reg .b32 %temp; 
	mov.b64 	{%r217, %temp}, %fd53;
	}
	{
	.reg .b32 %temp; 
	mov.b64 	{%temp, %r216}, %fd53;
	}
	// begin inline asm
	shf.r.wrap.b32 %r211, %r217, %r216, %r3042;
	// end inline asm
	// begin inline asm
	shf.r.wrap.b32 %r215, %r216, %r217, %r3042;
	// end inline asm
	mov.b64 	%fd54, {%r211, %r215};
	mov.b64 	%rd158, %fd54;
	add.s64 	%rd159, %rd149, %rd158;
	xor.b64  	%rd160, %rd159, %rd151;
	mov.b64 	%fd55, %rd160;
	{
	.reg .b32 %temp; 
	mov.b64 	{%temp, %r225}, %fd55;
	}
	{
	.reg .b32 %temp; 
	mov.b64 	{%r224, %temp}, %fd55;
	}
	// begin inline asm
	shf.r.wrap.b32 %r219, %r225, %r224, %r2946;
	// end inline asm
	// begin inline asm
	shf.r.wrap.b32 %r223, %r224, %r225, %r2946;
	// end inline asm
	mov.b64 	%fd56, {%r219, %r223};
	mov.b64 	%rd161, %fd56;
	add.s64 	%rd162, %rd96, %rd44;
	ld.const.u8 	%r3062, [blake2b_sigma+14];
	mul.wide.u32 	%rd163, %r3062, 8;
	add.s64 	%rd164, %rd14, %rd163;
	ld.local.u64 	%rd165, [%rd164];
	add.s64 	%rd166, %rd162, %rd165;
	xor.b64  	%rd167, %rd166, %rd79;
	mov.b64 	%fd57, %rd167;
	{
	.reg .b32 %temp; 
	mov.b64 	{%temp, %r233}, %fd57;
	}
	{
	.reg .b32 %temp; 
	mov.b64 	{%r232, %temp}, %fd57;
	}
	// begin inline asm
	shf.r.wrap.b32 %r227, %r233, %r232, %r3026;
	// end inline asm
	// begin inline asm
	shf.r.wrap.b32 %r231, %r232, %r233, %r3026;
	// end inline asm
	mov.b64 	%fd58, {%r227, %r231};
	mov.b64 	%rd168, %fd58;
	add.s64 	%rd169, %rd61, %rd168;
	xor.b64  	%rd170, %rd169, %rd44;
	mov.b64 	%fd59, %rd170;
	{
	.reg .b32 %temp; 
	mov.b64 	{%r241, %temp}, %fd59;
	}
	{
	.reg .b32 %temp; 
	mov.b64 	{%temp, %r240}, %fd59;
	}
	// begin inline asm
	shf.r.wrap.b32 %r235, %r241, %r240, %r3034;
	// end inline asm
	// begin inline asm
	shf.r.wrap.b32 %r239, %r240, %r241, %r3034;
	// end inline asm
	mov.b64 	%fd60, {%r235, %r239};
	mov.b64 	%rd171, %fd60;
	add.s64 	%rd172, %rd166, %rd171;
	ld.const.u8 	%r3063, [blake2b_sigma+15];
	mul.wide.u32 	%rd173, %r3063, 8;
	add.s64 	%rd174, %rd14, %rd173;
	ld.local.u64 	%rd175, [%rd174];
	add.s64 	%rd176, %rd172, %rd175;
	xor.b64  	%rd177, %rd176, %rd168;
	mov.b64 	%fd61, %rd177;
	{
	.reg .b32 %temp; 
	mov.b64 	{%r249, %temp}, %fd61;
	}
	{
	.reg .b32 %temp; 
	mov.b64 	{%temp, %r248}, %fd61;
	}
	// begin inline asm
	shf.r.wrap.b32 %r243, %r249, %r248, %r3042;
	// end inline asm
	// begin inline asm
	shf.r.wrap.b32 %r247, %r248, %r249, %r3042;
	// end inline asm
	mov.b64 	%fd62, {%r243, %r247};
	mov.b64 	%rd178, %fd62;
	add.s64 	%rd179, %rd169, %rd178;
	xor.b64  	%rd180, %rd179, %rd171;
	mov.b64 	%fd63, %rd180;
	{
	.reg .b32 %temp; 
	mov.b64 	{%temp, %r257}, %fd63;
	}
	{
	.reg .b32 %temp; 
	mov.b64 	{%r256, %temp}, %fd63;
	}
	// begin inline asm
	shf.r.wrap.b32 %r251, %r257, %r256, %r2946;
	// end inline asm
	// begin inline asm
	shf.r.wrap.b32 %r255, %r256, %r257, %r2946;
	// end inline asm
	mov.b64 	%fd64, {%r251, %r255};
	mov.b64 	%rd181, %fd64;
	add.s64 	%rd182, %rd116, %rd181;
	ld.const.u8 	%r3064, [blake2b_sigma+16];
	mul.wide.u32 	%rd183, %r3064, 8;
	add.s64 	%rd184, %rd14, %rd183;
	ld.local.u64 	%rd185, [%rd184];
	add.s64 	%rd186, %rd182, %rd185;
	xor.b64  	%rd187, %rd186, %rd138;
	mov.b64 	%fd65, %rd187;
	{
	.reg .b32 %temp; 
	mov.b64 	{%temp, %r265}, %fd65;
	}
	{
	.reg .b32 %temp; 
	mov.b64 	{%r264, %temp}, %fd65;
	}
	// begin inline asm
	shf.r.wrap.b32 %r259, %r265, %r264, %r3026;
	// end inline asm
	// begin inline asm
	shf.r.wrap.b32 %r263, %r264, %r265, %r3026;
	// end inline asm
	mov.b64 	%fd66, {%r259, %r263};
	mov.b64 	%rd188, %fd66;
	add.s64 	%rd189, %rd159, %rd188;
	xor.b64  	%rd190, %rd189, %rd181;
	mov.b64 	%fd67, %rd190;
	{
	.reg .b32 %temp; 
	mov.b64 	{%r273, %temp}, %fd67;
	}
	{
	.reg .b32 %temp; 
	mov.b64 	{%temp, %r272}, %fd67;
	}
	// begin inline asm
	shf.r.wrap.b32 %r267, %r273, %r272, %r3034;
	// end inline asm
	// begin inline asm
	shf.r.wrap.b32 %r271, %r272, %r273, %r3034;
	// end inline asm
	mov.b64 	%fd68, {%r267, %r271};
	mov.b64 	%rd191, %fd68;
	add.s64 	%rd192, %rd186, %rd191;
	ld.const.u8 	%r3065, [blake2b_sigma+17];
	mul.wide.u32 	%rd193, %r3065, 8;
	add.s64 	%rd194, %rd14, %rd193;
	ld.local.u64 	%rd195, [%rd194];
	add.s64 	%rd196, %rd192, %rd195;
	xor.b64  	%rd197, %rd196, %rd188;
	mov.b64 	%fd69, %rd197;
	{
	.reg .b32 %temp; 
	mov.b64 	{%r281, %temp}, %fd69;
	}
	{
	.reg .b32 %temp; 
	mov.b64 	{%temp, %r280}, %fd69;
	}
	// begin inline asm
	shf.r.wrap.b32 %r275, %r281, %r280, %r3042;
	// end inline asm
	// begin inline asm
	shf.r.wrap.b32 %r279, %r280, %r281, %r3042;
	// end inline asm
	mov.b64 	%fd70, {%r275, %r279};
	mov.b64 	%rd198, %fd70;
	add.s64 	%rd199, %rd189, %rd198;
	xor.b64  	%rd200, %rd199, %rd191;
	mov.b64 	%fd71, %rd200;
	{
	.reg .b32 %temp; 
	mov.b64 	{%temp, %r289}, %fd71;
	}
	{
	.reg .b32 %temp; 
	mov.b64 	{%r288, %temp}, %fd71;
	}
	// begin inline asm
	shf.r.wrap.b32 %r283, %r289, %r288, %r2946;
	// end inline asm
	// begin inline asm
	shf.r.wrap.b32 %r287, %r288, %r289, %r2946;
	// end inline asm
	mov.b64 	%fd72, {%r283, %r287};
	mov.b64 	%rd201, %fd72;
	add.s64 	%rd202, %rd136, %rd121;
	ld.const.u8 	%r3066, [blake2b_sigma+18];
	mul.wide.u32 	%rd203, %r3066, 8;
	add.s64 	%rd204, %rd14, %rd203;
	ld.local.u64 	%rd205, [%rd204];
	add.s64 	%rd206, %rd202, %rd205;
	xor.b64  	%rd207, %rd206, %rd158;
	mov.b64 	%fd73, %rd207;
	{
	.reg .b32 %temp; 
	mov.b64 	{%temp, %r297}, %fd73;
	}
	{
	.reg .b32 %temp; 
	mov.b64 	{%r296, %temp}, %fd73;
	}
	// begin inline asm
	shf.r.wrap.b32 %r291, %r297, %r296, %r3026;
	// end inline asm
	// begin inline asm
	shf.r.wrap.b32 %r295, %r296, %r297, %r3026;
	// end inline asm
	mov.b64 	%fd74, {%r291, %r295};
	mov.b64 	%rd208, %fd74;
	add.s64 	%rd209, %rd179, %rd208;
	xor.b64  	%rd210, %rd209, %rd121;
	mov.b64 	%fd75, %rd210;
	{
	.reg .b32 %temp; 
	mov.b64 	{%r305, %temp}, %fd75;
	}
	{
	.reg .b32 %temp; 
	mov.b64 	{%temp, %r304}, %fd75;
	}
	// begin inline asm
	shf.r.wrap.b32 %r299, %r305, %r304, %r3034;
	// end inline asm
	// begin inline asm
	shf.r.wrap.b32 %r303, %r304, %r305, %r3034;
	// end inline asm
	mov.b64 	%fd76, {%r299, %r303};
	mov.b64 	%rd211, %fd76;
	add.s64 	%rd212, %rd206, %rd211;
	ld.const.u8 	%r3067, [blake2b_sigma+19];
	mul.wide.u32 	%rd213, %r3067, 8;
	add.s64 	%rd214, %rd14, %rd213;
	ld.local.u64 	%rd215, [%rd214];
	add.s64 	%rd216, %rd212, %rd215;
	xor.b64  	%rd217, %rd216, %rd208;
	mov.b64 	%fd77, %rd217;
	{
	.reg .b32 %temp; 
	mov.b64 	{%r313, %temp}, %fd77;
	}
	{
	.reg .b32 %temp; 
	mov.b64 	{%temp, %r312}, %fd77;
	}
	// begin inline asm
	shf.r.wrap.b32 %r307, %r313, %r312, %r3042;
	// end inline asm
	// begin inline asm
	shf.r.wrap.b32 %r311, %r312, %r313, %r3042;
	// end inline asm
	mov.b64 	%fd78, {%r307, %r311};
	mov.b64 	%rd218, %fd78;
	add.s64 	%rd219, %rd209, %rd218;
	xor.b64  	%rd220, %rd219, %rd211;
	mov.b64 	%fd79, %rd220;
	{
	.reg .b32 %temp; 
	mov.b64 	{%temp, %r321}, %fd79;
	}
	{
	.reg .b32 %temp; 
	mov.b64 	{%r320, %temp}, %fd79;
	}
	// begin inline asm
	shf.r.wrap.b32 %r315, %r321, %r320, %r2946;
	// end inline asm
	// begin inline asm
	shf.r.wrap.b32 %r319, %r320, %r321, %r2946;
	// end inline asm
	mov.b64 	%fd80, {%r315, %r319};
	mov.b64 	%rd221, %fd80;
	add.s64 	%rd222, %rd156, %rd141;
	ld.const.u8 	%r3068, [blake2b_sigma+20];
	mul.wide.u32 	%rd223, %r3068, 8;
	add.s64 	%rd224, %rd14, %rd223;
	ld.local.u64 	%rd225, [%rd224];
	add.s64 	%rd226, %rd222, %rd225;
	xor.b64  	%rd227, %rd226, %rd178;
	mov.b64 	%fd81, %rd227;
	{
	.reg .b32 %temp; 
	mov.b64 	{%temp, %r329}, %fd81;
	}
	{
	.reg .b32 %temp; 
	mov.b64 	{%r328, %temp}, %fd81;
	}
	// begin inline asm
	shf.r.wrap.b32 %r323, %r329, %r328, %r3026;
	// end inline asm
	// begin inline asm
	shf.r.wrap.b32 %r327, %r328, %r329, %r3026;
	// end inline asm
	mov.b64 	%fd82, {%r323, %r327};
	mov.b64 	%rd228, %fd82;
	add.s64 	%rd229, %rd119, %rd228;
	xor.b64  	%rd230, %rd229, %rd141;
	mov.b64 	%fd83, %rd230;
	{
	.reg .b32 %temp; 
	mov.b64 	{%r337, %temp}, %fd83;
	}
	{
	.reg .b32 %temp; 
	mov.b64 	{%temp, %r336}, %fd83;
	}
	// begin inline asm
	shf.r.wrap.b32 %r331, %r337, %r336, %r3034;
	// end inline asm
	// begin inline asm
	shf.r.wrap.b32 %r335, %r336, %r337, %r3034;
	// end inline asm
	mov.b64 	%fd84, {%r331, %r335};
	mov.b64 	%rd231, %fd84;
	add.s64 	%rd232, %rd226, %rd231;
	ld.const.u8 	%r3069, [blake2b_sigma+21];
	mul.wide.u32 	%rd233, %r3069, 8;
	add.s64 	%rd234, %rd14, %rd233;
	ld.local.u64 	%rd235, [%rd234];
	add.s64 	%rd236, %rd232, %rd235;
	xor.b64  	%rd237, %rd236, %rd228;
	mov.b64 	%fd85, %rd237;
	{
	.reg .b32 %temp; 
	mov.b64 	{%r345, %temp}, %fd85;
	}
	{
	.reg .b32 %temp; 
	mov.b64 	{%temp, %r344}, %fd85;
	}
	// begin inline asm
	shf.r.wrap.b32 %r339, %r345, %r344, %r3042;
	// end inline asm
	// begin inline asm
	shf.r.wrap.b32 %r343, %r344, %r345, %r3042;
	// end inline asm
	mov.b64 	%fd86, {%r339, %r343};
	mov.b64 	%rd238, %fd86;
	add.s64 	%rd239, %rd229, %rd238;
	xor.b64  	%rd240, %rd239, %rd231;
	mov.b64 	%fd87, %rd240;
	{
	.reg .b32 %temp; 
	mov.b64 	{%temp, %r353}, %fd87;
	}
	{
	.reg .b32 %temp; 
	mov.b64 	{%r352, %temp}, %fd87;
	}
	// begin inline asm
	shf.r.wrap.b32 %r347, %r353, %r352, %r2946;
	// end inline asm
	// begin inline asm
	shf.r.wrap.b32 %r351, %r352, %r353, %r2946;
	// end inline asm
	mov.b64 	%fd88, {%r347, %r351};
	mov.b64 	%rd241, %fd88;
	add.s64 	%rd242, %rd176, %rd161;
	ld.const.u8 	%r3070, [blake2b_sigma+22];
	mul.wide.u32 	%rd243, %r3070, 8;
	add.s64 	%rd244, %rd14, %rd243;
	ld.local.u64 	%rd245, [%rd244];
	add.s64 	%rd246, %rd242, %rd245;
	xor.b64  	%rd247, %rd246, %rd118;
	mov.b64 	%fd89, %rd247;
	{
	.reg .b32 %temp; 
	mov.b64 	{%temp, %r361}, %fd89;
	}
	{
	.reg .b32 %temp; 
	mov.b64 	{%r360, %temp}, %fd89;
	}
	// begin inline asm
	shf.r.wrap.b32 %r355, %r361, %r360, %r3026;
	// end inline asm
	// begin inline asm
	shf.r.wrap.b32 %r359, %r360, %r361, %r3026;
	// end inline asm
	mov.b64 	%fd90, {%r355, %r359};
	mov.b64 	%rd248, %fd90;
	add.s64 	%rd249, %rd139, %rd248;
	xor.b64  	%rd250, %rd249, %rd161;
	mov.b64 	%fd91, %rd250;
	{
	.reg .b32 %temp; 
	mov.b64 	{%r369, %temp}, %fd91;
	}
	{
	.reg .b32 %temp; 
	mov.b64 	{%temp, %r368}, %fd91;
	}
	// begin inline asm
	shf.r.wrap.b32 %r363, %r369, %r368, %r3034;
	// end inline asm
	// begin inline asm
	shf.r.wrap.b32 %r367, %r368, %r369, %r3034;
	// end inline asm
	mov.b64 	%fd92, {%r363, %r367};
	mov.b64 	%rd251, %fd92;
	add.s64 	%rd252, %rd246, %rd251;
	ld.const.u8 	%r3071, [blake2b_sigma+23];
	mul.wide.u32 	%rd253, %r3071, 8;
	add.s64 	%rd254, %rd14, %rd253;
	ld.local.u64 	%rd255, [%rd254];
	add.s64 	%rd256, %rd252, %rd255;
	xor.b64  	%rd257, %rd256, %rd248;
	mov.b64 	%fd93, %rd257;
	{
	.reg .b32 %temp; 
	mov.b64 	{%r377, %temp}, %fd93;
	}
	{
	.reg .b32 %temp; 
	mov.b64 	{%temp, %r376}, %fd93;
	}
	// begin inline asm
	shf.r.wrap.b32 %r371, %r377, %r376, %r3042;
	// end inline asm
	// begin inline asm
	shf.r.wrap.b32 %r375, %r376, %r377, %r3042;
	// end inline asm
	mov.b64 	%fd94, {%r371, %r375};
	mov.b64 	%rd258, %fd94;
	add.s64 	%rd259, %rd249, %rd258;
	xor.b64  	%rd260, %rd259, %rd251;
	mov.b64 	%fd95, %rd260;
	{
	.reg .b32 %temp; 
	mov.b64 	{%temp, %r385}, %fd95;
	}
	{
	.reg .b32 %temp; 
	mov.b64 	{%r384, %temp}, %fd95;
	}
	// begin inline asm
	shf.r.wrap.b32 %r379, %r385, %r384, %r2946;
	// end inline asm
	// begin inline asm
	shf.r.wrap.b32 %r383, %r384, %r385, %r2946;
	// end inline asm
	mov.b64 	%fd96, {%r379, %r383};
	mov.b64 	%rd261, %fd96;
	add.s64 	%rd262, %rd196, %rd221;
	ld.const.u8 	%r3072, [blake2b_sigma+24];
	mul.wide.u32 	%rd263, %r3072, 8;
	add.s64 	%rd264, %rd14, %rd263;
	ld.local.u64 	%rd265, [%rd264];
	add.s64 	%rd266, %rd262, %rd265;
	xor.b64  	%rd267, %rd266, %rd258;
	mov.b64 	%fd97, %rd267;
	{
	.reg .b32 %temp; 
	mov.b64 	{%temp, %r393}, %fd97;
	}
	{
	.reg .b32 %temp; 
	mov.b64 	{%r392, %temp}, %fd97;
	}
	// begin inline asm
	shf.r.wrap.b32 %r387, %r393, %r392, %r3026;
	// end inline asm
	// begin inline asm
	shf.r.wrap.b32 %r391, %r392, %r393, %r3026;
	// end inline asm
	mov.b64 	%fd98, {%r387, %r391};
	mov.b64 	%rd268, %fd98;
	add.s64 	%rd269, %rd239, %rd268;
	xor.b64  	%rd270, %rd269, %rd221;
	mov.b64 	%fd99, %rd270;
	{
	.reg .b32 %temp; 
	mov.b64 	{%r401, %temp}, %fd99;
	}
	{
	.reg .b32 %temp; 
	mov.b64 	{%temp, %r400}, %fd99;
	}
	// begin inline asm
	shf.r.wrap.b32 %r395, %r401, %r400, %r3034;
	// end inline asm
	// begin inline asm
	shf.r.wrap.b32 %r399, %r400, %r401, %r3034;
	// end inline asm
	mov.b64 	%fd100, {%r395, %r399};
	mov.b64 	%rd271, %fd100;
	add.s64 	%rd272, %rd266, %rd271;
	ld.const.u8 	%r3073, [blake2b_sigma+25];
	mul.wide.u32 	%rd273, %r3073, 8;
	add.s64 	%rd274, %rd14, %rd273;
	ld.local.u64 	%rd275, [%rd274];
	add.s64 	%rd276, %rd272, %rd275;
	xor.b64  	%rd277, %rd276, %rd268;
	mov.b64 	%fd101, %rd277;
	{
	.reg .b32 %temp; 
	mov.b64 	{%r409, %temp}, %fd101;
	}
	{
	.reg .b32 %temp; 
	mov.b64 	{%temp, %r408}, %fd101;
	}
	// begin inline asm
	shf.r.wrap.b32 %r403, %r409, %r408, %r3042;
	// end inline asm
	// begin inline asm
	shf.r.wrap.b32 %r407, %r408, %r409, %r3042;
	// end inline asm
	mov.b64 	%fd102, {%r403, %r407};
	mov.b64 	%rd278, %fd102;
	add.s64 	%rd279, %rd269, %rd278;
	xor.b64  	%rd280, %rd279, %rd271;
	mov.b64 	%fd103, %rd280;
	{
	.reg .b32 %temp; 
	mov.b64 	{%temp, %r417}, %fd103;
	}
	{
	.reg .b32 %temp; 
	mov.b64 	{%r416, %temp}, %fd103;
	}
	// begin inline asm
	shf.r.wrap.b32 %r411, %r417, %r416, %r2946;
	// end inline asm
	// begin inline asm
	shf.r.wrap.b32 %r415, %r416, %r417, %r2946;
	// end inline asm
	mov.b64 	%fd104, {%r411, %r415};
	mov.b64 	%rd281, %fd104;
	add.s64 	%rd282, %rd216, %rd241;
	ld.const.u8 	%r3074, [blake2b_sigma+26];
	mul.wide.u32 	%rd283, %r3074, 8;
	add.s64 	%rd284, %rd14, %rd283;
	ld.local.u64 	%rd285, [%rd284];
	add.s64 	%rd286, %rd282, %rd285;
	xor.b64  	%rd287, %rd286, %rd198;
	mov.b64 	%fd105, %rd287;
	{
	.reg .b32 %temp; 
	mov.b64 	{%temp, %r425}, %fd105;
	}
	{
	.reg .b32 %temp; 
	mov.b64 	{%r424, %temp}, %fd105;
	}
	// begin inline asm
	shf.r.wrap.b32 %r419, %r425, %r424, %r3026;
	// end inline asm
	// begin inline asm
	shf.r.wrap.b32 %r423, %r424, %r425, %r3026;
	// end inline asm
	mov.b64 	%fd106, {%r419, %r423};
	mov.b64 	%rd288, %fd106;
	add.s64 	%rd289, %rd259, %rd288;
	xor.b64  	%rd290, %rd289, %rd241;
	mov.b64 	%fd107, %rd290;
	{
	.reg .b32 %temp; 
	mov.b64 	{%r433, %temp}, %fd107;
	}
	{
	.reg .b32 %temp; 
	mov.b64 	{%temp, %r432}, %fd107;
	}
	// begin inline asm
	shf.r.wrap.b32 %r427, %r433, %r432, %r3034;
	// end inline asm
	// begin inline asm
	shf.r.wrap.b32 %r431, %r432, %r433, %r3034;
	// end inline asm
	mov.b64 	%fd108, {%r427, %r431};
	mov.b64 	%rd291, %fd108;
	add.s64 	%rd292, %rd286, %rd291;
	ld.const.u8 	%r3075, [blake2b_sigma+27];
	mul.wide.u32 	%rd293, %r3075, 8;
	add.s64 	%rd294, %rd14, %rd293;
	ld.local.u64 	%rd295, [%rd294];
	add.s64 	%rd296, %rd292, %rd295;
	xor.b64  	%rd297, %rd296, %rd288;
	mov.b64 	%fd109, %rd297;
	{
	.reg .b32 %temp; 
	mov.b64 	{%r441, %temp}, %fd109;
	}
	{
	.reg .b32 %temp; 
	mov.b64 	{%temp, %r440}, %fd109;
	}
	// begin inline asm
	shf.r.wrap.b32 %r435, %r441, %r440, %r3042;
	// end inline asm
	// begin inline asm
	shf.r.wrap.b32 %r439, %r440, %r441, %r3042;
	// end inline asm
	mov.b64 	%fd110, {%r435, %r439};
	mov.b64 	%rd298, %fd110;
	add.s64 	%rd299, %rd289, %rd298;
	xor.b64  	%rd300, %rd299, %rd291;
	mov.b64 	%fd111, %rd300;
	{
	.reg .b32 %temp; 
	mov.b64 	{%temp, %r449}, %fd111;
	}
	{
	.reg .b32 %temp; 
	mov.b64 	{%r448, %temp}, %fd111;
	}
	// begin inline asm
	shf.r.wrap.b32 %r443, %r449, %r448, %r2946;
	// end inline asm
	// begin inline asm
	shf.r.wrap.b32 %r447, %r448, %r449, %r2946;
	// end inline asm
	mov.b64 	%fd112, {%r443, %r447};
	mov.b64 	%rd301, %fd112;
	add.s64 	%rd302, %rd236, %rd261;
	ld.const.u8 	%r3076, [blake2b_sigma+28];
	mul.wide.u32 	%rd303, %r3076, 8;
	add.s64 	%rd304, %rd14, %rd303;
	ld.local.u64 	%rd305, [%rd304];
	add.s64 	%rd306, %rd302, %rd305;
	xor.b64  	%rd307, %rd306, %rd218;
	mov.b64 	%fd113, %rd307;
	{
	.reg .b32 %temp; 
	mov.b64 	{%temp, %r457}, %fd113;
	}
	{
	.reg .b32 %temp; 
	mov.b64 	{%r456, %temp}, %fd113;
	}
	// begin inline asm
	shf.r.wrap.b32 %r451, %r457, %r456, %r3026;
	// end inline asm
	// begin inline asm
	shf.r.wrap.b32 %r455, %r456, %r457, %r3026;
	// end inline asm
	mov.b64 	%fd114, {%r451, %r455};
	mov.b64 	%rd308, %fd114;
	add.s64 	%rd309, %rd199, %rd308;
	xor.b64  	%rd310, %rd309, %rd261;
	mov.b64 	%fd115, %rd310;
	{
	.reg .b32 %temp; 
	mov.b64 	{%r465, %temp}, %fd115;
	}
	{
	.reg .b32 %temp; 
	mov.b64 	{%temp, %r464}, %fd115;
	}
	// begin inline asm
	shf.r.wrap.b32 %r459, %r465, %r464, %r3034;
	// end inline asm
	// begin inline asm
	shf.r.wrap.b32 %r463, %r464, %r465, %r3034;
	// end inline asm
	mov.b64 	%fd116, {%r459, %r463};
	mov.b64 	%rd311, %fd116;
	add.s64 	%rd312, %rd306, %rd311;
	ld.const.u8 	%r3077, [blake2b_sigma+29];
	mul.wide.u32 	%rd313, %r3077, 8;
	add.s64 	%rd314, %rd14, %rd313;
	ld.local.u64 	%rd315, [%rd314];
	add.s64 	%rd316, %rd312, %rd315;
	xor.b64  	%rd317, %rd316, %rd308;
	mov.b64 	%fd117, %rd317;
	{
	.reg .b32 %temp; 
	mov.b64 	{%r473, %temp}, %fd117;
	}
	{
	.reg .b32 %temp; 
	mov.b64 	{%temp, %r472}, %fd117;
	}
	// begin inline asm
	shf.r.wrap.b32 %r467, %r473, %r472, %r3042;
	// end inline asm
	// begin inline asm
	shf.r.wrap.b32 %r471, %r472, %r473, %r3042;
	// end inline asm
	mov.b64 	%fd118, {%r467, %r471};
	mov.b64 	%rd318, %fd118;
	add.s64 	%rd319, %rd309, %rd318;
	xor.b64  	%rd320, %rd319, %rd311;
	mov.b64 	%fd119, %rd320;
	{
	.reg .b32 %temp; 
	mov.b64 	{%temp, %r481}, %fd119;
	}
	{
	.reg .b32 %temp; 
	mov.b64 	{%r480, %temp}, %fd119;
	}
	// begin inline asm
	shf.r.wrap.b32 %r475, %r481, %r480, %r2946;
	// end inline asm
	// begin inline asm
	shf.r.wrap.b32 %r479, %r480, %r481, %r2946;
	// end inline asm
	mov.b64 	%fd120, {%r475, %r479};
	mov.b64 	%rd321, %fd120;
	add.s64 	%rd322, %rd256, %rd201;
	ld.const.u8 	%r3078, [blake2b_sigma+30];
	mul.wide.u32 	%rd323, %r3078, 8;
	add.s64 	%rd324, %rd14, %rd323;
	ld.local.u64 	%rd325, [%rd324];
	add.s64 	%rd326, %rd322, %rd325;
	xor.b64  	%rd327, %rd326, %rd238;
	mov.b64 	%fd121, %rd327;
	{
	.reg .b32 %temp; 
	mov.b64 	{%temp, %r489}, %fd121;
	}
	{
	.reg .b32 %temp; 
	mov.b64 	{%r488, %temp}, %fd121;
	}
	// begin inline asm
	shf.r.wrap.b32 %r483, %r489, %r488, %r3026;
	// end inline asm
	// begin inline asm
	shf.r.wrap.b32 %r487, %r488, %r489, %r3026;
	// end inline asm
	mov.b64 	%fd122, {%r483, %r487};
	mov.b64 	%rd328, %fd122;
	add.s64 	%rd329, %rd219, %rd328;
	xor.b64  	%rd330, %rd329, %rd201;
	mov.b64 	%fd123, %rd330;
	{
	.reg .b32 %temp; 
	mov.b64 	{%r497, %temp}, %fd123;
	}
	{
	.reg .b32 %temp; 
	mov.b64 	{%temp, %r496}, %fd123;
	}
	// begin inline asm
	shf.r.wrap.b32 %r491, %r497, %r496, %r3034;
	// end inline asm
	// begin inline asm
	shf.r.wrap.b32 %r495, %r496, %r497, %r3034;
	// end inline asm
	mov.b64 	%fd124, {%r491, %r495};
	mov.b64 	%rd331, %fd124;
	add.s64 	%rd332, %rd326, %rd331;
	ld.const.u8 	%r3079, [blake2b_sigma+31];
	mul.wide.u32 	%rd333, %r3079, 8;
	add.s64 	%rd334, %rd14, %rd333;
	ld.local.u64 	%rd335, [%rd334];
	add.s64 	%rd336, %rd332, %rd335;
	xor.b64  	%rd337, %rd336, %rd328;
	mov.b64 	%fd125, %rd337;
	{
	.reg .b32 %temp; 
	mov.b64 	{%r505, %temp}, %fd125;
	}
	{
	.reg .b32 %temp; 
	mov.b64 	{%temp, %r504}, %fd125;
	}
	// begin inline asm
	shf.r.wrap.b32 %r499, %r505, %r504, %r3042;
	// end inline asm
	// begin inline asm
	shf.r.wrap.b32 %r503, %r504, %r505, %r3042;
	// end inline asm
	mov.b64 	%fd126, {%r499, %r503};
	mov.b64 	%rd338, %fd126;
	add.s64 	%rd339, %rd329, %rd338;
	xor.b64  	%rd340, %rd339, %rd331;
	mov.b64 	%fd127, %rd340;
	{
	.reg .b32 %temp; 
	mov.b64 	{%temp, %r513}, %fd127;
	}
	{
	.reg .b32 %temp; 
	mov.b64 	{%r512, %temp}, %fd127;
	}
	// begin inline asm
	shf.r.wrap.b32 %r507, %r513, %r512, %r2946;
	// end inline asm
	// begin inline asm
	shf.r.wrap.b32 %r511, %r512, %r513, %r2946;
	// end inline asm
	mov.b64 	%fd128, {%r507, %r511};
	mov.b64 	%rd341, %fd128;
	add.s64 	%rd342, %rd276, %rd341;
	ld.const.u8 	%r3080, [blake2b_sigma+32];
	mul.wide.u32 	%rd343, %r3080, 8;
	add.s64 	%rd344, %rd14, %rd343;
	ld.local.u64 	%rd345, [%rd344];
	add.s64 	%rd346, %rd342, %rd345;
	xor.b64  	%rd347, %rd346, %rd298;
	mov.b64 	%fd129, %rd347;
	{
	.reg .b32 %temp; 
	mov.b64 	{%temp, %r521}, %fd129;
	}
	{
	.reg .b32 %temp; 
	mov.b64 	{%r520, %temp}, %fd129;
	}
	// begin inline asm
	shf.r.wrap.b32 %r515, %r521, %r520, %r3026;
	// end inline asm
	// begin inline asm
	shf.r.wrap.b32 %r519, %r520, %r521, %r3026;
	// end inline asm
	mov.b64 	%fd130, {%r515, %r519};
	mov.b64 	%rd348, %fd130;
	add.s64 	%rd349, %rd319, %rd348;
	xor.b64  	%rd350, %rd349, %rd341;
	mov.b64 	%fd131, %rd350;
	{
	.reg .b32 %temp; 
	mov.b64 	{%r529, %temp}, %fd131;
	}
	{
	.reg .b32 %temp; 
	mov.b64 	{%temp, %r528}, %fd131;
	}
	// begin inline asm
	shf.r.wrap.b32 %r523, %r529, %r528, %r3034;
	// end inline asm
	// begin inline asm
	shf.r.wrap.b32 %r527, %r528, %r529, %r3034;
	// end inline asm
	mov.b64 	%fd132, {%r523, %r527};
	mov.b64 	%rd351, %fd132;
	add.s64 	%rd352, %rd346, %rd351;
	ld.const.u8 	%r3081, [blake2b_sigma+33];
	mul.wide.u32 	%rd353, %r3081, 8;
	add.s64 	%rd354, %rd14, %rd353;
	ld.local.u64 	%rd355, [%rd354];
	add.s64 	%rd356, %rd352, %rd355;
	xor.b64  	%rd357, %rd356, %rd348;
	mov.b64 	%fd133, %rd357;
	{
	.reg .b32 %temp; 
	mov.b64 	{%r537, %temp}, %fd133;
	}
	{
	.reg .b32 %temp; 
	mov.b64 	{%temp, %r536}, %fd133;
	}
	// begin inline asm
	shf.r.wrap.b32 %r531, %r537, %r536, %r3042;
	// end inline asm
	// begin inline asm
	shf.r.wrap.b32 %r535, %r536, %r537, %r3042;
	// end inline asm
	mov.b64 	%fd134, {%r531, %r535};
	mov.b64 	%rd358, %fd134;
	add.s64 	%rd359, %rd349, %rd358;
	xor.b64  	%rd360, %rd359, %rd351;
	mov.b64 	%fd135, %rd360;
	{
	.reg .b32 %temp; 
	mov.b64 	{%temp, %r545}, %fd135;
	}
	{
	.reg .b32 %temp; 
	mov.b64 	{%r544, %temp}, %fd135;
	}
	// begin inline asm
	shf.r.wrap.b32 %r539, %r545, %r544, %r2946;
	// end inline asm
	// begin inline asm
	shf.r.wrap.b32 %r543, %r544, %r545, %r2946;
	// end inline asm
	mov.b64 	%fd136, {%r539, %r543};
	mov.b64 	%rd361, %fd136;
	add.s64 	%rd362, %rd296, %rd281;
	ld.const.u8 	%r3082, [blake2b_sigma+34];
	mul.wide.u32 	%rd363, %r3082, 8;
	add.s64 	%rd364, %rd14, %rd363;
	ld.local.u64 	%rd365, [%rd364];
	add.s64 	%rd366, %rd362, %rd365;
	xor.b64  	%rd367, %rd366, %rd318;
	mov.b64 	%fd137, %rd367;
	{
	.reg .b32 %temp; 
	mov.b64 	{%temp, %r553}, %fd137;
	}
	{
	.reg .b32 %temp; 
	mov.b64 	{%r552, %temp}, %fd137;
	}
	// begin inline asm
	shf.r.wrap.b32 %r547, %r553, %r552, %r3026;
	// end inline asm
	// begin inline asm
	shf.r.wrap.b32 %r551, %r552, %r553, %r3026;
	// end inline asm
	mov.b64 	%fd138, {%r547, %r551};
	mov.b64 	%rd368, %fd138;
	add.s64 	%rd369, %rd339, %rd368;
	xor.b64  	%rd370, %rd369, %rd281;
	mov.b64 	%fd139, %rd370;
	{
	.reg .b32 %temp; 
	mov.b64 	{%r561, %temp}, %fd139;
	}
	{
	.reg .b32 %temp; 
	mov.b64 	{%temp, %r560}, %fd139;
	}
	// begin inline asm
	shf.r.wrap.b32 %r555, %r561, %r560, %r3034;
	// end inline asm
	// begin inline asm
	shf.r.wrap.b32 %r559, %r560, %r561, %r3034;
	// end inline asm
	mov.b64 	%fd140, {%r555, %r559};
	mov.b64 	%rd371, %fd140;
	add.s64 	%rd372, %rd366, %rd371;
	ld.const.u8 	%r3083, [blake2b_sigma+35];
	mul.wide.u32 	%rd373, %r3083, 8;
	add.s64 	%rd374, %rd14, %rd373;
	ld.local.u64 	%rd375, [%rd374];
	add.s64 	%rd376, %rd372, %rd375;
	xor.b64  	%rd377, %rd376, %rd368;
	mov.b64 	%fd141, %rd377;
	{
	.reg .b32 %temp; 
	mov.b64 	{%r569, %temp}, %fd141;
	}
	{
	.reg .b32 %temp; 
	mov.b64 	{%temp, %r568}, %fd141;
	}
	// begin inline asm
	shf.r.wrap.b32 %r563, %r569, %r568, %r3042;
	// end inline asm
	// begin inline asm
	shf.r.wrap.b32 %r567, %r568, %r569, %r3042;
	// end inline asm
	mov.b64 	%fd142, {%r563, %r567};
	mov.b64 	%rd378, %fd142;
	add.s64 	%rd379, %rd369, %rd378;
	xor.b64  	%rd380, %rd379, %rd371;
	mov.b64 	%fd143, %rd380;
	{
	.reg .b32 %temp; 
	mov.b64 	{%temp, %r577}, %fd143;
	}
	{
	.reg .b32 %temp; 
	mov.b64 	{%r576, %temp}, %fd143;
	}
	// begin inline asm
	shf.r.wrap.b32 %r571, %r577, %r576, %r2946;
	// end inline asm
	// begin inline asm
	shf.r.wrap.b32 %r575, %r576, %r577, %r2946;
	// end inline asm
	mov.b64 	%fd144, {%r571, %r575};
	mov.b64 	%rd381, %fd144;
	add.s64 	%rd382, %rd316, %rd301;
	ld.const.u8 	%r3084, [blake2b_sigma+36];
	mul.wide.u32 	%rd383, %r3084, 8;
	add.s64 	%rd384, %rd14, %rd383;
	ld.local.u64 	%rd385, [%rd384];
	add.s64 	%rd386, %rd382, %rd385;
	xor.b64  	%rd387, %rd386, %rd338;
	mov.b64 	%fd145, %rd387;
	{
	.reg .b32 %temp; 
	mov.b64 	{%temp, %r585}, %fd145;
	}
	{
	.reg .b32 %temp; 
	mov.b64 	{%r584, %temp}, %fd145;
	}
	// begin inline asm
	shf.r.wrap.b32 %r579, %r585, %r584, %r3026;
	// end inline asm
	// begin inline asm
	shf.r.wrap.b32 %r583, %r584, %r585, %r3026;
	// end inline asm
	mov.b64 	%fd146, {%r579, %r583};
	mov.b64 	%rd388, %fd146;
	add.s64 	%rd389, %rd279, %rd388;
	xor.b64  	%rd390, %rd389, %rd301;
	mov.b64 	%fd147, %rd390;
	{
	.reg .b32 %temp; 
	mov.b64 	{%r593, %temp}, %fd147;
	}
	{
	.reg .b32 %temp; 
	mov.b64 	{%temp, %r592}, %fd147;
	}
	// begin inline asm
	shf.r.wrap.b32 %r587, %r593, %r592, %r3034;
	// end inline asm
	// begin inline asm
	shf.r.wrap.b32 %r591, %r592, %r593, %r3034;
	// end inline asm
	mov.b64 	%fd148, {%r587, %r591};
	mov.b64 	%rd391, %fd148;
	add.s64 	%rd392, %rd386, %rd391;
	ld.const.u8 	%r3085, [blake2b_sigma+37];
	mul.wide.u32 	%rd393, %r3085, 8;
	add.s64 	%rd394, %rd14, %rd393;
	ld.local.u64 	%rd395, [%rd394];
	add.s64 	%rd396, %rd392, %rd395;
	xor.b64  	%rd397, %rd396, %rd388;
	mov.b64 	%fd149, %rd397;
	{
	.reg .b32 %temp; 
	mov.b64 	{%r601, %temp}, %fd149;
	}
	{
	.reg .b32 %temp; 
	mov.b64 	{%temp, %r600}, %fd149;
	}
	// begin inline asm
	shf.r.wrap.b32 %r595, %r601, %r600, %r3042;
	// end inline asm
	// begin inline asm
	shf.r.wrap.b32 %r599, %r600, %r601, %r3042;
	// end inline asm
	mov.b64 	%fd150, {%r595, %r599};
	mov.b64 	%rd398, %fd150;
	add.s64 	%rd399, %rd389, %rd398;
	xor.b64  	%rd400, %rd399, %rd391;
	mov.b64 	%fd151, %rd400;
	{
	.reg .b32 %temp; 
	mov.b64 	{%temp, %r609}, %fd151;
	}
	{
	.reg .b32 %temp; 
	mov.b64 	{%r608, %temp}, %fd151;
	}
	// begin inline asm
	shf.r.wrap.b32 %r603, %r609, %r608, %r2946;
	// end inline asm
	// begin inline asm
	shf.r.wrap.b32 %r607, %r608, %r609, %r2946;
	// end inline asm
	mov.b64 	%fd152, {%r603, %r607};
	mov.b64 	%rd401, %fd152;
	add.s64 	%rd402, %rd336, %rd321;
	ld.const.u8 	%r3086, [blake2b_sigma+38];
	mul.wide.u32 	%rd403, %r3086, 8;
	add.s64 	%rd404, %rd14, %rd403;
	ld.local.u64 	%rd405, [%rd404];
	add.s64 	%rd406, %rd402, %rd405;
	xor.b64  	%rd407, %rd406, %rd278;
	mov.b64 	%fd153, %rd407;
	{
	.reg .b32 %temp; 
	mov.b64 	{%temp, %r617}, %fd153;
	}
	{
	.reg .b32 %temp; 
	mov.b64 	{%r616, %temp}, %fd153;
	}
	// begin inline asm
	shf.r.wrap.b32 %r611, %r617, %r616, %r3026;
	// end inline asm
	// begin inline asm
	shf.r.wrap.b32 %r615, %r616, %r617, %r3026;
	// end inline asm
	mov.b64 	%fd154, {%r611, %r615};
	mov.b64 	%rd408, %fd154;
	add.s64 	%rd409, %rd299, %rd408;
	xor.b64  	%rd410, %rd409, %rd321;
	mov.b64 	%fd155, %rd410;
	{
	.reg .b32 %temp; 
	mov.b64 	{%r625, %temp}, %fd155;
	}
	{
	.reg .b32 %temp; 
	mov.b64 	{%temp, %r624}, %fd155;
	}
	// begin inline asm
	shf.r.wrap.b32 %r619, %r625, %r624, %r3034;
	// end inline asm
	// begin inline asm
	shf.r.wrap.b32 %r623, %r624, %r625, %r3034;
	// end inline asm
	mov.b64 	%fd156, {%r619, %r623};
	mov.b64 	%rd411, %fd156;
	add.s64 	%rd412, %rd406, %rd411;
	ld.const.u8 	%r3087, [blake2b_sigma+39];
	mul.wide.u32 	%rd413, %r3087, 8;
	add.s64 	%rd414, %rd14, %rd413;
	ld.local.u64 	%rd415, [%rd414];
	add.s64 	%rd416, %rd412, %rd415;
	xor.b64  	%rd417, %rd416, %rd408;
	mov.b64 	%fd157, %rd417;
	{
	.reg .b32 %temp; 
	mov.b64 	{%r633, %temp}, %fd157;
	}
	{
	.reg .b32 %temp; 
	mov.b64 	{%temp, %r632}, %fd157;
	}
	// begin inline asm
	shf.r.wrap.b32 %r627, %r633, %r632, %r3042;
	// end inline asm
	// begin inline asm
	shf.r.wrap.b32 %r631, %r632, %r633, %r3042;
	// end inline asm
	mov.b64 	%fd158, {%r627, %r631};
	mov.b64 	%rd418, %fd158;
	add.s64 	%rd419, %rd409, %rd418;
	xor.b64  	%rd420, %rd419, %rd411;
	mov.b64 	%fd159, %rd420;
	{
	.reg .b32 %temp; 
	mov.b64 	{%temp, %r641}, %fd159;
	}
	{
	.reg .b32 %temp; 
	mov.b64 	{%r640, %temp}, %fd159;
	}
	// begin inline asm
	shf.r.wrap.b32 %r635, %r641, %r640, %r2946;
	// end inline asm
	// begin inline asm
	shf.r.wrap.b32 %r639, %r640, %r641, %r2946;
	// end inline asm
	mov.b64 	%fd160, {%r635, %r639};
	mov.b64 	%rd421, %fd160;
	add.s64 	%rd422, %rd356, %rd381;
	ld.const.u8 	%r3088, [blake2b_sigma+40];
	mul.wide.u32 	%rd423, %r3088, 8;
	add.s64 	%rd424, %rd14, %rd423;
	ld.local.u64 	%rd425, [%rd424];
	add.s64 	%rd426, %rd422, %rd425;
	xor.b64  	%rd427, %rd426, %rd418;
	mov.b64 	%fd161, %rd427;
	{
	.reg .b32 %temp; 
	mov.b64 	{%temp, %r649}, %fd161;
	}
	{
	.reg .b32 %temp; 
	mov.b64 	{%r648, %temp}, %fd161;
	}
	// begin inline asm
	shf.r.wrap.b32 %r643, %r649, %r648, %r3026;
	// end inline asm
	// begin inline asm
	shf.r.wrap.b32 %r647, %r648, %r649, %r3026;
	// end inline asm
	mov.b64 	%fd162, {%r643, %r647};
	mov.b64 	%rd428, %fd162;
	add.s64 	%rd429, %rd399, %rd428;
	xor.b64  	%rd430, %rd429, %rd381;
	mov.b64 	%fd163, %rd430;
	{
	.reg .b32 %temp; 
	mov.b64 	{%r657, %temp}, %fd163;
	}
	{
	.reg .b32 %temp; 
	mov.b64 	{%temp, %r656}, %fd163;
	}
	// begin inline asm
	shf.r.wrap.b32 %r651, %r657, %r656, %r3034;
	// end inline asm
	// begin inline asm
	shf.r.wrap.b32 %r655, %r656, %r657, %r3034;
	// end inline asm
	mov.b64 	%fd164, {%r651, %r655};
	mov.b64 	%rd431, %fd164;
	add.s64 	%rd432, %rd426, %rd431;
	ld.const.u8 	%r3089, [blake2b_sigma+41];
	mul.wide.u32 	%rd433, %r3089, 8;
	add.s64 	%rd434, %rd14, %rd433;
	ld.local.u64 	%rd435, [%rd434];
	add.s64 	%rd436, %rd432, %rd435;
	xor.b64  	%rd437, %rd436, %rd428;
	mov.b64 	%fd165, %rd437;
	{
	.reg .b32 %temp; 
	mov.b64 	{%r665, %temp}, %fd165;
	}
	{
	.reg .b32 %temp; 
	mov.b64 	{%temp, %r664}, %fd165;
	}
	// begin inline asm
	shf.r.wrap.b32 %r659, %r665, %r664, %r3042;
	// end inline asm
	// begin inline asm
	shf.r.wrap.b32 %r663, %r664, %r665, %r3042;
	// end inline asm
	mov.b64 	%fd166, {%r659, %r663};
	mov.b64 	%rd438, %fd166;
	add.s64 	%rd439, %rd429, %rd438;
	xor.b64  	%rd440, %rd439, %rd431;
	mov.b64 	%fd167, %rd440;
	{
	.reg .b32 %temp; 
	mov.b64 	{%temp, %r673}, %fd167;
	}
	{
	.reg .b32 %temp; 
	mov.b64 	{%r672, %temp}, %fd167;
	}
	// begin inline asm
	shf.r.wrap.b32 %r667, %r673, %r672, %r2946;
	// end inline asm
	// begin inline asm
	shf.r.wrap.b32 %r671, %r672, %r673, %r2946;
	// end inline asm
	mov.b64 	%fd168, {%r667, %r671};
	mov.b64 	%rd441, %fd168;
	add.s64 	%rd442, %rd376, %rd401;
	ld.const.u8 	%r3090, [blake2b_sigma+42];
	mul.wide.u32 	%rd443, %r3090, 8;
	add.s64 	%rd444, %rd14, %rd443;
	ld.local.u64 	%rd445, [%rd444];
	add.s64 	%rd446, %rd442, %rd445;
	xor.b64  	%rd447, %rd446, %rd358;
	mov.b64 	%fd169, %rd447;
	{
	.reg .b32 %temp; 
	mov.b64 	{%temp, %r681}, %fd169;
	}
	{
	.reg .b32 %temp; 
	mov.b64 	{%r680, %temp}, %fd169;
	}
	// begin inline asm
	shf.r.wrap.b32 %r675, %r681, %r680, %r3026;
	// end inline asm
	// begin inline asm
	shf.r.wrap.b32 %r679, %r680, %r681, %r3026;
	// end inline asm
	mov.b64 	%fd170, {%r675, %r679};
	mov.b64 	%rd448, %fd170;
	add.s64 	%rd449, %rd419, %rd448;
	xor.b64  	%rd450, %rd449, %rd401;
	mov.b64 	%fd171, %rd450;
	{
	.reg .b32 %temp; 
	mov.b64 	{%r689, %temp}, %fd171;
	}
	{
	.reg .b32 %temp; 
	mov.b64 	{%temp, %r688}, %fd171;
	}
	// begin inline asm
	shf.r.wrap.b32 %r683, %r689, %r688, %r3034;
	// end inline asm
	// begin inline asm
	shf.r.wrap.b32 %r687, %r688, %r689, %r3034;
	// end inline asm
	mov.b64 	%fd172, {%r683, %r687};
	mov.b64 	%rd451, %fd172;
	add.s64 	%rd452, %rd446, %rd451;
	ld.const.u8 	%r3091, [blake2b_sigma+43];
	mul.wide.u32 	%rd453, %r3091, 8;
	add.s64 	%rd454, %rd14, %rd453;
	ld.local.u64 	%rd455, [%rd454];
	add.s64 	%rd456, %rd452, %rd455;
	xor.b64  	%rd457, %rd456, %rd448;
	mov.b64 	%fd173, %rd457;
	{
	.reg .b32 %temp; 
	mov.b64 	{%r697, %temp}, %fd173;
	}
	{
	.reg .b32 %temp; 
	mov.b64 	{%temp, %r696}, %fd173;
	}
	// begin inline asm
	shf.r.wrap.b32 %r691, %r697, %r696, %r3042;
	// end inline asm
	// begin inline asm
	shf.r.wrap.b32 %r695, %r696, %r697, %r3042;
	// end inline asm
	mov.b64 	%fd174, {%r691, %r695};
	mov.b64 	%rd458, %fd174;
	add.s64 	%rd459, %rd449, %rd458;
	xor.b64  	%rd460, %rd459, %rd451;
	mov.b64 	%fd175, %rd460;
	{
	.reg .b32 %temp; 
	mov.b64 	{%temp, %r705}, %fd175;
	}
	{
	.reg .b32 %temp; 
	mov.b64 	{%r704, %temp}, %fd175;
	}
	// begin inline asm
	shf.r.wrap.b32 %r699, %r705, %r704, %r2946;
	// end inline asm
	// begin inline asm
	shf.r.wrap.b32 %r703, %r704, %r705, %r2946;
	// end inline asm
	mov.b64 	%fd176, {%r699, %r703};
	mov.b64 	%rd461, %fd176;
	add.s64 	%rd462, %rd396, %rd421;
	ld.const.u8 	%r3092, [blake2b_sigma+44];
	mul.wide.u32 	%rd463, %r3092, 8;
	add.s64 	%rd464, %rd14, %rd463;
	ld.local.u64 	%rd465, [%rd464];
	add.s64 	%rd466, %rd462, %rd465;
	xor.b64  	%rd467, %rd466, %rd378;
	mov.b64 	%fd177, %rd467;
	{
	.reg .b32 %temp; 
	mov.b64 	{%temp, %r713}, %fd177;
	}
	{
	.reg .b32 %temp; 
	mov.b64 	{%r712, %temp}, %fd177;
	}
	// begin inline asm
	shf.r.wrap.b32 %r707, %r713, %r712, %r3026;
	// end inline asm
	// begin inline asm
	shf.r.wrap.b32 %r711, %r712, %r713, %r3026;
	// end inline asm
	mov.b64 	%fd178, {%r707, %r711};
	mov.b64 	%rd468, %fd178;
	add.s64 	%rd469, %rd359, %rd468;
	xor.b64  	%rd470, %rd469, %rd421;
	mov.b64 	%fd179, %rd470;
	{
	.reg .b32 %temp; 
	mov.b64 	{%r721, %temp}, %fd179;
	}
	{
	.reg .b32 %temp; 
	mov.b64 	{%temp, %r720}, %fd179;
	}
	// begin inline asm
	shf.r.wrap.b32 %r715, %r721, %r720, %r3034;
	// end inline asm
	// begin inline asm
	shf.r.wrap.b32 %r719, %r720, %r721, %r3034;
	// end inline asm
	mov.b64 	%fd180, {%r715, %r719};
	mov.b64 	%rd471, %fd180;
	add.s64 	%rd472, %rd466, %rd471;
	ld.const.u8 	%r3093, [blake2b_sigma+45];
	mul.wide.u32 	%rd473, %r3093, 8;
	add.s64 	%rd474, %rd14, %rd473;
	ld.local.u64 	%rd475, [%rd474];
	add.s64 	%rd476, %rd472, %rd475;
	xor.b64  	%rd477, %rd476, %rd468;
	mov.b64 	%fd181, %rd477;
	{
	.reg .b32 %temp; 
	mov.b64 	{%r729, %temp}, %fd181;
	}
	{
	.reg .b32 %temp; 
	mov.b64 	{%temp, %r728}, %fd181;
	}
	// begin inline asm
	shf.r.wrap.b32 %r723, %r729, %r728, %r3042;
	// end inline asm
	// begin inline asm
	shf.r.wrap.b32 %r727, %r728, %r729, %r3042;
	// end inline asm
	mov.b64 	%fd182, {%r723, %r727};
	mov.b64 	%rd478, %fd182;
	add.s64 	%rd479, %rd469, %rd478;
	xor.b64  	%rd480, %rd479, %rd471;
	mov.b64 	%fd183, %rd480;
	{
	.reg .b32 %temp; 
	mov.b64 	{%temp, %r737}, %fd183;
	}
	{
	.reg .b32 %temp; 
	mov.b64 	{%r736, %temp}, %fd183;
	}
	// begin inline asm
	shf.r.wrap.b32 %r731, %r737, %r736, %r2946;
	// end inline asm
	// begin inline asm
	shf.r.wrap.b32 %r735, %r736, %r737, %r2946;
	// end inline asm
	mov.b64 	%fd184, {%r731, %r735};
	mov.b64 	%rd481, %fd184;
	add.s64 	%rd482, %rd416, %rd361;
	ld.const.u8 	%r3094, [blake2b_sigma+46];
	mul.wide.u32 	%rd483, %r3094, 8;
	add.s64 	%rd484, %rd14, %rd483;
	ld.local.u64 	%rd485, [%rd484];
	add.s64 	%rd486, %rd482, %rd485;
	xor.b64  	%rd487, %rd486, %rd398;
	mov.b64 	%fd185, %rd487;
	{
	.reg .b32 %temp; 
	mov.b64 	{%temp, %r745}, %fd185;
	}
	{
	.reg .b32 %temp; 
	mov.b64 	{%r744, %temp}, %fd185;
	}
	// begin inline asm
	shf.r.wrap.b32 %r739, %r745, %r744, %r3026;
	// end inline asm
	// begin inline asm
	shf.r.wrap.b32 %r743, %r744, %r745, %r3026;
	// end inline asm
	mov.b64 	%fd186, {%r739, %r743};
	mov.b64 	%rd488, %fd186;
	add.s64 	%rd489, %rd379, %rd488;
	xor.b64  	%rd490, %rd489, %rd361;
	mov.b64 	%fd187, %rd490;
	{
	.reg .b32 %temp; 
	mov.b64 	{%r753, %temp}, %fd187;
	}
	{
	.reg .b32 %temp; 
	mov.b64 	{%temp, %r752}, %fd187;
	}
	// begin inline asm
	shf.r.wrap.b32 %r747, %r753, %r752, %r3034;
	// end inline asm
	// begin inline asm
	shf.r.wrap.b32 %r751, %r752, %r753, %r3034;
	// end inline asm
	mov.b64 	%fd188, {%r747, %r751};
	mov.b64 	%rd491, %fd188;
	add.s64 	%rd492, %rd486, %rd491;
	ld.const.u8 	%r3095, [blake2b_sigma+47];
	mul.wide.u32 	%rd493, %r3095, 8;
	add.s64 	%rd494, %rd14, %rd493;
	ld.local.u64 	%rd495, [%rd494];
	add.s64 	%rd496, %rd492, %rd495;
	xor.b64  	%rd497, %rd496, %rd488;
	mov.b64 	%fd189, %rd497;
	{
	.reg .b32 %temp; 
	mov.b64 	{%r761, %temp}, %fd189;
	}
	{
	.reg .b32 %temp; 
	mov.b64 	{%temp, %r760}, %fd189;
	}
	// begin inline asm
	shf.r.wrap.b32 %r755, %r761, %r760, %r3042;
	// end inline asm
	// begin inline asm
	shf.r.wrap.b32 %r759, %r760, %r761, %r3042;
	// end inline asm
	mov.b64 	%fd190, {%r755, %r759};
	mov.b64 	%rd498, %fd190;
	add.s64 	%rd499, %rd489, %rd498;
	xor.b64  	%rd500, %rd499, %rd491;
	mov.b64 	%fd191, %rd500;
	{
	.reg .b32 %temp; 
	mov.b64 	{%temp, %r769}, %fd191;
	}
	{
	.reg .b32 %temp; 
	mov.b64 	{%r768, %temp}, %fd191;
	}
	// begin inline asm
	shf.r.wrap.b32 %r763, %r769, %r768, %r2946;
	// end inline asm
	// begin inline asm
	shf.r.wrap.b32 %r767, %r768, %r769, %r2946;
	// end inline asm
	mov.b64 	%fd192, {%r763, %r767};
	mov.b64 	%rd501, %fd192;
	add.s64 	%rd502, %rd436, %rd501;
	ld.const.u8 	%r3096, [blake2b_sigma+48];
	mul.wide.u32 	%rd503, %r3096, 8;
	add.s64 	%rd504, %rd14, %rd503;
	ld.local.u64 	%rd505, [%rd504];
	add.s64 	%rd506, %rd502, %rd505;
	xor.b64  	%rd507, %rd506, %rd458;
	mov.b64 	%fd193, %rd507;
	{
	.reg .b32 %temp; 
	mov.b64 	{%temp, %r777}, %fd193;
	}
	{
	.reg .b32 %temp; 
	mov.b64 	{%r776, %temp}, %fd193;
	}
	// begin inline asm
	shf.r.wrap.b32 %r771, %r777, %r776, %r3026;
	// end inline asm
	// begin inline asm
	shf.r.wrap.b32 %r775, %r776, %r777, %r3026;
	// end inline asm
	mov.b64 	%fd194, {%r771, %r775};
	mov.b64 	%rd508, %fd194;
	add.s64 	%rd509, %rd479, %rd508;
	xor.b64  	%rd510, %rd509, %rd501;
	mov.b64 	%fd195, %rd510;
	{
	.reg .b32 %temp; 
	mov.b64 	{%r785, %temp}, %fd195;
	}
	{
	.reg .b32 %temp; 
	mov.b64 	{%temp, %r784}, %fd195;
	}
	// begin inline asm
	shf.r.wrap.b32 %r779, %r785, %r784, %r3034;
	// end inline asm
	// begin inline asm
	shf.r.wrap.b32 %r783, %r784, %r785, %r3034;
	// end inline asm
	mov.b64 	%fd196, {%r779, %r783};
	mov.b64 	%rd511, %fd196;
	add.s64 	%rd512, %rd506, %rd511;
	ld.const.u8 	%r3097, [blake2b_sigma+49];
	mul.wide.u32 	%rd513, %r3097, 8;
	add.s64 	%rd514, %rd14, %rd513;
	ld.local.u64 	%rd515, [%rd514];
	add.s64 	%rd516, %rd512, %rd515;
	xor.b64  	%rd517, %rd516, %rd508;
	mov.b64 	%fd197, %rd517;
	{
	.reg .b32 %temp; 
	mov.b64 	{%r793, %temp}, %fd197;
	}
	{
	.reg .b32 %temp; 
	mov.b64 	{%temp, %r792}, %fd197;
	}
	// begin inline asm
	shf.r.wrap.b32 %r787, %r793, %r792, %r3042;
	// end inline asm
	// begin inline asm
	shf.r.wrap.b32 %r791, %r792, %r793, %r3042;
	// end inline asm
	mov.b64 	%fd198, {%r787, %r791};
	mov.b64 	%rd518, %fd198;
	add.s64 	%rd519, %rd509, %rd518;
	xor.b64  	%rd520, %rd519, %rd511;
	mov.b64 	%fd199, %rd520;
	{
	.reg .b32 %temp; 
	mov.b64 	{%temp, %r801}, %fd199;
	}
	{
	.reg .b32 %temp; 
	mov.b64 	{%r800, %temp}, %fd199;
	}
	// begin inline asm
	shf.r.wrap.b32 %r795, %r801, %r800, %r2946;
	// end inline asm
	// begin inline asm
	shf.r.wrap.b32 %r799, %r800, %r801, %r2946;
	// end inline asm
	mov.b64 	%fd200, {%r795, %r799};
	mov.b64 	%rd521, %fd200;
	add.s64 	%rd522, %rd456, %rd441;
	ld.const.u8 	%r3098, [blake2b_sigma+50];
	mul.wide.u32 	%rd523, %r3098, 8;
	add.s64 	%rd524, %rd14, %rd523;
	ld.local.u64 	%rd525, [%rd524];
	add.s64 	%rd526, %rd522, %rd525;
	xor.b64  	%rd527, %rd526, %rd478;
	mov.b64 	%fd201, %rd527;
	{
	.reg .b32 %temp; 
	mov.b64 	{%temp, %r809}, %fd201;
	}
	{
	.reg .b32 %temp; 
	mov.b64 	{%r808, %temp}, %fd201;
	}
	// begin inline asm
	shf.r.wrap.b32 %r803, %r809, %r808, %r3026;
	// end inline asm
	// begin inline asm
	shf.r.wrap.b32 %r807, %r808, %r809, %r3026;
	// end inline asm
	mov.b64 	%fd202, {%r803, %r807};
	mov.b64 	%rd528, %fd202;
	add.s64 	%rd529, %rd499, %rd528;
	xor.b64  	%rd530, %rd529, %rd441;
	mov.b64 	%fd203, %rd530;
	{
	.reg .b32 %temp; 
	mov.b64 	{%r817, %temp}, %fd203;
	}
	{
	.reg .b32 %temp; 
	mov.b64 	{%temp, %r816}, %fd203;
	}
	// begin inline asm
	shf.r.wrap.b32 %r811, %r817, %r816, %r3034;
	// end inline asm
	// begin inline asm
	shf.r.wrap.b32 %r815, %r816, %r817, %r3034;
	// end inline asm
	mov.b64 	%fd204, {%r811, %r815};
	mov.b64 	%rd531, %fd204;
	add.s64 	%rd532, %rd526, %rd531;
	ld.const.u8 	%r3099, [blake2b_sigma+51];
	mul.wide.u32 	%rd533, %r3099, 8;
	add.s64 	%rd534, %rd14, %rd533;
	ld.local.u64 	%rd535, [%rd534];
	add.s64 	%rd536, %rd532, %rd535;
	xor.b64  	%rd537, %rd536, %rd528;
	mov.b64 	%fd205, %rd537;
	{
	.reg .b32 %temp; 
	mov.b64 	{%r825, %temp}, %fd205;
	}
	{
	.reg .b32 %temp; 
	mov.b64 	{%temp, %r824}, %fd205;
	}
	// begin inline asm
	shf.r.wrap.b32 %r819, %r825, %r824, %r3042;
	// end inline asm
	// begin inline asm
	shf.r.wrap.b32 %r823, %r824, %r825, %r3042;
	// end inline asm
	mov.b64 	%fd206, {%r819, %r823};
	mov.b64 	%rd538, %fd206;
	add.s64 	%rd539, %rd529, %rd538;
	xor.b64  	%rd540, %rd539, %rd531;
	mov.b64 	%fd207, %rd540;
	{
	.reg .b32 %temp; 
	mov.b64 	{%temp, %r833}, %fd207;
	}
	{
	.reg .b32 %temp; 
	mov.b64 	{%r832, %temp}, %fd207;
	}
	// begin inline asm
	shf.r.wrap.b32 %r827, %r833, %r832, %r2946;
	// end inline asm
	// begin inline asm
	shf.r.wrap.b32 %r831, %r832, %r833, %r2946;
	// end inline asm
	mov.b64 	%fd208, {%r827, %r831};
	mov.b64 	%rd541, %fd208;
	add.s64 	%rd542, %rd476, %rd461;
	ld.const.u8 	%r3100, [blake2b_sigma+52];
	mul.wide.u32 	%rd543, %r3100, 8;
	add.s64 	%rd544, %rd14, %rd543;
	ld.local.u64 	%rd545, [%rd544];
	add.s64 	%rd546, %rd542, %rd545;
	xor.b64  	%rd547, %rd546, %rd498;
	mov.b64 	%fd209, %rd547;
	{
	.reg .b32 %temp; 
	mov.b64 	{%temp, %r841}, %fd209;
	}
	{
	.reg .b32 %temp; 
	mov.b64 	{%r840, %temp}, %fd209;
	}
	// begin inline asm
	shf.r.wrap.b32 %r835, %r841, %r840, %r3026;
	// end inline asm
	// begin inline asm
	shf.r.wrap.b32 %r839, %r840, %r841, %r3026;
	// end inline asm
	mov.b64 	%fd210, {%r835, %r839};
	mov.b64 	%rd548, %fd210;
	add.s64 	%rd549, %rd439, %rd548;
	xor.b64  	%rd550, %rd549, %rd461;
	mov.b64 	%fd211, %rd550;
	{
	.reg .b32 %temp; 
	mov.b64 	{%r849, %temp}, %fd211;
	}
	{
	.reg .b32 %temp; 
	mov.b64 	{%temp, %r848}, %fd211;
	}
	// begin inline asm
	shf.r.wrap.b32 %r843, %r849, %r848, %r3034;
	// end inline asm
	// begin inline asm
	shf.r.wrap.b32 %r847, %r848, %r849, %r3034;
	// end inline asm
	mov.b64 	%fd212, {%r843, %r847};
	mov.b64 	%rd551, %fd212;
	add.s64 	%rd552, %rd546, %rd551;
	ld.const.u8 	%r3101, [blake2b_sigma+53];
	mul.wide.u32 	%rd553, %r3101, 8;
	add.s64 	%rd554, %rd14, %rd553;
	ld.local.u64 	%rd555, [%rd554];
	add.s64 	%rd556, %rd552, %rd555;
	xor.b64  	%rd557, %rd556, %rd548;
	mov.b64 	%fd213, %rd557;
	{
	.reg .b32 %temp; 
	mov.b64 	{%r857, %temp}, %fd213;
	}
	{
	.reg .b32 %temp; 
	mov.b64 	{%temp, %r856}, %fd213;
	}
	// begin inline asm
	shf.r.wrap.b32 %r851, %r857, %r856, %r3042;
	// end inline asm
	// begin inline asm
	shf.r.wrap.b32 %r855, %r856, %r857, %r3042;
	// end inline asm
	mov.b64 	%fd214, {%r851, %r855};
	mov.b64 	%rd558, %fd214;
	add.s64 	%rd559, %rd549, %rd558;
	xor.b64  	%rd560, %rd559, %rd551;
	mov.b64 	%fd215, %rd560;
	{
	.reg .b32 %temp; 
	mov.b64 	{%temp, %r865}, %fd215;
	}
	{
	.reg .b32 %temp; 
	mov.b64 	{%r864, %temp}, %fd215;
	}
	// begin inline asm
	shf.r.wrap.b32 %r859, %r865, %r864, %r2946;
	// end inline asm
	// begin inline asm
	shf.r.wrap.b32 %r863, %r864, %r865, %r2946;
	// end inline asm
	mov.b64 	%fd216, {%r859, %r863};
	mov.b64 	%rd561, %fd216;
	add.s64 	%rd562, %rd496, %rd481;
	ld.const.u8 	%r3102, [blake2b_sigma+54];
	mul.wide.u32 	%rd563, %r3102, 8;
	add.s64 	%rd564, %rd14, %rd563;
	ld.local.u64 	%rd565, [%rd564];
	add.s64 	%rd566, %rd562, %rd565;
	xor.b64  	%rd567, %rd566, %rd438;
	mov.b64 	%fd217, %rd567;
	{
	.reg .b32 %temp; 
	mov.b64 	{%temp, %r873}, %fd217;
	}
	{
	.reg .b32 %temp; 
	mov.b64 	{%r872, %temp}, %fd217;
	}
	// begin inline asm
	shf.r.wrap.b32 %r867, %r873, %r872, %r3026;
	// end inline asm
	// begin inline asm
	shf.r.wrap.b32 %r871, %r872, %r873, %r3026;
	// end inline asm
	mov.b64 	%fd218, {%r867, %r871};
	mov.b64 	%rd568, %fd218;
	add.s64 	%rd569, %rd459, %rd568;
	xor.b64  	%rd570, %rd569, %rd481;
	mov.b64 	%fd219, %rd570;
	{
	.reg .b32 %temp; 
	mov.b64 	{%r881, %temp}, %fd219;
	}
	{
	.reg .b32 %temp; 
	mov.b64 	{%temp, %r880}, %fd219;
	}
	// begin inline asm
	shf.r.wrap.b32 %r875, %r881, %r880, %r3034;
	// end inline asm
	// begin inline asm
	shf.r.wrap.b32 %r879, %r880, %r881, %r3034;
	// end inline asm
	mov.b64 	%fd220, {%r875, %r879};
	mov.b64 	%rd571, %fd220;
	add.s64 	%rd572, %rd566, %rd571;
	ld.const.u8 	%r3103, [blake2b_sigma+55];
	mul.wide.u32 	%rd573, %r3103, 8;
	add.s64 	%rd574, %rd14, %rd573;
	ld.local.u64 	%rd575, [%rd574];
	add.s64 	%rd576, %rd572, %rd575;
	xor.b64  	%rd577, %rd576, %rd568;
	mov.b64 	%fd221, %rd577;
	{
	.reg .b32 %temp; 
	mov.b64 	{%r889, %temp}, %fd221;
	}
	{
	.reg .b32 %temp; 
	mov.b64 	{%temp, %r888}, %fd221;
	}
	// begin inline asm
	shf.r.wrap.b32 %r883, %r889, %r888, %r3042;
	// end inline asm
	// begin inline asm
	shf.r.wrap.b32 %r887, %r888, %r889, %r3042;
	// end inline asm
	mov.b64 	%fd222, {%r883, %r887};
	mov.b64 	%rd578, %fd222;
	add.s64 	%rd579, %rd569, %rd578;
	xor.b64  	%rd580, %rd579, %rd571;
	mov.b64 	%fd223, %rd580;
	{
	.reg .b32 %temp; 
	mov.b64 	{%temp, %r897}, %fd223;
	}
	{
	.reg .b32 %temp; 
	mov.b64 	{%r896, %temp}, %fd223;
	}
	// begin inline asm
	shf.r.wrap.b32 %r891, %r897, %r896, %r2946;
	// end inline asm
	// begin inline asm
	shf.r.wrap.b32 %r895, %r896, %r897, %r2946;
	// end inline asm
	mov.b64 	%fd224, {%r891, %r895};
	mov.b64 	%rd581, %fd224;
	add.s64 	%rd582, %rd516, %rd541;
	ld.const.u8 	%r3104, [blake2b_sigma+56];
	mul.wide.u32 	%rd583, %r3104, 8;
	add.s64 	%rd584, %rd14, %rd583;
	ld.local.u64 	%rd585, [%rd584];
	add.s64 	%rd586, %rd582, %rd585;
	xor.b64  	%rd587, %rd586, %rd578;
	mov.b64 	%fd225, %rd587;
	{
	.reg .b32 %temp; 
	mov.b64 	{%temp, %r905}, %fd225;
	}
	{
	.reg .b32 %temp; 
	mov.b64 	{%r904, %temp}, %fd225;
	}
	// begin inline asm
	shf.r.wrap.b32 %r899, %r905, %r904, %r3026;
	// end inline asm
	// begin inline asm
	shf.r.wrap.b32 %r903, %r904, %r905, %r3026;
	// end inline asm
	mov.b64 	%fd226, {%r899, %r903};
	mov.b64 	%rd588, %fd226;
	add.s64 	%rd589, %rd559, %rd588;
	xor.b64  	%rd590, %rd589, %rd541;
	mov.b64 	%fd227, %rd590;
	{
	.reg .b32 %temp; 
	mov.b64 	{%r913, %temp}, %fd227;
	}
	{
	.reg .b32 %temp; 
	mov.b64 	{%temp, %r912}, %fd227;
	}
	// begin inline asm
	shf.r.wrap.b32 %r907, %r913, %r912, %r3034;
	// end inline asm
	// begin inline asm
	shf.r.wrap.b32 %r911, %r912, %r913, %r3034;
	// end inline asm
	mov.b64 	%fd228, {%r907, %r911};
	mov.b64 	%rd591, %fd228;
	add.s64 	%rd592, %rd586, %rd591;
	ld.const.u8 	%r3105, [blake2b_sigma+57];
	mul.wide.u32 	%rd593, %r3105, 8;
	add.s64 	%rd594, %rd14, %rd593;
	ld.local.u64 	%rd595, [%rd594];
	add.s64 	%rd596, %rd592, %rd595;
	xor.b64  	%rd597, %rd596, %rd588;
	mov.b64 	%fd229, %rd597;
	{
	.reg .b32 %temp; 
	mov.b64 	{%r921, %temp}, %fd229;
	}
	{
	.reg .b32 %temp; 
	mov.b64 	{%temp, %r920}, %fd229;
	}
	// begin inline asm
	shf.r.wrap.b32 %r915, %r921, %r920, %r3042;
	// end inline asm
	// begin inline asm
	shf.r.wrap.b32 %r919, %r920, %r921, %r3042;
	// end inline asm
	mov.b64 	%fd230, {%r915, %r919};
	mov.b64 	%rd598, %fd230;
	add.s64 	%rd599, %rd589, %rd598;
	xor.b64  	%rd600, %rd599, %rd591;
	mov.b64 	%fd231, %rd600;
	{
	.reg .b32 %temp; 
	mov.b64 	{%temp, %r929}, %fd231;
	}
	{
	.reg .b32 %temp; 
	mov.b64 	{%r928, %temp}, %fd231;
	}
	// begin inline asm
	shf.r.wrap.b32 %r923, %r929, %r928, %r2946;
	// end inline asm
	// begin inline asm
	shf.r.wrap.b32 %r927, %r928, %r929, %r2946;
	// end inline asm
	mov.b64 	%fd232, {%r923, %r927};
	mov.b64 	%rd601, %fd232;
	add.s64 	%rd602, %rd536, %rd561;
	ld.const.u8 	%r3106, [blake2b_sigma+58];
	mul.wide.u32 	%rd603, %r3106, 8;
	add.s64 	%rd604, %rd14, %rd603;
	ld.local.u64 	%rd605, [%rd604];
	add.s64 	%rd606, %rd602, %rd605;
	xor.b64  	%rd607, %rd606, %rd518;
	mov.b64 	%fd233, %rd607;
	{
	.reg .b32 %temp; 
	mov.b64 	{%temp, %r937}, %fd233;
	}
	{
	.reg .b32 %temp; 
	mov.b64 	{%r936, %temp}, %fd233;
	}
	// begin inline asm
	shf.r.wrap.b32 %r931, %r937, %r936, %r3026;
	// end inline asm
	// begin inline asm
	shf.r.wrap.b32 %r935, %r936, %r937, %r3026;
	// end inline asm
	mov.b64 	%fd234, {%r931, %r935};
	mov.b64 	%rd608, %fd234;
	add.s64 	%rd609, %rd579, %rd608;
	xor.b64  	%rd610, %rd609, %rd561;
	mov.b64 	%fd235, %rd610;
	{
	.reg .b32 %temp; 
	mov.b64 	{%r945, %temp}, %fd235;
	}
	{
	.reg .b32 %temp; 
	mov.b64 	{%temp, %r944}, %fd235;
	}
	// begin inline asm
	shf.r.wrap.b32 %r939, %r945, %r944, %r3034;
	// end inline asm
	// begin inline asm
	shf.r.wrap.b32 %r943, %r944, %r945, %r3034;
	// end inline asm
	mov.b64 	%fd236, {%r939, %r943};
	mov.b64 	%rd611, %fd236;
	add.s64 	%rd612, %rd606, %rd611;
	ld.const.u8 	%r3107, [blake2b_sigma+59];
	mul.wide.u32 	%rd613, %r3107, 8;
	add.s64 	%rd614, %rd14, %rd613;
	ld.local.u64 	%rd615, [%rd614];
	add.s64 	%rd616, %rd612, %rd615;
	xor.b64  	%rd617, %rd616, %rd608;
	mov.b64 	%fd237, %rd617;
	{
	.reg .b32 %temp; 
	mov.b64 	{%r953, %temp}, %fd237;
	}
	{
	.reg .b32 %temp; 
	mov.b64 	{%temp, %r952}, %fd237;
	}
	// begin inline asm
	shf.r.wrap.b32 %r947, %r953, %r952, %r3042;
	// end inline asm
	// begin inline asm
	shf.r.wrap.b32 %r951, %r952, %r953, %r3042;
	// end inline asm
	mov.b64 	%fd238, {%r947, %r951};
	mov.b64 	%rd618, %fd238;
	add.s64 	%rd619, %rd609, %rd618;
	xor.b64  	%rd620, %rd619, %rd611;
	mov.b64 	%fd239, %rd620;
	{
	.reg .b32 %temp; 
	mov.b64 	{%temp, %r961}, %fd239;
	}
	{
	.reg .b32 %temp; 
	mov.b64 	{%r960, %temp}, %fd239;
	}
	// begin inline asm
	shf.r.wrap.b32 %r955, %r961, %r960, %r2946;
	// end inline asm
	// begin inline asm
	shf.r.wrap.b32 %r959, %r960, %r961, %r2946;
	// end inline asm
	mov.b64 	%fd240, {%r955, %r959};
	mov.b64 	%rd621, %fd240;
	add.s64 	%rd622, %rd556, %rd581;
	ld.const.u8 	%r3108, [blake2b_sigma+60];
	mul.wide.u32 	%rd623, %r3108, 8;
	add.s64 	%rd624, %rd14, %rd623;
	ld.local.u64 	%rd625, [%rd624];
	add.s64 	%rd626, %rd622, %rd625;
	xor.b64  	%rd627, %rd626, %rd538;
	mov.b64 	%fd241, %rd627;
	{
	.reg .b32 %temp; 
	mov.b64 	{%temp, %r969}, %fd241;
	}
	{
	.reg .b32 %temp; 
	mov.b64 	{%r968, %temp}, %fd241;
	}
	// begin inline asm
	shf.r.wrap.b32 %r963, %r969, %r968, %r3026;
	// end inline asm
	// begin inline asm
	shf.r.wrap.b32 %r967, %r968, %r969, %r3026;
	// end inline asm
	mov.b64 	%fd242, {%r963, %r967};
	mov.b64 	%rd628, %fd242;
	add.s64 	%rd629, %rd519, %rd628;
	xor.b64  	%rd630, %rd629, %rd581;
	mov.b64 	%fd243, %rd630;
	{
	.reg .b32 %temp; 
	mov.b64 	{%r977, %temp}, %fd243;
	}
	{
	.reg .b32 %temp; 
	mov.b64 	{%temp, %r976}, %fd243;
	}
	// begin inline asm
	shf.r.wrap.b32 %r971, %r977, %r976, %r3034;
	// end inline asm
	// begin inline asm
	shf.r.wrap.b32 %r975, %r976, %r977, %r3034;
	// end inline asm
	mov.b64 	%fd244, {%r971, %r975};
	mov.b64 	%rd631, %fd244;
	add.s64 	%rd632, %rd626, %rd631;
	ld.const.u8 	%r3109, [blake2b_sigma+61];
	mul.wide.u32 	%rd633, %r3109, 8;
	add.s64 	%rd634, %rd14, %rd633;
	ld.local.u64 	%rd635, [%rd634];
	add.s64 	%rd636, %rd632, %rd635;
	xor.b64  	%rd637, %rd636, %rd628;
	mov.b64 	%fd245, %rd637;
	{
	.reg .b32 %temp; 
	mov.b64 	{%r985, %temp}, %fd245;
	}
	{
	.reg .b32 %temp; 
	mov.b64 	{%temp, %r984}, %fd245;
	}
	// begin inline asm
	shf.r.wrap.b32 %r979, %r985, %r984, %r3042;
	// end inline asm
	// begin inline asm
	shf.r.wrap.b32 %r983, %r984, %r985, %r3042;
	// end inline asm
	mov.b64 	%fd246, {%r979, %r983};
	mov.b64 	%rd638, %fd246;
	add.s64 	%rd639, %rd629, %rd638;
	xor.b64  	%rd640, %rd639, %rd631;
	mov.b64 	%fd247, %rd640;
	{
	.reg .b32 %temp; 
	mov.b64 	{%temp, %r993}, %fd247;
	}
	{
	.reg .b32 %temp; 
	mov.b64 	{%r992, %temp}, %fd247;
	}
	// begin inline asm
	shf.r.wrap.b32 %r987, %r993, %r992, %r2946;
	// end inline asm
	// begin inline asm
	shf.r.wrap.b32 %r991, %r992, %r993, %r2946;
	// end inline asm
	mov.b64 	%fd248, {%r987, %r991};
	mov.b64 	%rd641, %fd248;
	add.s64 	%rd642, %rd576, %rd521;
	ld.const.u8 	%r3110, [blake2b_sigma+62];
	mul.wide.u32 	%rd643, %r3110, 8;
	add.s64 	%rd644, %rd14, %rd643;
	ld.local.u64 	%rd645, [%rd644];
	add.s64 	%rd646, %rd642, %rd645;
	xor.b64  	%rd647, %rd646, %rd558;
	mov.b64 	%fd249, %rd647;
	{
	.reg .b32 %temp; 
	mov.b64 	{%temp, %r1001}, %fd249;
	}
	{
	.reg .b32 %temp; 
	mov.b64 	{%r1000, %temp}, %fd249;
	}
	// begin inline asm
	shf.r.wrap.b32 %r995, %r1001, %r1000, %r3026;
	// end inline asm
	// begin inline asm
	shf.r.wrap.b32 %r999, %r1000, %r1001, %r3026;
	// end inline asm
	mov.b64 	%fd250, {%r995, %r999};
	mov.b64 	%rd648, %fd250;
	add.s64 	%rd649, %rd539, %rd648;
	xor.b64  	%rd650, %rd649, %rd521;
	mov.b64 	%fd251, %rd650;
	{
	.reg .b32 %temp; 
	mov.b64 	{%r1009, %temp}, %fd251;
	}
	{
	.reg .b32 %temp; 
	mov.b64 	{%temp, %r1008}, %fd251;
	}
	// begin inline asm
	shf.r.wrap.b32 %r1003, %r1009, %r1008, %r3034;
	// end inline asm
	// begin inline asm
	shf.r.wrap.b32 %r1007, %r1008, %r1009, %r3034;
	// end inline asm
	mov.b64 	%fd252, {%r1003, %r1007};
	mov.b64 	%rd651, %fd252;
	add.s64 	%rd652, %rd646, %rd651;
	ld.const.u8 	%r3111, [blake2b_sigma+63];
	mul.wide.u32 	%rd653, %r3111, 8;
	add.s64 	%rd654, %rd14, %rd653;
	ld.local.u64 	%rd655, [%rd654];
	add.s64 	%rd656, %rd652, %rd655;
	xor.b64  	%rd657, %rd656, %rd648;
	mov.b64 	%fd253, %rd657;
	{
	.reg .b32 %temp; 
	mov.b64 	{%r1017, %temp}, %fd253;
	}
	{
	.reg .b32 %temp; 
	mov.b64 	{%temp, %r1016}, %fd253;
	}
	// begin inline asm
	shf.r.wrap.b32 %r1011, %r1017, %r1016, %r3042;
	// end inline asm
	// begin inline asm
	shf.r.wrap.b32 %r1015, %r1016, %r1017, %r3042;
	// end inline asm
	mov.b64 	%fd254, {%r1011, %r1015};
	mov.b64 	%rd658, %fd254;
	add.s64 	%rd659, %rd649, %rd658;
	xor.b64  	%rd660, %rd659, %rd651;
	mov.b64 	%fd255, %rd660;
	{
	.reg .b32 %temp; 
	mov.b64 	{%temp, %r1025}, %fd255;
	}
	{
	.reg .b32 %temp; 
	mov.b64 	{%r1024, %temp}, %fd255;
	}
	// begin inline asm
	shf.r.wrap.b32 %r1019, %r1025, %r1024, %r2946;
	// end inline asm
	// begin inline asm
	shf.r.wrap.b32 %r1023, %r1024, %r1025, %r2946;
	// end inline asm
	mov.b64 	%fd256, {%r1019, %r1023};
	mov.b64 	%rd661, %fd256;
	add.s64 	%rd662, %rd596, %rd661;
	ld.const.u8 	%r3112, [blake2b_sigma+64];
	mul.wide.u32 	%rd663, %r3112, 8;
	add.s64 	%rd664, %rd14, %rd663;
	ld.local.u64 	%rd665, [%rd664];
	add.s64 	%rd666, %rd662, %rd665;
	xor.b64  	%rd667, %rd666, %rd618;
	mov.b64 	%fd257, %rd667;
	{
	.reg .b32 %temp; 
	mov.b64 	{%temp, %r1033}, %fd257;
	}
	{
	.reg .b32 %temp; 
	mov.b64 	{%r1032, %temp}, %fd257;
	}
	// begin inline asm
	shf.r.wrap.b32 %r1027, %r1033, %r1032, %r3026;
	// end inline asm
	// begin inline asm
	shf.r.wrap.b32 %r1031, %r1032, %r1033, %r3026;
	// end inline asm
	mov.b64 	%fd258, {%r1027, %r1031};
	mov.b64 	%rd668, %fd258;
	add.s64 	%rd669, %rd639, %rd668;
	xor.b64  	%rd670, %rd669, %rd661;
	mov.b64 	%fd259, %rd670;
	{
	.reg .b32 %temp; 
	mov.b64 	{%r1041, %temp}, %fd259;
	}
	{
	.reg .b32 %temp; 
	mov.b64 	{%temp, %r1040}, %fd259;
	}
	// begin inline asm
	shf.r.wrap.b32 %r1035, %r1041, %r1040, %r3034;
	// end inline asm
	// begin inline asm
	shf.r.wrap.b32 %r1039, %r1040, %r1041, %r3034;
	// end inline asm
	mov.b64 	%fd260, {%r1035, %r1039};
	mov.b64 	%rd671, %fd260;
	add.s64 	%rd672, %rd666, %rd671;
	ld.const.u8 	%r3113, [blake2b_sigma+65];
	mul.wide.u32 	%rd673, %r3113, 8;
	add.s64 	%rd674, %rd14, %rd673;
	ld.local.u64 	%rd675, [%rd674];
	add.s64 	%rd676, %rd672, %rd675;
	xor.b64  	%rd677, %rd676, %rd668;
	mov.b64 	%fd261, %rd677;
	{
	.reg .b32 %temp; 
	mov.b64 	{%r1049, %temp}, %fd261;
	}
	{
	.reg .b32 %temp; 
	mov.b64 	{%temp, %r1048}, %fd261;
	}
	// begin inline asm
	shf.r.wrap.b32 %r1043, %r1049, %r1048, %r3042;
	// end inline asm
	// begin inline asm
	shf.r.wrap.b32 %r1047, %r1048, %r1049, %r3042;
	// end inline asm
	mov.b64 	%fd262, {%r1043, %r1047};
	mov.b64 	%rd678, %fd262;
	add.s64 	%rd679, %rd669, %rd678;
	xor.b64  	%rd680, %rd679, %rd671;
	mov.b64 	%fd263, %rd680;
	{
	.reg .b32 %temp; 
	mov.b64 	{%temp, %r1057}, %fd263;
	}
	{
	.reg .b32 %temp; 
	mov.b64 	{%r1056, %temp}, %fd263;
	}
	// begin inline asm
	shf.r.wrap.b32 %r1051, %r1057, %r1056, %r2946;
	// end inline asm
	// begin inline asm
	shf.r.wrap.b32 %r1055, %r1056, %r1057, %r2946;
	// end inline asm
	mov.b64 	%fd264, {%r1051, %r1055};
	mov.b64 	%rd681, %fd264;
	add.s64 	%rd682, %rd616, %rd601;
	ld.const.u8 	%r3114, [blake2b_sigma+66];
	mul.wide.u32 	%rd683, %r3114, 8;
	add.s64 	%rd684, %rd14, %rd683;
	ld.local.u64 	%rd685, [%rd684];
	add.s64 	%rd686, %rd682, %rd685;
	xor.b64  	%rd687, %rd686, %rd638;
	mov.b64 	%fd265, %rd687;
	{
	.reg .b32 %temp; 
	mov.b64 	{%temp, %r1065}, %fd265;
	}
	{
	.reg .b32 %temp; 
	mov.b64 	{%r1064, %temp}, %fd265;
	}
	// begin inline asm
	shf.r.wrap.b32 %r1059, %r1065, %r1064, %r3026;
	// end inline asm
	// begin inline asm
	shf.r.wrap.b32 %r1063, %r1064, %r1065, %r3026;
	// end inline asm
	mov.b64 	%fd266, {%r1059, %r1063};
	mov.b64 	%rd688, %fd266;
	add.s64 	%rd689, %rd659, %rd688;
	xor.b64  	%rd690, %rd689, %rd601;
	mov.b64 	%fd267, %rd690;
	{
	.reg .b32 %temp; 
	mov.b64 	{%r1073, %temp}, %fd267;
	}
	{
	.reg .b32 %temp; 
	mov.b64 	{%temp, %r1072}, %fd267;
	}
	// begin inline asm
	shf.r.wrap.b32 %r1067, %r1073, %r1072, %r3034;
	// end inline asm
	// begin inline asm
	shf.r.wrap.b32 %r1071, %r1072, %r1073, %r3034;
	// end inline asm
	mov.b64 	%fd268, {%r1067, %r1071};
	mov.b64 	%rd691, %fd268;
	add.s64 	%rd692, %rd686, %rd691;
	ld.const.u8 	%r3115, [blake2b_sigma+67];
	mul.wide.u32 	%rd693, %r3115, 8;
	add.s64 	%rd694, %rd14, %rd693;
	ld.local.u64 	%rd695, [%rd694];
	add.s64 	%rd696, %rd692, %rd695;
	xor.b64  	%rd697, %rd696, %rd688;
	mov.b64 	%fd269, %rd697;
	{
	.reg .b32 %temp; 
	mov.b64 	{%r1081, %temp}, %fd269;
	}
	{
	.reg .b32 %temp; 
	mov.b64 	{%temp, %r1080}, %fd269;
	}
	// begin inline asm
	shf.r.wrap.b32 %r1075, %r1081, %r1080, %r3042;
	// end inline asm
	// begin inline asm
	shf.r.wrap.b32 %r1079, %r1080, %r1081, %r3042;
	// end inline asm
	mov.b64 	%fd270, {%r1075, %r1079};
	mov.b64 	%rd698, %fd270;
	add.s64 	%rd699, %rd689, %rd698;
	xor.b64  	%rd700, %rd699, %rd691;
	mov.b64 	%fd271, %rd700;
	{
	.reg .b32 %temp; 
	mov.b64 	{%temp, %r1089}, %fd271;
	}
	{
	.reg .b32 %temp; 
	mov.b64 	{%r1088, %temp}, %fd271;
	}
	// begin inline asm
	shf.r.wrap.b32 %r1083, %r1089, %r1088, %r2946;
	// end inline asm
	// begin inline asm
	shf.r.wrap.b32 %r1087, %r1088, %r1089, %r2946;
	// end inline asm
	mov.b64 	%fd272, {%r1083, %r1087};
	mov.b64 	%rd701, %fd272;
	add.s64 	%rd702, %rd636, %rd621;
	ld.const.u8 	%r3116, [blake2b_sigma+68];
	mul.wide.u32 	%rd703, %r3116, 8;
	add.s64 	%rd704, %rd14, %rd703;
	ld.local.u64 	%rd705, [%rd704];
	add.s64 	%rd706, %rd702, %rd705;
	xor.b64  	%rd707, %rd706, %rd658;
	mov.b64 	%fd273, %rd707;
	{
	.reg .b32 %temp; 
	mov.b64 	{%temp, %r1097}, %fd273;
	}
	{
	.reg .b32 %temp; 
	mov.b64 	{%r1096, %temp}, %fd273;
	}
	// begin inline asm
	shf.r.wrap.b32 %r1091, %r1097, %r1096, %r3026;
	// end inline asm
	// begin inline asm
	shf.r.wrap.b32 %r1095, %r1096, %r1097, %r3026;
	// end inline asm
	mov.b64 	%fd274, {%r1091, %r1095};
	mov.b64 	%rd708, %fd274;
	add.s64 	%rd709, %rd599, %rd708;
	xor.b64  	%rd710, %rd709, %rd621;
	mov.b64 	%fd275, %rd710;
	{
	.reg .b32 %temp; 
	mov.b64 	{%r1105, %temp}, %fd275;
	}
	{
	.reg .b32 %temp; 
	mov.b64 	{%temp, %r1104}, %fd275;
	}
	// begin inline asm
	shf.r.wrap.b32 %r1099, %r1105, %r1104, %r3034;
	// end inline asm
	// begin inline asm
	shf.r.wrap.b32 %r1103, %r1104, %r1105, %r3034;
	// end inline asm
	mov.b64 	%fd276, {%r1099, %r1103};
	mov.b64 	%rd711, %fd276;
	add.s64 	%rd712, %rd706, %rd711;
	ld.const.u8 	%r3117, [blake2b_sigma+69];
	mul.wide.u32 	%rd713, %r3117, 8;
	add.s64 	%rd714, %rd14, %rd713;
	ld.local.u64 	%rd715, [%rd714];
	add.s64 	%rd716, %rd712, %rd715;
	xor.b64  	%rd717, %rd716, %rd708;
	mov.b64 	%fd277, %rd717;
	{
	.reg .b32 %temp; 
	mov.b64 	{%r1113, %temp}, %fd277;
	}
	{
	.reg .b32 %temp; 
	mov.b64 	{%temp, %r1112}, %fd277;
	}
	// begin inline asm
	shf.r.wrap.b32 %r1107, %r1113, %r1112, %r3042;
	// end inline asm
	// begin inline asm
	shf.r.wrap.b32 %r1111, %r1112, %r1113, %r3042;
	// end inline asm
	mov.b64 	%fd278, {%r1107, %r1111};
	mov.b64 	%rd718, %fd278;
	add.s64 	%rd719, %rd709, %rd718;
	xor.b64  	%rd720, %rd719, %rd711;
	mov.b64 	%fd279, %rd720;
	{
	.reg .b32 %temp; 
	mov.b64 	{%temp, %r1121}, %fd279;
	}
	{
	.reg .b32 %temp; 
	mov.b64 	{%r1120, %temp}, %fd279;
	}
	// begin inline asm
	shf.r.wrap.b32 %r1115, %r1121, %r1120, %r2946;
	// end inline asm
	// begin inline asm
	shf.r.wrap.b32 %r1119, %r1120, %r1121, %r2946;
	// end inline asm
	mov.b64 	%fd280, {%r1115, %r1119};
	mov.b64 	%rd721, %fd280;
	add.s64 	%rd722, %rd656, %rd641;
	ld.const.u8 	%r3118, [blake2b_sigma+70];
	mul.wide.u32 	%rd723, %r3118, 8;
	add.s64 	%rd724, %rd14, %rd723;
	ld.local.u64 	%rd725, [%rd724];
	add.s64 	%rd726, %rd722, %rd725;
	xor.b64  	%rd727, %rd726, %rd598;
	mov.b64 	%fd281, %rd727;
	{
	.reg .b32 %temp; 
	mov.b64 	{%temp, %r1129}, %fd281;
	}
	{
	.reg .b32 %temp; 
	mov.b64 	{%r1128, %temp}, %fd281;
	}
	// begin inline asm
	shf.r.wrap.b32 %r1123, %r1129, %r1128, %r3026;
	// end inline asm
	// begin inline asm
	shf.r.wrap.b32 %r1127, %r1128, %r1129, %r3026;
	// end inline asm
	mov.b64 	%fd282, {%r1123, %r1127};
	mov.b64 	%rd728, %fd282;
	add.s64 	%rd729, %rd619, %rd728;
	xor.b64  	%rd730, %rd729, %rd641;
	mov.b64 	%fd283, %rd730;
	{
	.reg .b32 %temp; 
	mov.b64 	{%r1137, %temp}, %fd283;
	}
	{
	.reg .b32 %temp; 
	mov.b64 	{%temp, %r1136}, %fd283;
	}
	// begin inline asm
	shf.r.wrap.b32 %r1131, %r1137, %r1136, %r3034;
	// end inline asm
	// begin inline asm
	shf.r.wrap.b32 %r1135, %r1136, %r1137, %r3034;
	// end inline asm
	mov.b64 	%fd284, {%r1131, %r1135};
	mov.b64 	%rd731, %fd284;
	add.s64 	%rd732, %rd726, %rd731;
	ld.const.u8 	%r3119, [blake2b_sigma+71];
	mul.wide.u32 	%rd733, %r3119, 8;
	add.s64 	%rd734, %rd14, %rd733;
	ld.local.u64 	%rd735, [%rd734];
	add.s64 	%rd736, %rd732, %rd735;
	xor.b64  	%rd737, %rd736, %rd728;
	mov.b64 	%fd285, %rd737;
	{
	.reg .b32 %temp; 
	mov.b64 	{%r1145, %temp}, %fd285;
	}
	{
	.reg .b32 %temp; 
	mov.b64 	{%temp, %r1144}, %fd285;
	}
	// begin inline asm
	shf.r.wrap.b32 %r1139, %r1145, %r1144, %r3042;
	// end inline asm
	// begin inline asm
	shf.r.wrap.b32 %r1143, %r1144, %r1145, %r3042;
	// end inline asm
	mov.b64 	%fd286, {%r1139, %r1143};
	mov.b64 	%rd738, %fd286;
	add.s64 	%rd739, %rd729, %rd738;
	xor.b64  	%rd740, %rd739, %rd731;
	mov.b64 	%fd287, %rd740;
	{
	.reg .b32 %temp; 
	mov.b64 	{%temp, %r1153}, %fd287;
	}
	{
	.reg .b32 %temp; 
	mov.b64 	{%r1152, %temp}, %fd287;
	}
	// begin inline asm
	shf.r.wrap.b32 %r1147, %r1153, %r1152, %r2946;
	// end inline asm
	// begin inline asm
	shf.r.wrap.b32 %r1151, %r1152, %r1153, %r2946;
	// end inline asm
	mov.b64 	%fd288, {%r1147, %r1151};
	mov.b64 	%rd741, %fd288;
	add.s64 	%rd742, %rd676, %rd701;
	ld.const.u8 	%r3120, [blake2b_sigma+72];
	mul.wide.u32 	%rd743, %r3120, 8;
	add.s64 	%rd744, %rd14, %rd743;
	ld.local.u64 	%rd745, [%rd744];
	add.s64 	%rd746, %rd742, %rd745;
	xor.b64  	%rd747, %rd746, %rd738;
	mov.b64 	%fd289, %rd747;
	{
	.reg .b32 %temp; 
	mov.b64 	{%temp, %r1161}, %fd289;
	}
	{
	.reg .b32 %temp; 
	mov.b64 	{%r1160, %temp}, %fd289;
	}
	// begin inline asm
	shf.r.wrap.b32 %r1155, %r1161, %r1160, %r3026;
	// end inline asm
	// begin inline asm
	shf.r.wrap.b32 %r1159, %r1160, %r1161, %r3026;
	// end inline asm
	mov.b64 	%fd290, {%r1155, %r1159};
	mov.b64 	%rd748, %fd290;
	add.s64 	%rd749, %rd719, %rd748;
	xor.b64  	%rd750, %rd749, %rd701;
	mov.b64 	%fd291, %rd750;
	{
	.reg .b32 %temp; 
	mov.b64 	{%r1169, %temp}, %fd291;
	}
	{
	.reg .b32 %temp; 
	mov.b64 	{%temp, %r1168}, %fd291;
	}
	// begin inline asm
	shf.r.wrap.b32 %r1163, %r1169, %r1168, %r3034;
	// end inline asm
	// begin inline asm
	shf.r.wrap.b32 %r1167, %r1168, %r1169, %r3034;
	// end inline asm
	mov.b64 	%fd292, {%r1163, %r1167};
	mov.b64 	%rd751, %fd292;
	add.s64 	%rd752, %rd746, %rd751;
	ld.const.u8 	%r3121, [blake2b_sigma+73];
	mul.wide.u32 	%rd753, %r3121, 8;
	add.s64 	%rd754, %rd14, %rd753;
	ld.local.u64 	%rd755, [%rd754];
	add.s64 	%rd756, %rd752, %rd755;
	xor.b64  	%rd757, %rd756, %rd748;
	mov.b64 	%fd293, %rd757;
	{
	.reg .b32 %temp; 
	mov.b64 	{%r1177, %temp}, %fd293;
	}
	{
	.reg .b32 %temp; 
	mov.b64 	{%temp, %r1176}, %fd293;
	}
	// begin inline asm
	shf.r.wrap.b32 %r1171, %r1177, %r1176, %r3042;
	// end inline asm
	// begin inline asm
	shf.r.wrap.b32 %r1175, %r1176, %r1177, %r3042;
	// end inline asm
	mov.b64 	%fd294, {%r1171, %r1175};
	mov.b64 	%rd758, %fd294;
	add.s64 	%rd759, %rd749, %rd758;
	xor.b64  	%rd760, %rd759, %rd751;
	mov.b64 	%fd295, %rd760;
	{
	.reg .b32 %temp; 
	mov.b64 	{%temp, %r1185}, %fd295;
	}
	{
	.reg .b32 %temp; 
	mov.b64 	{%r1184, %temp}, %fd295;
	}
	// begin inline asm
	shf.r.wrap.b32 %r1179, %r1185, %r1184, %r2946;
	// end inline asm
	// begin inline asm
	shf.r.wrap.b32 %r1183, %r1184, %r1185, %r2946;
	// end inline asm
	mov.b64 	%fd296, {%r1179, %r1183};
	mov.b64 	%rd761, %fd296;
	add.s64 	%rd762, %rd696, %rd721;
	ld.const.u8 	%r3122, [blake2b_sigma+74];
	mul.wide.u32 	%rd763, %r3122, 8;
	add.s64 	%rd764, %rd14, %rd763;
	ld.local.u64 	%rd765, [%rd764];
	add.s64 	%rd766, %rd762, %rd765;
	xor.b64  	%rd767, %rd766, %rd678;
	mov.b64 	%fd297, %rd767;
	{
	.reg .b32 %temp; 
	mov.b64 	{%temp, %r1193}, %fd297;
	}
	{
	.reg .b32 %temp; 
	mov.b64 	{%r1192, %temp}, %fd297;
	}
	// begin inline asm
	shf.r.wrap.b32 %r1187, %r1193, %r1192, %r3026;
	// end inline asm
	// begin inline asm
	shf.r.wrap.b32 %r1191, %r1192, %r1193, %r3026;
	// end inline asm
	mov.b64 	%fd298, {%r1187, %r1191};
	mov.b64 	%rd768, %fd298;
	add.s64 	%rd769, %rd739, %rd768;
	xor.b64  	%rd770, %rd769, %rd721;
	mov.b64 	%fd299, %rd770;
	{
	.reg .b32 %temp; 
	mov.b64 	{%r1201, %temp}, %fd299;
	}
	{
	.reg .b32 %temp; 
	mov.b64 	{%temp, %r1200}, %fd299;
	}
	// begin inline asm
	shf.r.wrap.b32 %r1195, %r1201, %r1200, %r3034;
	// end inline asm
	// begin inline asm
	shf.r.wrap.b32 %r1199, %r1200, %r1201, %r3034;
	// end inline asm
	mov.b64 	%fd300, {%r1195, %r1199};
	mov.b64 	%rd771, %fd300;
	add.s64 	%rd772, %rd766, %rd771;
	ld.const.u8 	%r3123, [blake2b_sigma+75];
	mul.wide.u32 	%rd773, %r3123, 8;
	add.s64 	%rd774, %rd14, %rd773;
	ld.local.u64 	%rd775, [%rd774];
	add.s64 	%rd776, %rd772, %rd775;
	xor.b64  	%rd777, %rd776, %rd768;
	mov.b64 	%fd301, %rd777;
	{
	.reg .b32 %temp; 
	mov.b64 	{%r1209, %temp}, %fd301;
	}
	{
	.reg .b32 %temp; 
	mov.b64 	{%temp, %r1208}, %fd301;
	}
	// begin inline asm
	shf.r.wrap.b32 %r1203, %r1209, %r1208, %r3042;
	// end inline asm
	// begin inline asm
	shf.r.wrap.b32 %r1207, %r1208, %r1209, %r3042;
	// end inline asm
	mov.b64 	%fd302, {%r1203, %r1207};
	mov.b64 	%rd778, %fd302;
	add.s64 	%rd779, %rd769, %rd778;
	xor.b64  	%rd780, %rd779, %rd771;
	mov.b64 	%fd303, %rd780;
	{
	.reg .b32 %temp; 
	mov.b64 	{%temp, %r1217}, %fd303;
	}
	{
	.reg .b32 %temp; 
	mov.b64 	{%r1216, %temp}, %fd303;
	}
	// begin inline asm
	shf.r.wrap.b32 %r1211, %r1217, %r1216, %r2946;
	// end inline asm
	// begin inline asm
	shf.r.wrap.b32 %r1215, %r1216, %r1217, %r2946;
	// end inline asm
	mov.b64 	%fd304, {%r1211, %r1215};
	mov.b64 	%rd781, %fd304;
	add.s64 	%rd782, %rd716, %rd741;
	ld.const.u8 	%r3124, [blake2b_sigma+76];
	mul.wide.u32 	%rd783, %r3124, 8;
	add.s64 	%rd784, %rd14, %rd783;
	ld.local.u64 	%rd785, [%rd784];
	add.s64 	%rd786, %rd782, %rd785;
	xor.b64  	%rd787, %rd786, %rd698;
	mov.b64 	%fd305, %rd787;
	{
	.reg .b32 %temp; 
	mov.b64 	{%temp, %r1225}, %fd305;
	}
	{
	.reg .b32 %temp; 
	mov.b64 	{%r1224, %temp}, %fd305;
	}
	// begin inline asm
	shf.r.wrap.b32 %r1219, %r1225, %r1224, %r3026;
	// end inline asm
	// begin inline asm
	shf.r.wrap.b32 %r1223, %r1224, %r1225, %r3026;
	// end inline asm
	mov.b64 	%fd306, {%r1219, %r1223};
	mov.b64 	%rd788, %fd306;
	add.s64 	%rd789, %rd679, %rd788;
	xor.b64  	%rd790, %rd789, %rd741;
	mov.b64 	%fd307, %rd790;
	{
	.reg .b32 %temp; 
	mov.b64 	{%r1233, %temp}, %fd307;
	}
	{
	.reg .b32 %temp; 
	mov.b64 	{%temp, %r1232}, %fd307;
	}
	// begin inline asm
	shf.r.wrap.b32 %r1227, %r1233, %r1232, %r3034;
	// end inline asm
	// begin inline asm
	shf.r.wrap.b32 %r1231, %r1232, %r1233, %r3034;
	// end inline asm
	mov.b64 	%fd308, {%r1227, %r1231};
	mov.b64 	%rd791, %fd308;
	add.s64 	%rd792, %rd786, %rd791;
	ld.const.u8 	%r3125, [blake2b_sigma+77];
	mul.wide.u32 	%rd793, %r3125, 8;
	add.s64 	%rd794, %rd14, %rd793;
	ld.local.u64 	%rd795, [%rd794];
	add.s64 	%rd796, %rd792, %rd795;
	xor.b64  	%rd797, %rd796, %rd788;
	mov.b64 	%fd309, %rd797;
	{
	.reg .b32 %temp; 
	mov.b64 	{%r1241, %temp}, %fd309;
	}
	{
	.reg .b32 %temp; 
	mov.b64 	{%temp, %r1240}, %fd309;
	}
	// begin inline asm
	shf.r.wrap.b32 %r1235, %r1241, %r1240, %r3042;
	// end inline asm
	// begin inline asm
	shf.r.wrap.b32 %r1239, %r1240, %r1241, %r3042;
	// end inline asm
	mov.b64 	%fd310, {%r1235, %r1239};
	mov.b64 	%rd798, %fd310;
	add.s64 	%rd799, %rd789, %rd798;
	xor.b64  	%rd800, %rd799, %rd791;
	mov.b64 	%fd311, %rd800;
	{
	.reg .b32 %temp; 
	mov.b64 	{%temp, %r1249}, %fd311;
	}
	{
	.reg .b32 %temp; 
	mov.b64 	{%r1248, %temp}, %fd311;
	}
	// begin inline asm
	shf.r.wrap.b32 %r1243, %r1249, %r1248, %r2946;
	// end inline asm
	// begin inline asm
	shf.r.wrap.b32 %r1247, %r1248, %r1249, %r2946;
	// end inline asm
	mov.b64 	%fd312, {%r1243, %r1247};
	mov.b64 	%rd801, %fd312;
	add.s64 	%rd802, %rd736, %rd681;
	ld.const.u8 	%r3126, [blake2b_sigma+78];
	mul.wide.u32 	%rd803, %r3126, 8;
	add.s64 	%rd804, %rd14, %rd803;
	ld.local.u64 	%rd805, [%rd804];
	add.s64 	%rd806, %rd802, %rd805;
	xor.b64  	%rd807, %rd806, %rd718;
	mov.b64 	%fd313, %rd807;
	{
	.reg .b32 %temp; 
	mov.b64 	{%temp, %r1257}, %fd313;
	}
	{
	.reg .b32 %temp; 
	mov.b64 	{%r1256, %temp}, %fd313;
	}
	// begin inline asm
	shf.r.wrap.b32 %r1251, %r1257, %r1256, %r3026;
	// end inline asm
	// begin inline asm
	shf.r.wrap.b32 %r1255, %r1256, %r1257, %r3026;
	// end inline asm
	mov.b64 	%fd314, {%r1251, %r1255};
	mov.b64 	%rd808, %fd314;
	add.s64 	%rd809, %rd699, %rd808;
	xor.b64  	%rd810, %rd809, %rd681;
	mov.b64 	%fd315, %rd810;
	{
	.reg .b32 %temp; 
	mov.b64 	{%r1265, %temp}, %fd315;
	}
	{
	.reg .b32 %temp; 
	mov.b64 	{%temp, %r1264}, %fd315;
	}
	// begin inline asm
	shf.r.wrap.b32 %r1259, %r1265, %r1264, %r3034;
	// end inline asm
	// begin inline asm
	shf.r.wrap.b32 %r1263, %r1264, %r1265, %r3034;
	// end inline asm
	mov.b64 	%fd316, {%r1259, %r1263};
	mov.b64 	%rd811, %fd316;
	add.s64 	%rd812, %rd806, %rd811;
	ld.const.u8 	%r3127, [blake2b_sigma+79];
	mul.wide.u32 	%rd813, %r3127, 8;
	add.s64 	%rd814, %rd14, %rd813;
	ld.local.u64 	%rd815, [%rd814];
	add.s64 	%rd816, %rd812, %rd815;
	xor.b64  	%rd817, %rd816, %rd808;
	mov.b64 	%fd317, %rd817;
	{
	.reg .b32 %temp; 
	mov.b64 	{%r1273, %temp}, %fd317;
	}
	{
	.reg .b32 %temp; 
	mov.b64 	{%temp, %r1272}, %fd317;
	}
	// begin inline asm
	shf.r.wrap.b32 %r1267, %r1273, %r1272, %r3042;
	// end inline asm
	// begin inline asm
	shf.r.wrap.b32 %r1271, %r1272, %r1273, %r3042;
	// end inline asm
	mov.b64 	%fd318, {%r1267, %r1271};
	mov.b64 	%rd818, %fd318;
	add.s64 	%rd819, %rd809, %rd818;
	xor.b64  	%rd820, %rd819, %rd811;
	mov.b64 	%fd319, %rd820;
	{
	.reg .b32 %temp; 
	mov.b64 	{%temp, %r1281}, %fd319;
	}
	{
	.reg .b32 %temp; 
	mov.b64 	{%r1280, %temp}, %fd319;
	}
	// begin inline asm
	shf.r.wrap.b32 %r1275, %r1281, %r1280, %r2946;
	// end inline asm
	// begin inline asm
	shf.r.wrap.b32 %r1279, %r1280, %r1281, %r2946;
	// end inline asm
	mov.b64 	%fd320, {%r1275, %r1279};
	mov.b64 	%rd821, %fd320;
	add.s64 	%rd822, %rd756, %rd821;
	ld.const.u8 	%r3128, [blake2b_sigma+80];
	mul.wide.u32 	%rd823, %r3128, 8;
	add.s64 	%rd824, %rd14, %rd823;
	ld.local.u64 	%rd825, [%rd824];
	add.s64 	%rd826, %rd822, %rd825;
	xor.b64  	%rd827, %rd826, %rd778;
	mov.b64 	%fd321, %rd827;
	{
	.reg .b32 %temp; 
	mov.b64 	{%temp, %r1289}, %fd321;
	}
	{
	.reg .b32 %temp; 
	mov.b64 	{%r1288, %temp}, %fd321;
	}
	// begin inline asm
	shf.r.wrap.b32 %r1283, %r1289, %r1288, %r3026;
	// end inline asm
	// begin inline asm
	shf.r.wrap.b32 %r1287, %r1288, %r1289, %r3026;
	// end inline asm
	mov.b64 	%fd322, {%r1283, %r1287};
	mov.b64 	%rd828, %fd322;
	add.s64 	%rd829, %rd799, %rd828;
	xor.b64  	%rd830, %rd829, %rd821;
	mov.b64 	%fd323, %rd830;
	{
	.reg .b32 %temp; 
	mov.b64 	{%r1297, %temp}, %fd323;
	}
	{
	.reg .b32 %temp; 
	mov.b64 	{%temp, %r1296}, %fd323;
	}
	// begin inline asm
	shf.r.wrap.b32 %r1291, %r1297, %r1296, %r3034;
	// end inline asm
	// begin inline asm
	shf.r.wrap.b32 %r1295, %r1296, %r1297, %r3034;
	// end inline asm
	mov.b64 	%fd324, {%r1291, %r1295};
	mov.b64 	%rd831, %fd324;
	add.s64 	%rd832, %rd826, %rd831;
	ld.const.u8 	%r3129, [blake2b_sigma+81];
	mul.wide.u32 	%rd833, %r3129, 8;
	add.s64 	%rd834, %rd14, %rd833;
	ld.local.u64 	%rd835, [%rd834];
	add.s64 	%rd836, %rd832, %rd835;
	xor.b64  	%rd837, %rd836, %rd828;
	mov.b64 	%fd325, %rd837;
	{
	.reg .b32 %temp; 
	mov.b64 	{%r1305, %temp}, %fd325;
	}
	{
	.reg .b32 %temp; 
	mov.b64 	{%temp, %r1304}, %fd325;
	}
	// begin inline asm
	shf.r.wrap.b32 %r1299, %r1305, %r1304, %r3042;
	// end inline asm
	// begin inline asm
	shf.r.wrap.b32 %r1303, %r1304, %r1305, %r3042;
	// end inline asm
	mov.b64 	%fd326, {%r1299, %r1303};
	mov.b64 	%rd838, %fd326;
	add.s64 	%rd839, %rd829, %rd838;
	xor.b64  	%rd840, %rd839, %rd831;
	mov.b64 	%fd327, %rd840;
	{
	.reg .b32 %temp; 
	mov.b64 	{%temp, %r1313}, %fd327;
	}
	{
	.reg .b32 %temp; 
	mov.b64 	{%r1312, %temp}, %fd327;
	}
	// begin inline asm
	shf.r.wrap.b32 %r1307, %r1313, %r1312, %r2946;
	// end inline asm
	// begin inline asm
	shf.r.wrap.b32 %r1311, %r1312, %r1313, %r2946;
	// end inline asm
	mov.b64 	%fd328, {%r1307, %r1311};
	mov.b64 	%rd841, %fd328;
	add.s64 	%rd842, %rd776, %rd761;
	ld.const.u8 	%r3130, [blake2b_sigma+82];
	mul.wide.u32 	%rd843, %r3130, 8;
	add.s64 	%rd844, %rd14, %rd843;
	ld.local.u64 	%rd845, [%rd844];
	add.s64 	%rd846, %rd842, %rd845;
	xor.b64  	%rd847, %rd846, %rd798;
	mov.b64 	%fd329, %rd847;
	{
	.reg .b32 %temp; 
	mov.b64 	{%temp, %r1321}, %fd329;
	}
	{
	.reg .b32 %temp; 
	mov.b64 	{%r1320, %temp}, %fd329;
	}
	// begin inline asm
	shf.r.wrap.b32 %r1315, %r1321, %r1320, %r3026;
	// end inline asm
	// begin inline asm
	shf.r.wrap.b32 %r1319, %r1320, %r1321, %r3026;
	// end inline asm
	mov.b64 	%fd330, {%r1315, %r1319};
	mov.b64 	%rd848, %fd330;
	add.s64 	%rd849, %rd819, %rd848;
	xor.b64  	%rd850, %rd849, %rd761;
	mov.b64 	%fd331, %rd850;
	{
	.reg .b32 %temp; 
	mov.b64 	{%r1329, %temp}, %fd331;
	}
	{
	.reg .b32 %temp; 
	mov.b64 	{%temp, %r1328}, %fd331;
	}
	// begin inline asm
	shf.r.wrap.b32 %r1323, %r1329, %r1328, %r3034;
	// end inline asm
	// begin inline asm
	shf.r.wrap.b32 %r1327, %r1328, %r1329, %r3034;
	// end inline asm
	mov.b64 	%fd332, {%r1323, %r1327};
	mov.b64 	%rd851, %fd332;
	add.s64 	%rd852, %rd846, %rd851;
	ld.const.u8 	%r3131, [blake2b_sigma+83];
	mul.wide.u32 	%rd853, %r3131, 8;
	add.s64 	%rd854, %rd14, %rd853;
	ld.local.u64 	%rd855, [%rd854];
	add.s64 	%rd856, %rd852, %rd855;
	xor.b64  	%rd857, %rd856, %rd848;
	mov.b64 	%fd333, %rd857;
	{
	.reg .b32 %temp; 
	mov.b64 	{%r1337, %temp}, %fd333;
	}
	{
	.reg .b32 %temp; 
	mov.b64 	{%temp, %r1336}, %fd333;
	}
	// begin inline asm
	shf.r.wrap.b32 %r1331, %r1337, %r1336, %r3042;
	// end inline asm
	// begin inline asm
	shf.r.wrap.b32 %r1335, %r1336, %r1337, %r3042;
	// end inline asm
	mov.b64 	%fd334, {%r1331, %r1335};
	mov.b64 	%rd858, %fd334;
	add.s64 	%rd859, %rd849, %rd858;
	xor.b64  	%rd860, %rd859, %rd851;
	mov.b64 	%fd335, %rd860;
	{
	.reg .b32 %temp; 
	mov.b64 	{%temp, %r1345}, %fd335;
	}
	{
	.reg .b32 %temp; 
	mov.b64 	{%r1344, %temp}, %fd335;
	}
	// begin inline asm
	shf.r.wrap.b32 %r1339, %r1345, %r1344, %r2946;
	// end inline asm
	// begin inline asm
	shf.r.wrap.b32 %r1343, %r1344, %r1345, %r2946;
	// end inline asm
	mov.b64 	%fd336, {%r1339, %r1343};
	mov.b64 	%rd861, %fd336;
	add.s64 	%rd862, %rd796, %rd781;
	ld.const.u8 	%r3132, [blake2b_sigma+84];
	mul.wide.u32 	%rd863, %r3132, 8;
	add.s64 	%rd864, %rd14, %rd863;
	ld.local.u64 	%rd865, [%rd864];
	add.s64 	%rd866, %rd862, %rd865;
	xor.b64  	%rd867, %rd866, %rd818;
	mov.b64 	%fd337, %rd867;
	{
	.reg .b32 %temp; 
	mov.b64 	{%temp, %r1353}, %fd337;
	}
	{
	.reg .b32 %temp; 
	mov.b64 	{%r1352, %temp}, %fd337;
	}
	// begin inline asm
	shf.r.wrap.b32 %r1347, %r1353, %r1352, %r3026;
	// end inline asm
	// begin inline asm
	shf.r.wrap.b32 %r1351, %r1352, %r1353, %r3026;
	// end inline asm
	mov.b64 	%fd338, {%r1347, %r1351};
	mov.b64 	%rd868, %fd338;
	add.s64 	%rd869, %rd759, %rd868;
	xor.b64  	%rd870, %rd869, %rd781;
	mov.b64 	%fd339, %rd870;
	{
	.reg .b32 %temp; 
	mov.b64 	{%r1361, %temp}, %fd339;
	}
	{
	.reg .b32 %temp; 
	mov.b64 	{%temp, %r1360}, %fd339;
	}
	// begin inline asm
	shf.r.wrap.b32 %r1355, %r1361, %r1360, %r3034;
	// end inline asm
	// begin inline asm
	shf.r.wrap.b32 %r1359, %r1360, %r1361, %r3034;
	// end inline asm
	mov.b64 	%fd340, {%r1355, %r1359};
	mov.b64 	%rd871, %fd340;
	add.s64 	%rd872, %rd866, %rd871;
	ld.const.u8 	%r3133, [blake2b_sigma+85];
	mul.wide.u32 	%rd873, %r3133, 8;
	add.s64 	%rd874, %rd14, %rd873;
	ld.local.u64 	%rd875, [%rd874];
	add.s64 	%rd876, %rd872, %rd875;
	xor.b64  	%rd877, %rd876, %rd868;
	mov.b64 	%fd341, %rd877;
	{
	.reg .b32 %temp; 
	mov.b64 	{%r1369, %temp}, %fd341;
	}
	{
	.reg .b32 %temp; 
	mov.b64 	{%temp, %r1368}, %fd341;
	}
	// begin inline asm
	shf.r.wrap.b32 %r1363, %r1369, %r1368, %r3042;
	// end inline asm
	// begin inline asm
	shf.r.wrap.b32 %r1367, %r1368, %r1369, %r3042;
	// end inline asm
	mov.b64 	%fd342, {%r1363, %r1367};
	mov.b64 	%rd878, %fd342;
	add.s64 	%rd879, %rd869, %rd878;
	xor.b64  	%rd880, %rd879, %rd871;
	mov.b64 	%fd343, %rd880;
	{
	.reg .b32 %temp; 
	mov.b64 	{%temp, %r1377}, %fd343;
	}
	{
	.reg .b32 %temp; 
	mov.b64 	{%r1376, %temp}, %fd343;
	}
	// begin inline asm
	shf.r.wrap.b32 %r1371, %r1377, %r1376, %r2946;
	// end inline asm
	// begin inline asm
	shf.r.wrap.b32 %r1375, %r1376, %r1377, %r2946;
	// end inline asm
	mov.b64 	%fd344, {%r1371, %r1375};
	mov.b64 	%rd881, %fd344;
	add.s64 	%rd882, %rd816, %rd801;
	ld.const.u8 	%r3134, [blake2b_sigma+86];
	mul.wide.u32 	%rd883, %r3134, 8;
	add.s64 	%rd884, %rd14, %rd883;
	ld.local.u64 	%rd885, [%rd884];
	add.s64 	%rd886, %rd882, %rd885;
	xor.b64  	%rd887, %rd886, %rd758;
	mov.b64 	%fd345, %rd887;
	{
	.reg .b32 %temp; 
	mov.b64 	{%temp, %r1385}, %fd345;
	}
	{
	.reg .b32 %temp; 
	mov.b64 	{%r1384, %temp}, %fd345;
	}
	// begin inline asm
	shf.r.wrap.b32 %r1379, %r1385, %r1384, %r3026;
	// end inline asm
	// begin inline asm
	shf.r.wrap.b32 %r1383, %r1384, %r1385, %r3026;
	// end inline asm
	mov.b64 	%fd346, {%r1379, %r1383};
	mov.b64 	%rd888, %fd346;
	add.s64 	%rd889, %rd779, %rd888;
	xor.b64  	%rd890, %rd889, %rd801;
	mov.b64 	%fd347, %rd890;
	{
	.reg .b32 %temp; 
	mov.b64 	{%r1393, %temp}, %fd347;
	}
	{
	.reg .b32 %temp; 
	mov.b64 	{%temp, %r1392}, %fd347;
	}
	// begin inline asm
	shf.r.wrap.b32 %r1387, %r1393, %r1392, %r3034;
	// end inline asm
	// begin inline asm
	shf.r.wrap.b32 %r1391, %r1392, %r1393, %r3034;
	// end inline asm
	mov.b64 	%fd348, {%r1387, %r1391};
	mov.b64 	%rd891, %fd348;
	add.s64 	%rd892, %rd886, %rd891;
	ld.const.u8 	%r3135, [blake2b_sigma+87];
	mul.wide.u32 	%rd893, %r3135, 8;
	add.s64 	%rd894, %rd14, %rd893;
	ld.local.u64 	%rd895, [%rd894];
	add.s64 	%rd896, %rd892, %rd895;
	xor.b64  	%rd897, %rd896, %rd888;
	mov.b64 	%fd349, %rd897;
	{
	.reg .b32 %temp; 
	mov.b64 	{%r1401, %temp}, %fd349;
	}
	{
	.reg .b32 %temp; 
	mov.b64 	{%temp, %r1400}, %fd349;
	}
	// begin inline asm
	shf.r.wrap.b32 %r1395, %r1401, %r1400, %r3042;
	// end inline asm
	// begin inline asm
	shf.r.wrap.b32 %r1399, %r1400, %r1401, %r3042;
	// end inline asm
	mov.b64 	%fd350, {%r1395, %r1399};
	mov.b64 	%rd898, %fd350;
	add.s64 	%rd899, %rd889, %rd898;
	xor.b64  	%rd900, %rd899, %rd891;
	mov.b64 	%fd351, %rd900;
	{
	.reg .b32 %temp; 
	mov.b64 	{%temp, %r1409}, %fd351;
	}
	{
	.reg .b32 %temp; 
	mov.b64 	{%r1408, %temp}, %fd351;
	}
	// begin inline asm
	shf.r.wrap.b32 %r1403, %r1409, %r1408, %r2946;
	// end inline asm
	// begin inline asm
	shf.r.wrap.b32 %r1407, %r1408, %r1409, %r2946;
	// end inline asm
	mov.b64 	%fd352, {%r1403, %r1407};
	mov.b64 	%rd901, %fd352;
	add.s64 	%rd902, %rd836, %rd861;
	ld.const.u8 	%r3136, [blake2b_sigma+88];
	mul.wide.u32 	%rd903, %r3136, 8;
	add.s64 	%rd904, %rd14, %rd903;
	ld.local.u64 	%rd905, [%rd904];
	add.s64 	%rd906, %rd902, %rd905;
	xor.b64  	%rd907, %rd906, %rd898;
	mov.b64 	%fd353, %rd907;
	{
	.reg .b32 %temp; 
	mov.b64 	{%temp, %r1417}, %fd353;
	}
	{
	.reg .b32 %temp; 
	mov.b64 	{%r1416, %temp}, %fd353;
	}
	// begin inline asm
	shf.r.wrap.b32 %r1411, %r1417, %r1416, %r3026;
	// end inline asm
	// begin inline asm
	shf.r.wrap.b32 %r1415, %r1416, %r1417, %r3026;
	// end inline asm
	mov.b64 	%fd354, {%r1411, %r1415};
	mov.b64 	%rd908, %fd354;
	add.s64 	%rd909, %rd879, %rd908;
	xor.b64  	%rd910, %rd909, %rd861;
	mov.b64 	%fd355, %rd910;
	{
	.reg .b32 %temp; 
	mov.b64 	{%r1425, %temp}, %fd355;
	}
	{
	.reg .b32 %temp; 
	mov.b64 	{%temp, %r1424}, %fd355;
	}
	// begin inline asm
	shf.r.wrap.b32 %r1419, %r1425, %r1424, %r3034;
	// end inline asm
	// begin inline asm
	shf.r.wrap.b32 %r1423, %r1424, %r1425, %r3034;
	// end inline asm
	mov.b64 	%fd356, {%r1419, %r1423};
	mov.b64 	%rd911, %fd356;
	add.s64 	%rd912, %rd906, %rd911;
	ld.const.u8 	%r3137, [blake2b_sigma+89];
	mul.wide.u32 	%rd913, %r3137, 8;
	add.s64 	%rd914, %rd14, %rd913;
	ld.local.u64 	%rd915, [%rd914];
	add.s64 	%rd916, %rd912, %rd915;
	xor.b64  	%rd917, %rd916, %rd908;
	mov.b64 	%fd357, %rd917;
	{
	.reg .b32 %temp; 
	mov.b64 	{%r1433, %temp}, %fd357;
	}
	{
	.reg .b32 %temp; 
	mov.b64 	{%temp, %r1432}, %fd357;
	}
	// begin inline asm
	shf.r.wrap.b32 %r1427, %r1433, %r1432, %r3042;
	// end inline asm
	// begin inline asm
	shf.r.wrap.b32 %r1431, %r1432, %r1433, %r3042;
	// end inline asm
	mov.b64 	%fd358, {%r1427, %r1431};
	mov.b64 	%rd918, %fd358;
	add.s64 	%rd919, %rd909, %rd918;
	xor.b64  	%rd920, %rd919, %rd911;
	mov.b64 	%fd359, %rd920;
	{
	.reg .b32 %temp; 
	mov.b64 	{%temp, %r1441}, %fd359;
	}
	{
	.reg .b32 %temp; 
	mov.b64 	{%r1440, %temp}, %fd359;
	}
	// begin inline asm
	shf.r.wrap.b32 %r1435, %r1441, %r1440, %r2946;
	// end inline asm
	// begin inline asm
	shf.r.wrap.b32 %r1439, %r1440, %r1441, %r2946;
	// end inline asm
	mov.b64 	%fd360, {%r1435, %r1439};
	mov.b64 	%rd921, %fd360;
	add.s64 	%rd922, %rd856, %rd881;
	ld.const.u8 	%r3138, [blake2b_sigma+90];
	mul.wide.u32 	%rd923, %r3138, 8;
	add.s64 	%rd924, %rd14, %rd923;
	ld.local.u64 	%rd925, [%rd924];
	add.s64 	%rd926, %rd922, %rd925;
	xor.b64  	%rd927, %rd926, %rd838;
	mov.b64 	%fd361, %rd927;
	{
	.reg .b32 %temp; 
	mov.b64 	{%temp, %r1449}, %fd361;
	}
	{
	.reg .b32 %temp; 
	mov.b64 	{%r1448, %temp}, %fd361;
	}
	// begin inline asm
	shf.r.wrap.b32 %r1443, %r1449, %r1448, %r3026;
	// end inline asm
	// begin inline asm
	shf.r.wrap.b32 %r1447, %r1448, %r1449, %r3026;
	// end inline asm
	mov.b64 	%fd362, {%r1443, %r1447};
	mov.b64 	%rd928, %fd362;
	add.s64 	%rd929, %rd899, %rd928;
	xor.b64  	%rd930, %rd929, %rd881;
	mov.b64 	%fd363, %rd930;
	{
	.reg .b32 %temp; 
	mov.b64 	{%r1457, %temp}, %fd363;
	}
	{
	.reg .b32 %temp; 
	mov.b64 	{%temp, %r1456}, %fd363;
	}
	// begin inline asm
	shf.r.wrap.b32 %r1451, %r1457, %r1456, %r3034;
	// end inline asm
	// begin inline asm
	shf.r.wrap.b32 %r1455, %r1456, %r1457, %r3034;
	// end inline asm
	mov.b64 	%fd364, {%r1451, %r1455};
	mov.b64 	%rd931, %fd364;
	add.s64 	%rd932, %rd926, %rd931;
	ld.const.u8 	%r3139, [blake2b_sigma+91];
	mul.wide.u32 	%rd933, %r3139, 8;
	add.s64 	%rd934, %rd14, %rd933;
	ld.local.u64 	%rd935, [%rd934];
	add.s64 	%rd936, %rd932, %rd935;
	xor.b64  	%rd937, %rd936, %rd928;
	mov.b64 	%fd365, %rd937;
	{
	.reg .b32 %temp; 
	mov.b64 	{%r1465, %temp}, %fd365;
	}
	{
	.reg .b32 %temp; 
	mov.b64 	{%temp, %r1464}, %fd365;
	}
	// begin inline asm
	shf.r.wrap.b32 %r1459, %r1465, %r1464, %r3042;
	// end inline asm
	// begin inline asm
	shf.r.wrap.b32 %r1463, %r1464, %r1465, %r3042;
	// end inline asm
	mov.b64 	%fd366, {%r1459, %r1463};
	mov.b64 	%rd938, %fd366;
	add.s64 	%rd939, %rd929, %rd938;
	xor.b64  	%rd940, %rd939, %rd931;
	mov.b64 	%fd367, %rd940;
	{
	.reg .b32 %temp; 
	mov.b64 	{%temp, %r1473}, %fd367;
	}
	{
	.reg .b32 %temp; 
	mov.b64 	{%r1472, %temp}, %fd367;
	}
	// begin inline asm
	shf.r.wrap.b32 %r1467, %r1473, %r1472, %r2946;
	// end inline asm
	// begin inline asm
	shf.r.wrap.b32 %r1471, %r1472, %r1473, %r2946;
	// end inline asm
	mov.b64 	%fd368, {%r1467, %r1471};
	mov.b64 	%rd941, %fd368;
	add.s64 	%rd942, %rd876, %rd901;
	ld.const.u8 	%r3140, [blake2b_sigma+92];
	mul.wide.u32 	%rd943, %r3140, 8;
	add.s64 	%rd944, %rd14, %rd943;
	ld.local.u64 	%rd945, [%rd944];
	add.s64 	%rd946, %rd942, %rd945;
	xor.b64  	%rd947, %rd946, %rd858;
	mov.b64 	%fd369, %rd947;
	{
	.reg .b32 %temp; 
	mov.b64 	{%temp, %r1481}, %fd369;
	}
	{
	.reg .b32 %temp; 
	mov.b64 	{%r1480, %temp}, %fd369;
	}
	// begin inline asm
	shf.r.wrap.b32 %r1475, %r1481, %r1480, %r3026;
	// end inline asm
	// begin inline asm
	shf.r.wrap.b32 %r1479, %r1480, %r1481, %r3026;
	// end inline asm
	mov.b64 	%fd370, {%r1475, %r1479};
	mov.b64 	%rd948, %fd370;
	add.s64 	%rd949, %rd839, %rd948;
	xor.b64  	%rd950, %rd949, %rd901;
	mov.b64 	%fd371, %rd950;
	{
	.reg .b32 %temp; 
	mov.b64 	{%r1489, %temp}, %fd371;
	}
	{
	.reg .b32 %temp; 
	mov.b64 	{%temp, %r1488}, %fd371;
	}
	// begin inline asm
	shf.r.wrap.b32 %r1483, %r1489, %r1488, %r3034;
	// end inline asm
	// begin inline asm
	shf.r.wrap.b32 %r1487, %r1488, %r1489, %r3034;
	// end inline asm
	mov.b64 	%fd372, {%r1483, %r1487};
	mov.b64 	%rd951, %fd372;
	add.s64 	%rd952, %rd946, %rd951;
	ld.const.u8 	%r3141, [blake2b_sigma+93];
	mul.wide.u32 	%rd953, %r3141, 8;
	add.s64 	%rd954, %rd14, %rd953;
	ld.local.u64 	%rd955, [%rd954];
	add.s64 	%rd956, %rd952, %rd955;
	xor.b64  	%rd957, %rd956, %rd948;
	mov.b64 	%fd373, %rd957;
	{
	.reg .b32 %temp; 
	mov.b64 	{%r1497, %temp}, %fd373;
	}
	{
	.reg .b32 %temp; 
	mov.b64 	{%temp, %r1496}, %fd373;
	}
	// begin inline asm
	shf.r.wrap.b32 %r1491, %r1497, %r1496, %r3042;
	// end inline asm
	// begin inline asm
	shf.r.wrap.b32 %r1495, %r1496, %r1497, %r3042;
	// end inline asm
	mov.b64 	%fd374, {%r1491, %r1495};
	mov.b64 	%rd958, %fd374;
	add.s64 	%rd959, %rd949, %rd958;
	xor.b64  	%rd960, %rd959, %rd951;
	mov.b64 	%fd375, %rd960;
	{
	.reg .b32 %temp; 
	mov.b64 	{%temp, %r1505}, %fd375;
	}
	{
	.reg .b32 %temp; 
	mov.b64 	{%r1504, %temp}, %fd375;
	}
	// begin inline asm
	shf.r.wrap.b32 %r1499, %r1505, %r1504, %r2946;
	// end inline asm
	// begin inline asm
	shf.r.wrap.b32 %r1503, %r1504, %r1505, %r2946;
	// end inline asm
	mov.b64 	%fd376, {%r1499, %r1503};
	mov.b64 	%rd961, %fd376;
	add.s64 	%rd962, %rd896, %rd841;
	ld.const.u8 	%r3142, [blake2b_sigma+94];
	mul.wide.u32 	%rd963, %r3142, 8;
	add.s64 	%rd964, %rd14, %rd963;
	ld.local.u64 	%rd965, [%rd964];
	add.s64 	%rd966, %rd962, %rd965;
	xor.b64  	%rd967, %rd966, %rd878;
	mov.b64 	%fd377, %rd967;
	{
	.reg .b32 %temp; 
	mov.b64 	{%temp, %r1513}, %fd377;
	}
	{
	.reg .b32 %temp; 
	mov.b64 	{%r1512, %temp}, %fd377;
	}
	// begin inline asm
	shf.r.wrap.b32 %r1507, %r1513, %r1512, %r3026;
	// end inline asm
	// begin inline asm
	shf.r.wrap.b32 %r1511, %r1512, %r1513, %r3026;
	// end inline asm
	mov.b64 	%fd378, {%r1507, %r1511};
	mov.b64 	%rd968, %fd378;
	add.s64 	%rd969, %rd859, %rd968;
	xor.b64  	%rd970, %rd969, %rd841;
	mov.b64 	%fd379, %rd970;
	{
	.reg .b32 %temp; 
	mov.b64 	{%r1521, %temp}, %fd379;
	}
	{
	.reg .b32 %temp; 
	mov.b64 	{%temp, %r1520}, %fd379;
	}
	// begin inline asm
	shf.r.wrap.b32 %r1515, %r1521, %r1520, %r3034;
	// end inline asm
	// begin inline asm
	shf.r.wrap.b32 %r1519, %r1520, %r1521, %r3034;
	// end inline asm
	mov.b64 	%fd380, {%r1515, %r1519};
	mov.b64 	%rd971, %fd380;
	add.s64 	%rd972, %rd966, %rd971;
	ld.const.u8 	%r3143, [blake2b_sigma+95];
	mul.wide.u32 	%rd973, %r3143, 8;
	add.s64 	%rd974, %rd14, %rd973;
	ld.local.u64 	%rd975, [%rd974];
	add.s64 	%rd976, %rd972, %rd975;
	xor.b64  	%rd977, %rd976, %rd968;
	mov.b64 	%fd381, %rd977;
	{
	.reg .b32 %temp; 
	mov.b64 	{%r1529, %temp}, %fd381;
	}
	{
	.reg .b32 %temp; 
	mov.b64 	{%temp, %r1528}, %fd381;
	}
	// begin inline asm
	shf.r.wrap.b32 %r1523, %r1529, %r1528, %r3042;
	// end inline asm
	// begin inline asm
	shf.r.wrap.b32 %r1527, %r1528, %r1529, %r3042;
	// end inline asm
	mov.b64 	%fd382, {%r1523, %r1527};
	mov.b64 	%rd978, %fd382;
	add.s64 	%rd979, %rd969, %rd978;
	xor.b64  	%rd980, %rd979, %rd971;
	mov.b64 	%fd383, %rd980;
	{
	.reg .b32 %temp; 
	mov.b64 	{%temp, %r1537}, %fd383;
	}
	{
	.reg .b32 %temp; 
	mov.b64 	{%r1536, %temp}, %fd383;
	}
	// begin inline asm
	shf.r.wrap.b32 %r1531, %r1537, %r1536, %r2946;
	// end inline asm
	// begin inline asm
	shf.r.wrap.b32 %r1535, %r1536, %r1537, %r2946;
	// end inline asm
	mov.b64 	%fd384, {%r1531, %r1535};
	mov.b64 	%rd981, %fd384;
	add.s64 	%rd982, %rd916, %rd981;
	ld.const.u8 	%r3144, [blake2b_sigma+96];
	mul.wide.u32 	%rd983, %r3144, 8;
	add.s64 	%rd984, %rd14, %rd983;
	ld.local.u64 	%rd985, [%rd984];
	add.s64 	%rd986, %rd982, %rd985;
	xor.b64  	%rd987, %rd986, %rd938;
	mov.b64 	%fd385, %rd987;
	{
	.reg .b32 %temp; 
	mov.b64 	{%temp, %r1545}, %fd385;
	}
	{
	.reg .b32 %temp; 
	mov.b64 	{%r1544, %temp}, %fd385;
	}
	// begin inline asm
	shf.r.wrap.b32 %r1539, %r1545, %r1544, %r3026;
	// end inline asm
	// begin inline asm
	shf.r.wrap.b32 %r1543, %r1544, %r1545, %r3026;
	// end inline asm
	mov.b64 	%fd386, {%r1539, %r1543};
	mov.b64 	%rd988, %fd386;
	add.s64 	%rd989, %rd959, %rd988;
	xor.b64  	%rd990, %rd989, %rd981;
	mov.b64 	%fd387, %rd990;
	{
	.reg .b32 %temp; 
	mov.b64 	{%r1553, %temp}, %fd387;
	}
	{
	.reg .b32 %temp; 
	mov.b64 	{%temp, %r1552}, %fd387;
	}
	// begin inline asm
	shf.r.wrap.b32 %r1547, %r1553, %r1552, %r3034;
	// end inline asm
	// begin inline asm
	shf.r.wrap.b32 %r1551, %r1552, %r1553, %r3034;
	// end inline asm
	mov.b64 	%fd388, {%r1547, %r1551};
	mov.b64 	%rd991, %fd388;
	add.s64 	%rd992, %rd986, %rd991;
	ld.const.u8 	%r3145, [blake2b_sigma+97];
	mul.wide.u32 	%rd993, %r3145, 8;
	add.s64 	%rd994, %rd14, %rd993;
	ld.local.u64 	%rd995, [%rd994];
	add.s64 	%rd996, %rd992, %rd995;
	xor.b64  	%rd997, %rd996, %rd988;
	mov.b64 	%fd389, %rd997;
	{
	.reg .b32 %temp; 
	mov.b64 	{%r1561, %temp}, %fd389;
	}
	{
	.reg .b32 %temp; 
	mov.b64 	{%temp, %r1560}, %fd389;
	}
	// begin inline asm
	shf.r.wrap.b32 %r1555, %r1561, %r1560, %r3042;
	// end inline asm
	// begin inline asm
	shf.r.wrap.b32 %r1559, %r1560, %r1561, %r3042;
	// end inline asm
	mov.b64 	%fd390, {%r1555, %r1559};
	mov.b64 	%rd998, %fd390;
	add.s64 	%rd999, %rd989, %rd998;
	xor.b64  	%rd1000, %rd999, %rd991;
	mov.b64 	%fd391, %rd1000;
	{
	.reg .b32 %temp; 
	mov.b64 	{%temp, %r1569}, %fd391;
	}
	{
	.reg .b32 %temp; 
	mov.b64 	{%r1568, %temp}, %fd391;
	}
	// begin inline asm
	shf.r.wrap.b32 %r1563, %r1569, %r1568, %r2946;
	// end inline asm
	// begin inline asm
	shf.r.wrap.b32 %r1567, %r1568, %r1569, %r2946;
	// end inline asm
	mov.b64 	%fd392, {%r1563, %r1567};
	mov.b64 	%rd1001, %fd392;
	add.s64 	%rd1002, %rd936, %rd921;
	ld.const.u8 	%r3146, [blake2b_sigma+98];
	mul.wide.u32 	%rd1003, %r3146, 8;
	add.s64 	%rd1004, %rd14, %rd1003;
	ld.local.u64 	%rd1005, [%rd1004];
	add.s64 	%rd1006, %rd1002, %rd1005;
	xor.b64  	%rd1007, %rd1006, %rd958;
	mov.b64 	%fd393, %rd1007;
	{
	.reg .b32 %temp; 
	mov.b64 	{%temp, %r1577}, %fd393;
	}
	{
	.reg .b32 %temp; 
	mov.b64 	{%r1576, %temp}, %fd393;
	}
	// begin inline asm
	shf.r.wrap.b32 %r1571, %r1577, %r1576, %r3026;
	// end inline asm
	// begin inline asm
	shf.r.wrap.b32 %r1575, %r1576, %r1577, %r3026;
	// end inline asm
	mov.b64 	%fd394, {%r1571, %r1575};
	mov.b64 	%rd1008, %fd394;
	add.s64 	%rd1009, %rd979, %rd1008;
	xor.b64  	%rd1010, %rd1009, %rd921;
	mov.b64 	%fd395, %rd1010;
	{
	.reg .b32 %temp; 
	mov.b64 	{%r1585, %temp}, %fd395;
	}
	{
	.reg .b32 %temp; 
	mov.b64 	{%temp, %r1584}, %fd395;
	}
	// begin inline asm
	shf.r.wrap.b32 %r1579, %r1585, %r1584, %r3034;
	// end inline asm
	// begin inline asm
	shf.r.wrap.b32 %r1583, %r1584, %r1585, %r3034;
	// end inline asm
	mov.b64 	%fd396, {%r1579, %r1583};
	mov.b64 	%rd1011, %fd396;
	add.s64 	%rd1012, %rd1006, %rd1011;
	ld.const.u8 	%r3147, [blake2b_sigma+99];
	mul.wide.u32 	%rd1013, %r3147, 8;
	add.s64 	%rd1014, %rd14, %rd1013;
	ld.local.u64 	%rd1015, [%rd1014];
	add.s64 	%rd1016, %rd1012, %rd1015;
	xor.b64  	%rd1017, %rd1016, %rd1008;
	mov.b64 	%fd397, %rd1017;
	{
	.reg .b32 %temp; 
	mov.b64 	{%r1593, %temp}, %fd397;
	}
	{
	.reg .b32 %temp; 
	mov.b64 	{%temp, %r1592}, %fd397;
	}
	// begin inline asm
	shf.r.wrap.b32 %r1587, %r1593, %r1592, %r3042;
	// end inline asm
	// begin inline asm
	shf.r.wrap.b32 %r1591, %r1592, %r1593, %r3042;
	// end inline asm
	mov.b64 	%fd398, {%r1587, %r1591};
	mov.b64 	%rd1018, %fd398;
	add.s64 	%rd1019, %rd1009, %rd1018;
	xor.b64  	%rd1020, %rd1019, %rd1011;
	mov.b64 	%fd399, %rd1020;
	{
	.reg .b32 %temp; 
	mov.b64 	{%temp, %r1601}, %fd399;
	}
	{
	.reg .b32 %temp; 
	mov.b64 	{%r1600, %temp}, %fd399;
	}
	// begin inline asm
	shf.r.wrap.b32 %r1595, %r1601, %r1600, %r2946;
	// end inline asm
	// begin inline asm
	shf.r.wrap.b32 %r1599, %r1600, %r1601, %r2946;
	// end inline asm
	mov.b64 	%fd400, {%r1595, %r1599};
	mov.b64 	%rd1021, %fd400;
	add.s64 	%rd1022, %rd956, %rd941;
	ld.const.u8 	%r3148, [blake2b_sigma+100];
	mul.wide.u32 	%rd1023, %r3148, 8;
	add.s64 	%rd1024, %rd14, %rd1023;
	ld.local.u64 	%rd1025, [%rd1024];
	add.s64 	%rd1026, %rd1022, %rd1025;
	xor.b64  	%rd1027, %rd1026, %rd978;
	mov.b64 	%fd401, %rd1027;
	{
	.reg .b32 %temp; 
	mov.b64 	{%temp, %r1609}, %fd401;
	}
	{
	.reg .b32 %temp; 
	mov.b64 	{%r1608, %temp}, %fd401;
	}
	// begin inline asm
	shf.r.wrap.b32 %r1603, %r1609, %r1608, %r3026;
	// end inline asm
	// begin inline asm
	shf.r.wrap.b32 %r1607, %r1608, %r1609, %r3026;
	// end inline asm
	mov.b64 	%fd402, {%r1603, %r1607};
	mov.b64 	%rd1028, %fd402;
	add.s64 	%rd1029, %rd919, %rd1028;
	xor.b64  	%rd1030, %rd1029, %rd941;
	mov.b64 	%fd403, %rd1030;
	{
	.reg .b32 %temp; 
	mov.b64 	{%r1617, %temp}, %fd403;
	}
	{
	.reg .b32 %temp; 
	mov.b64 	{%temp, %r1616}, %fd403;
	}
	// begin inline asm
	shf.r.wrap.b32 %r1611, %r1617, %r1616, %r3034;
	// end inline asm
	// begin inline asm
	shf.r.wrap.b32 %r1615, %r1616, %r1617, %r3034;
	// end inline asm
	mov.b64 	%fd404, {%r1611, %r1615};
	mov.b64 	%rd1031, %fd404;
	add.s64 	%rd1032, %rd1026, %rd1031;
	ld.const.u8 	%r3149, [blake2b_sigma+101];
	mul.wide.u32 	%rd1033, %r3149, 8;
	add.s64 	%rd1034, %rd14, %rd1033;
	ld.local.u64 	%rd1035, [%rd1034];
	add.s64 	%rd1036, %rd1032, %rd1035;
	xor.b64  	%rd1037, %rd1036, %rd1028;
	mov.b64 	%fd405, %rd1037;
	{
	.reg .b32 %temp; 
	mov.b64 	{%r1625, %temp}, %fd405;
	}
	{
	.reg .b32 %temp; 
	mov.b64 	{%temp, %r1624}, %fd405;
	}
	// begin inline asm
	shf.r.wrap.b32 %r1619, %r1625, %r1624, %r3042;
	// end inline asm
	// begin inline asm
	shf.r.wrap.b32 %r1623, %r1624, %r1625, %r3042;
	// end inline asm
	mov.b64 	%fd406, {%r1619, %r1623};
	mov.b64 	%rd1038, %fd406;
	add.s64 	%rd1039, %rd1029, %rd1038;
	xor.b64  	%rd1040, %rd1039, %rd1031;
	mov.b64 	%fd407, %rd1040;
	{
	.reg .b32 %temp; 
	mov.b64 	{%temp, %r1633}, %fd407;
	}
	{
	.reg .b32 %temp; 
	mov.b64 	{%r1632, %temp}, %fd407;
	}
	// begin inline asm
	shf.r.wrap.b32 %r1627, %r1633, %r1632, %r2946;
	// end inline asm
	// begin inline asm
	shf.r.wrap.b32 %r1631, %r1632, %r1633, %r2946;
	// end inline asm
	mov.b64 	%fd408, {%r1627, %r1631};
	mov.b64 	%rd1041, %fd408;
	add.s64 	%rd1042, %rd976, %rd961;
	ld.const.u8 	%r3150, [blake2b_sigma+102];
	mul.wide.u32 	%rd1043, %r3150, 8;
	add.s64 	%rd1044, %rd14, %rd1043;
	ld.local.u64 	%rd1045, [%rd1044];
	add.s64 	%rd1046, %rd1042, %rd1045;
	xor.b64  	%rd1047, %rd1046, %rd918;
	mov.b64 	%fd409, %rd1047;
	{
	.reg .b32 %temp; 
	mov.b64 	{%temp, %r1641}, %fd409;
	}
	{
	.reg .b32 %temp; 
	mov.b64 	{%r1640, %temp}, %fd409;
	}
	// begin inline asm
	shf.r.wrap.b32 %r1635, %r1641, %r1640, %r3026;
	// end inline asm
	// begin inline asm
	shf.r.wrap.b32 %r1639, %r1640, %r1641, %r3026;
	// end inline asm
	mov.b64 	%fd410, {%r1635, %r1639};
	mov.b64 	%rd1048, %fd410;
	add.s64 	%rd1049, %rd939, %rd1048;
	xor.b64  	%rd1050, %rd1049, %rd961;
	mov.b64 	%fd411, %rd1050;
	{
	.reg .b32 %temp; 
	mov.b64 	{%r1649, %temp}, %fd411;
	}
	{
	.reg .b32 %temp; 
	mov.b64 	{%temp, %r1648}, %fd411;
	}
	// begin inline asm
	shf.r.wrap.b32 %r1643, %r1649, %r1648, %r3034;
	// end inline asm
	// begin inline asm
	shf.r.wrap.b32 %r1647, %r1648, %r1649, %r3034;
	// end inline asm
	mov.b64 	%fd412, {%r1643, %r1647};
	mov.b64 	%rd1051, %fd412;
	add.s64 	%rd1052, %rd1046, %rd1051;
	ld.const.u8 	%r3151, [blake2b_sigma+103];
	mul.wide.u32 	%rd1053, %r3151, 8;
	add.s64 	%rd1054, %rd14, %rd1053;
	ld.local.u64 	%rd1055, [%rd1054];
	add.s64 	%rd1056, %rd1052, %rd1055;
	xor.b64  	%rd1057, %rd1056, %rd1048;
	mov.b64 	%fd413, %rd1057;
	{
	.reg .b32 %temp; 
	mov.b64 	{%r1657, %temp}, %fd413;
	}
	{
	.reg .b32 %temp; 
	mov.b64 	{%temp, %r1656}, %fd413;
	}
	// begin inline asm
	shf.r.wrap.b32 %r1651, %r1657, %r1656, %r3042;
	// end inline asm
	// begin inline asm
	shf.r.wrap.b32 %r1655, %r1656, %r1657, %r3042;
	// end inline asm
	mov.b64 	%fd414, {%r1651, %r1655};
	mov.b64 	%rd1058, %fd414;
	add.s64 	%rd1059, %rd1049, %rd1058;
	xor.b64  	%rd1060, %rd1059, %rd1051;
	mov.b64 	%fd415, %rd1060;
	{
	.reg .b32 %temp; 
	mov.b64 	{%temp, %r1665}, %fd415;
	}
	{
	.reg .b32 %temp; 
	mov.b64 	{%r1664, %temp}, %fd415;
	}
	// begin inline asm
	shf.r.wrap.b32 %r1659, %r1665, %r1664, %r2946;
	// end inline asm
	// begin inline asm
	shf.r.wrap.b32 %r1663, %r1664, %r1665, %r2946;
	// end inline asm
	mov.b64 	%fd416, {%r1659, %r1663};
	mov.b64 	%rd1061, %fd416;
	add.s64 	%rd1062, %rd996, %rd1021;
	ld.const.u8 	%r3152, [blake2b_sigma+104];
	mul.wide.u32 	%rd1063, %r3152, 8;
	add.s64 	%rd1064, %rd14, %rd1063;
	ld.local.u64 	%rd1065, [%rd1064];
	add.s64 	%rd1066, %rd1062, %rd1065;
	xor.b64  	%rd1067, %rd1066, %rd1058;
	mov.b64 	%fd417, %rd1067;
	{
	.reg .b32 %temp; 
	mov.b64 	{%temp, %r1673}, %fd417;
	}
	{
	.reg .b32 %temp; 
	mov.b64 	{%r1672, %temp}, %fd417;
	}
	// begin inline asm
	shf.r.wrap.b32 %r1667, %r1673, %r1672, %r3026;
	// end inline asm
	// begin inline asm
	shf.r.wrap.b32 %r1671, %r1672, %r1673, %r3026;
	// end inline asm
	mov.b64 	%fd418, {%r1667, %r1671};
	mov.b64 	%rd1068, %fd418;
	add.s64 	%rd1069, %rd1039, %rd1068;
	xor.b64  	%rd1070, %rd1069, %rd1021;
	mov.b64 	%fd419, %rd1070;
	{
	.reg .b32 %temp; 
	mov.b64 	{%r1681, %temp}, %fd419;
	}
	{
	.reg .b32 %temp; 
	mov.b64 	{%temp, %r1680}, %fd419;
	}
	// begin inline asm
	shf.r.wrap.b32 %r1675, %r1681, %r1680, %r3034;
	// end inline asm
	// begin inline asm
	shf.r.wrap.b32 %r1679, %r1680, %r1681, %r3034;
	// end inline asm
	mov.b64 	%fd420, {%r1675, %r1679};
	mov.b64 	%rd1071, %fd420;
	add.s64 	%rd1072, %rd1066, %rd1071;
	ld.const.u8 	%r3153, [blake2b_sigma+105];
	mul.wide.u32 	%rd1073, %r3153, 8;
	add.s64 	%rd1074, %rd14, %rd1073;
	ld.local.u64 	%rd1075, [%rd1074];
	add.s64 	%rd1076, %rd1072, %rd1075;
	xor.b64  	%rd1077, %rd1076, %rd1068;
	mov.b64 	%fd421, %rd1077;
	{
	.reg .b32 %temp; 
	mov.b64 	{%r1689, %temp}, %fd421;
	}
	{
	.reg .b32 %temp; 
	mov.b64 	{%temp, %r1688}, %fd421;
	}
	// begin inline asm
	shf.r.wrap.b32 %r1683, %r1689, %r1688, %r3042;
	// end inline asm
	// begin inline asm
	shf.r.wrap.b32 %r1687, %r1688, %r1689, %r3042;
	// end inline asm
	mov.b64 	%fd422, {%r1683, %r1687};
	mov.b64 	%rd1078, %fd422;
	add.s64 	%rd1079, %rd1069, %rd1078;
	xor.b64  	%rd1080, %rd1079, %rd1071;
	mov.b64 	%fd423, %rd1080;
	{
	.reg .b32 %temp; 
	mov.b64 	{%temp, %r1697}, %fd423;
	}
	{
	.reg .b32 %temp; 
	mov.b64 	{%r1696, %temp}, %fd423;
	}
	// begin inline asm
	shf.r.wrap.b32 %r1691, %r1697, %r1696, %r2946;
	// end inline asm
	// begin inline asm
	shf.r.wrap.b32 %r1695, %r1696, %r1697, %r2946;
	// end inline asm
	mov.b64 	%fd424, {%r1691, %r1695};
	mov.b64 	%rd1081, %fd424;
	add.s64 	%rd1082, %rd1016, %rd1041;
	ld.const.u8 	%r3154, [blake2b_sigma+106];
	mul.wide.u32 	%rd1083, %r3154, 8;
	add.s64 	%rd1084, %rd14, %rd1083;
	ld.local.u64 	%rd1085, [%rd1084];
	add.s64 	%rd1086, %rd1082, %rd1085;
	xor.b64  	%rd1087, %rd1086, %rd998;
	mov.b64 	%fd425, %rd1087;
	{
	.reg .b32 %temp; 
	mov.b64 	{%temp, %r1705}, %fd425;
	}
	{
	.reg .b32 %temp; 
	mov.b64 	{%r1704, %temp}, %fd425;
	}
	// begin inline asm
	shf.r.wrap.b32 %r1699, %r1705, %r1704, %r3026;
	// end inline asm
	// begin inline asm
	shf.r.wrap.b32 %r1703, %r1704, %r1705, %r3026;
	// end inline asm
	mov.b64 	%fd426, {%r1699, %r1703};
	mov.b64 	%rd1088, %fd426;
	add.s64 	%rd1089, %rd1059, %rd1088;
	xor.b64  	%rd1090, %rd1089, %rd1041;
	mov.b64 	%fd427, %rd1090;
	{
	.reg .b32 %temp; 
	mov.b64 	{%r1713, %temp}, %fd427;
	}
	{
	.reg .b32 %temp; 
	mov.b64 	{%temp, %r1712}, %fd427;
	}
	// begin inline asm
	shf.r.wrap.b32 %r1707, %r1713, %r1712, %r3034;
	// end inline asm
	// begin inline asm
	shf.r.wrap.b32 %r1711, %r1712, %r1713, %r3034;
	// end inline asm
	mov.b64 	%fd428, {%r1707, %r1711};
	mov.b64 	%rd1091, %fd428;
	add.s64 	%rd1092, %rd1086, %rd1091;
	ld.const.u8 	%r3155, [blake2b_sigma+107];
	mul.wide.u32 	%rd1093, %r3155, 8;
	add.s64 	%rd1094, %rd14, %rd1093;
	ld.local.u64 	%rd1095, [%rd1094];
	add.s64 	%rd1096, %rd1092, %rd1095;
	xor.b64  	%rd1097, %rd1096, %rd1088;
	mov.b64 	%fd429, %rd1097;
	{
	.reg .b32 %temp; 
	mov.b64 	{%r1721, %temp}, %fd429;
	}
	{
	.reg .b32 %temp; 
	mov.b64 	{%temp, %r1720}, %fd429;
	}
	// begin inline asm
	shf.r.wrap.b32 %r1715, %r1721, %r1720, %r3042;
	// end inline asm
	// begin inline asm
	shf.r.wrap.b32 %r1719, %r1720, %r1721, %r3042;
	// end inline asm
	mov.b64 	%fd430, {%r1715, %r1719};
	mov.b64 	%rd1098, %fd430;
	add.s64 	%rd1099, %rd1089, %rd1098;
	xor.b64  	%rd1100, %rd1099, %rd1091;
	mov.b64 	%fd431, %rd1100;
	{
	.reg .b32 %temp; 
	mov.b64 	{%temp, %r1729}, %fd431;
	}
	{
	.reg .b32 %temp; 
	mov.b64 	{%r1728, %temp}, %fd431;
	}
	// begin inline asm
	shf.r.wrap.b32 %r1723, %r1729, %r1728, %r2946;
	// end inline asm
	// begin inline asm
	shf.r.wrap.b32 %r1727, %r1728, %r1729, %r2946;
	// end inline asm
	mov.b64 	%fd432, {%r1723, %r1727};
	mov.b64 	%rd1101, %fd432;
	add.s64 	%rd1102, %rd1036, %rd1061;
	ld.const.u8 	%r3156, [blake2b_sigma+108];
	mul.wide.u32 	%rd1103, %r3156, 8;
	add.s64 	%rd1104, %rd14, %rd1103;
	ld.local.u64 	%rd1105, [%rd1104];
	add.s64 	%rd1106, %rd1102, %rd1105;
	xor.b64  	%rd1107, %rd1106, %rd1018;
	mov.b64 	%fd433, %rd1107;
	{
	.reg .b32 %temp; 
	mov.b64 	{%temp, %r1737}, %fd433;
	}
	{
	.reg .b32 %temp; 
	mov.b64 	{%r1736, %temp}, %fd433;
	}
	// begin inline asm
	shf.r.wrap.b32 %r1731, %r1737, %r1736, %r3026;
	// end inline asm
	// begin inline asm
	shf.r.wrap.b32 %r1735, %r1736, %r1737, %r3026;
	// end inline asm
	mov.b64 	%fd434, {%r1731, %r1735};
	mov.b64 	%rd1108, %fd434;
	add.s64 	%rd1109, %rd999, %rd1108;
	xor.b64  	%rd1110, %rd1109, %rd1061;
	mov.b64 	%fd435, %rd1110;
	{
	.reg .b32 %temp; 
	mov.b64 	{%r1745, %temp}, %fd435;
	}
	{
	.reg .b32 %temp; 
	mov.b64 	{%temp, %r1744}, %fd435;
	}
	// begin inline asm
	shf.r.wrap.b32 %r1739, %r1745, %r1744, %r3034;
	// end inline asm
	// begin inline asm
	shf.r.wrap.b32 %r1743, %r1744, %r1745, %r3034;
	// end inline asm
	mov.b64 	%fd436, {%r1739, %r1743};
	mov.b64 	%rd1111, %fd436;
	add.s64 	%rd1112, %rd1106, %rd1111;
	ld.const.u8 	%r3157, [blake2b_sigma+109];
	mul.wide.u32 	%rd1113, %r3157, 8;
	add.s64 	%rd1114, %rd14, %rd1113;
	ld.local.u64 	%rd1115, [%rd1114];
	add.s64 	%rd1116, %rd1112, %rd1115;
	xor.b64  	%rd1117, %rd1116, %rd1108;
	mov.b64 	%fd437, %rd1117;
	{
	.reg .b32 %temp; 
	mov.b64 	{%r1753, %temp}, %fd437;
	}
	{
	.reg .b32 %temp; 
	mov.b64 	{%temp, %r1752}, %fd437;
	}
	// begin inline asm
	shf.r.wrap.b32 %r1747, %r1753, %r1752, %r3042;
	// end inline asm
	// begin inline asm
	shf.r.wrap.b32 %r1751, %r1752, %r1753, %r3042;
	// end inline asm
	mov.b64 	%fd438, {%r1747, %r1751};
	mov.b64 	%rd1118, %fd438;
	add.s64 	%rd1119, %rd1109, %rd1118;
	xor.b64  	%rd1120, %rd1119, %rd1111;
	mov.b64 	%fd439, %rd1120;
	{
	.reg .b32 %temp; 
	mov.b64 	{%temp, %r1761}, %fd439;
	}
	{
	.reg .b32 %temp; 
	mov.b64 	{%r1760, %temp}, %fd439;
	}
	// begin inline asm
	shf.r.wrap.b32 %r1755, %r1761, %r1760, %r2946;
	// end inline asm
	// begin inline asm
	shf.r.wrap.b32 %r1759, %r1760, %r1761, %r2946;
	// end inline asm
	mov.b64 	%fd440, {%r1755, %r1759};
	mov.b64 	%rd1121, %fd440;
	add.s64 	%rd1122, %rd1056, %rd1001;
	ld.const.u8 	%r3158, [blake2b_sigma+110];
	mul.wide.u32 	%rd1123, %r3158, 8;
	add.s64 	%rd1124, %rd14, %rd1123;
	ld.local.u64 	%rd1125, [%rd1124];
	add.s64 	%rd1126, %rd1122, %rd1125;
	xor.b64  	%rd1127, %rd1126, %rd1038;
	mov.b64 	%fd441, %rd1127;
	{
	.reg .b32 %temp; 
	mov.b64 	{%temp, %r1769}, %fd441;
	}
	{
	.reg .b32 %temp; 
	mov.b64 	{%r1768, %temp}, %fd441;
	}
	// begin inline asm
	shf.r.wrap.b32 %r1763, %r1769, %r1768, %r3026;
	// end inline asm
	// begin inline asm
	shf.r.wrap.b32 %r1767, %r1768, %r1769, %r3026;
	// end inline asm
	mov.b64 	%fd442, {%r1763, %r1767};
	mov.b64 	%rd1128, %fd442;
	add.s64 	%rd1129, %rd1019, %rd1128;
	xor.b64  	%rd1130, %rd1129, %rd1001;
	mov.b64 	%fd443, %rd1130;
	{
	.reg .b32 %temp; 
	mov.b64 	{%r1777, %temp}, %fd443;
	}
	{
	.reg .b32 %temp; 
	mov.b64 	{%temp, %r1776}, %fd443;
	}
	// begin inline asm
	shf.r.wrap.b32 %r1771, %r1777, %r1776, %r3034;
	// end inline asm
	// begin inline asm
	shf.r.wrap.b32 %r1775, %r1776, %r1777, %r3034;
	// end inline asm
	mov.b64 	%fd444, {%r1771, %r1775};
	mov.b64 	%rd1131, %fd444;
	add.s64 	%rd1132, %rd1126, %rd1131;
	ld.const.u8 	%r3159, [blake2b_sigma+111];
	mul.wide.u32 	%rd1133, %r3159, 8;
	add.s64 	%rd1134, %rd14, %rd1133;
	ld.local.u64 	%rd1135, [%rd1134];
	add.s64 	%rd1136, %rd1132, %rd1135;
	xor.b64  	%rd1137, %rd1136, %rd1128;
	mov.b64 	%fd445, %rd1137;
	{
	.reg .b32 %temp; 
	mov.b64 	{%r1785, %temp}, %fd445;
	}
	{
	.reg .b32 %temp; 
	mov.b64 	{%temp, %r1784}, %fd445;
	}
	// begin inline asm
	shf.r.wrap.b32 %r1779, %r1785, %r1784, %r3042;
	// end inline asm
	// begin inline asm
	shf.r.wrap.b32 %r1783, %r1784, %r1785, %r3042;
	// end inline asm
	mov.b64 	%fd446, {%r1779, %r1783};
	mov.b64 	%rd1138, %fd446;
	add.s64 	%rd1139, %rd1129, %rd1138;
	xor.b64  	%rd1140, %rd1139, %rd1131;
	mov.b64 	%fd447, %rd1140;
	{
	.reg .b32 %temp; 
	mov.b64 	{%temp, %r1793}, %fd447;
	}
	{
	.reg .b32 %temp; 
	mov.b64 	{%r1792, %temp}, %fd447;
	}
	// begin inline asm
	shf.r.wrap.b32 %r1787, %r1793, %r1792, %r2946;
	// end inline asm
	// begin inline asm
	shf.r.wrap.b32 %r1791, %r1792, %r1793, %r2946;
	// end inline asm
	mov.b64 	%fd448, {%r1787, %r1791};
	mov.b64 	%rd1141, %fd448;
	add.s64 	%rd1142, %rd1076, %rd1141;
	ld.const.u8 	%r3160, [blake2b_sigma+112];
	mul.wide.u32 	%rd1143, %r3160, 8;
	add.s64 	%rd1144, %rd14, %rd1143;
	ld.local.u64 	%rd1145, [%rd1144];
	add.s64 	%rd1146, %rd1142, %rd1145;
	xor.b64  	%rd1147, %rd1146, %rd1098;
	mov.b64 	%fd449, %rd1147;
	{
	.reg .b32 %temp; 
	mov.b64 	{%temp, %r1801}, %fd449;
	}
	{
	.reg .b32 %temp; 
	mov.b64 	{%r1800, %temp}, %fd449;
	}
	// begin inline asm
	shf.r.wrap.b32 %r1795, %r1801, %r1800, %r3026;
	// end inline asm
	// begin inline asm
	shf.r.wrap.b32 %r1799, %r1800, %r1801, %r3026;
	// end inline asm
	mov.b64 	%fd450, {%r1795, %r1799};
	mov.b64 	%rd1148, %fd450;
	add.s64 	%rd1149, %rd1119, %rd1148;
	xor.b64  	%rd1150, %rd1149, %rd1141;
	mov.b64 	%fd451, %rd1150;
	{
	.reg .b32 %temp; 
	mov.b64 	{%r1809, %temp}, %fd451;
	}
	{
	.reg .b32 %temp; 
	mov.b64 	{%temp, %r1808}, %fd451;
	}
	// begin inline asm
	shf.r.wrap.b32 %r1803, %r1809, %r1808, %r3034;
	// end inline asm
	// begin inline asm
	shf.r.wrap.b32 %r1807, %r1808, %r1809, %r3034;
	// end inline asm
	mov.b64 	%fd452, {%r1803, %r1807};
	mov.b64 	%rd1151, %fd452;
	add.s64 	%rd1152, %rd1146, %rd1151;
	ld.const.u8 	%r3161, [blake2b_sigma+113];
	mul.wide.u32 	%rd1153, %r3161, 8;
	add.s64 	%rd1154, %rd14, %rd1153;
	ld.local.u64 	%rd1155, [%rd1154];
	add.s64 	%rd1156, %rd1152, %rd1155;
	xor.b64  	%rd1157, %rd1156, %rd1148;
	mov.b64 	%fd453, %rd1157;
	{
	.reg .b32 %temp; 
	mov.b64 	{%r1817, %temp}, %fd453;
	}
	{
	.reg .b32 %temp; 
	mov.b64 	{%temp, %r1816}, %fd453;
	}
	// begin inline asm
	shf.r.wrap.b32 %r1811, %r1817, %r1816, %r3042;
	// end inline asm
	// begin inline asm
	shf.r.wrap.b32 %r1815, %r1816, %r1817, %r3042;
	// end inline asm
	mov.b64 	%fd454, {%r1811, %r1815};
	mov.b64 	%rd1158, %fd454;
	add.s64 	%rd1159, %rd1149, %rd1158;
	xor.b64  	%rd1160, %rd1159, %rd1151;
	mov.b64 	%fd455, %rd1160;
	{
	.reg .b32 %temp; 
	mov.b64 	{%temp, %r1825}, %fd455;
	}
	{
	.reg .b32 %temp; 
	mov.b64 	{%r1824, %temp}, %fd455;
	}
	// begin inline asm
	shf.r.wrap.b32 %r1819, %r1825, %r1824, %r2946;
	// end inline asm
	// begin inline asm
	shf.r.wrap.b32 %r1823, %r1824, %r1825, %r2946;
	// end inline asm
	mov.b64 	%fd456, {%r1819, %r1823};
	mov.b64 	%rd1161, %fd456;
	add.s64 	%rd1162, %rd1096, %rd1081;
	ld.const.u8 	%r3162, [blake2b_sigma+114];
	mul.wide.u32 	%rd1163, %r3162, 8;
	add.s64 	%rd1164, %rd14, %rd1163;
	ld.local.u64 	%rd1165, [%rd1164];
	add.s64 	%rd1166, %rd1162, %rd1165;
	xor.b64  	%rd1167, %rd1166, %rd1118;
	mov.b64 	%fd457, %rd1167;
	{
	.reg .b32 %temp; 
	mov.b64 	{%temp, %r1833}, %fd457;
	}
	{
	.reg .b32 %temp; 
	mov.b64 	{%r1832, %temp}, %fd457;
	}
	// begin inline asm
	shf.r.wrap.b32 %r1827, %r1833, %r1832, %r3026;
	// end inline asm
	// begin inline asm
	shf.r.wrap.b32 %r1831, %r1832, %r1833, %r3026;
	// end inline asm
	mov.b64 	%fd458, {%r1827, %r1831};
	mov.b64 	%rd1168, %fd458;
	add.s64 	%rd1169, %rd1139, %rd1168;
	xor.b64  	%rd1170, %rd1169, %rd1081;
	mov.b64 	%fd459, %rd1170;
	{
	.reg .b32 %temp; 
	mov.b64 	{%r1841, %temp}, %fd459;
	}
	{
	.reg .b32 %temp; 
	mov.b64 	{%temp, %r1840}, %fd459;
	}
	// begin inline asm
	shf.r.wrap.b32 %r1835, %r1841, %r1840, %r3034;
	// end inline asm
	// begin inline asm
	shf.r.wrap.b32 %r1839, %r1840, %r1841, %r3034;
	// end inline asm
	mov.b64 	%fd460, {%r1835, %r1839};
	mov.b64 	%rd1171, %fd460;
	add.s64 	%rd1172, %rd1166, %rd1171;
	ld.const.u8 	%r3163, [blake2b_sigma+115];
	mul.wide.u32 	%rd1173, %r3163, 8;
	add.s64 	%rd1174, %rd14, %rd1173;
	ld.local.u64 	%rd1175, [%rd1174];
	add.s64 	%rd1176, %rd1172, %rd1175;
	xor.b64  	%rd1177, %rd1176, %rd1168;
	mov.b64 	%fd461, %rd1177;
	{
	.reg .b32 %temp; 
	mov.b64 	{%r1849, %temp}, %fd461;
	}
	{
	.reg .b32 %temp; 
	mov.b64 	{%temp, %r1848}, %fd461;
	}
	// begin inline asm
	shf.r.wrap.b32 %r1843, %r1849, %r1848, %r3042;
	// end inline asm
	// begin inline asm
	shf.r.wrap.b32 %r1847, %r1848, %r1849, %r3042;
	// end inline asm
	mov.b64 	%fd462, {%r1843, %r1847};
	mov.b64 	%rd1178, %fd462;
	add.s64 	%rd1179, %rd1169, %rd1178;
	xor.b64  	%rd1180, %rd1179, %rd1171;
	mov.b64 	%fd463, %rd1180;
	{
	.reg .b32 %temp; 
	mov.b64 	{%temp, %r1857}, %fd463;
	}
	{
	.reg .b32 %temp; 
	mov.b64 	{%r1856, %temp}, %fd463;
	}
	// begin inline asm
	shf.r.wrap.b32 %r1851, %r1857, %r1856, %r2946;
	// end inline asm
	// begin inline asm
	shf.r.wrap.b32 %r1855, %r1856, %r1857, %r2946;
	// end inline asm
	mov.b64 	%fd464, {%r1851, %r1855};
	mov.b64 	%rd1181, %fd464;
	add.s64 	%rd1182, %rd1116, %rd1101;
	ld.const.u8 	%r3164, [blake2b_sigma+116];
	mul.wide.u32 	%rd1183, %r3164, 8;
	add.s64 	%rd1184, %rd14, %rd1183;
	ld.local.u64 	%rd1185, [%rd1184];
	add.s64 	%rd1186, %rd1182, %rd1185;
	xor.b64  	%rd1187, %rd1186, %rd1138;
	mov.b64 	%fd465, %rd1187;
	{
	.reg .b32 %temp; 
	mov.b64 	{%temp, %r1865}, %fd465;
	}
	{
	.reg .b32 %temp; 
	mov.b64 	{%r1864, %temp}, %fd465;
	}
	// begin inline asm
	shf.r.wrap.b32 %r1859, %r1865, %r1864, %r3026;
	// end inline asm
	// begin inline asm
	shf.r.wrap.b32 %r1863, %r1864, %r1865, %r3026;
	// end inline asm
	mov.b64 	%fd466, {%r1859, %r1863};
	mov.b64 	%rd1188, %fd466;
	add.s64 	%rd1189, %rd1079, %rd1188;
	xor.b64  	%rd1190, %rd1189, %rd1101;
	mov.b64 	%fd467, %rd1190;
	{
	.reg .b32 %temp; 
	mov.b64 	{%r1873, %temp}, %fd467;
	}
	{
	.reg .b32 %temp; 
	mov.b64 	{%temp, %r1872}, %fd467;
	}
	// begin inline asm
	shf.r.wrap.b32 %r1867, %r1873, %r1872, %r3034;
	// end inline asm
	// begin inline asm
	shf.r.wrap.b32 %r1871, %r1872, %r1873, %r3034;
	// end inline asm
	mov.b64 	%fd468, {%r1867, %r1871};
	mov.b64 	%rd1191, %fd468;
	add.s64 	%rd1192, %rd1186, %rd1191;
	ld.const.u8 	%r3165, [blake2b_sigma+117];
	mul.wide.u32 	%rd1193, %r3165, 8;
	add.s64 	%rd1194, %rd14, %rd1193;
	ld.local.u64 	%rd1195, [%rd1194];
	add.s64 	%rd1196, %rd1192, %rd1195;
	xor.b64  	%rd1197, %rd1196, %rd1188;
	mov.b64 	%fd469, %rd1197;
	{
	.reg .b32 %temp; 
	mov.b64 	{%r1881, %temp}, %fd469;
	}
	{
	.reg .b32 %temp; 
	mov.b64 	{%temp, %r1880}, %fd469;
	}
	// begin inline asm
	shf.r.wrap.b32 %r1875, %r1881, %r1880, %r3042;
	// end inline asm
	// begin inline asm
	shf.r.wrap.b32 %r1879, %r1880, %r1881, %r3042;
	// end inline asm
	mov.b64 	%fd470, {%r1875, %r1879};
	mov.b64 	%rd1198, %fd470;
	add.s64 	%rd1199, %rd1189, %rd1198;
	xor.b64  	%rd1200, %rd1199, %rd1191;
	mov.b64 	%fd471, %rd1200;
	{
	.reg .b32 %temp; 
	mov.b64 	{%temp, %r1889}, %fd471;
	}
	{
	.reg .b32 %temp; 
	mov.b64 	{%r1888, %temp}, %fd471;
	}
	// begin inline asm
	shf.r.wrap.b32 %r1883, %r1889, %r1888, %r2946;
	// end inline asm
	// begin inline asm
	shf.r.wrap.b32 %r1887, %r1888, %r1889, %r2946;
	// end inline asm
	mov.b64 	%fd472, {%r1883, %r1887};
	mov.b64 	%rd1201, %fd472;
	add.s64 	%rd1202, %rd1136, %rd1121;
	ld.const.u8 	%r3166, [blake2b_sigma+118];
	mul.wide.u32 	%rd1203, %r3166, 8;
	add.s64 	%rd1204, %rd14, %rd1203;
	ld.local.u64 	%rd1205, [%rd1204];
	add.s64 	%rd1206, %rd1202, %rd1205;
	xor.b64  	%rd1207, %rd1206, %rd1078;
	mov.b64 	%fd473, %rd1207;
	{
	.reg .b32 %temp; 
	mov.b64 	{%temp, %r1897}, %fd473;
	}
	{
	.reg .b32 %temp; 
	mov.b64 	{%r1896, %temp}, %fd473;
	}
	// begin inline asm
	shf.r.wrap.b32 %r1891, %r1897, %r1896, %r3026;
	// end inline asm
	// begin inline asm
	shf.r.wrap.b32 %r1895, %r1896, %r1897, %r3026;
	// end inline asm
	mov.b64 	%fd474, {%r1891, %r1895};
	mov.b64 	%rd1208, %fd474;
	add.s64 	%rd1209, %rd1099, %rd1208;
	xor.b64  	%rd1210, %rd1209, %rd1121;
	mov.b64 	%fd475, %rd1210;
	{
	.reg .b32 %temp; 
	mov.b64 	{%r1905, %temp}, %fd475;
	}
	{
	.reg .b32 %temp; 
	mov.b64 	{%temp, %r1904}, %fd475;
	}
	// begin inline asm
	shf.r.wrap.b32 %r1899, %r1905, %r1904, %r3034;
	// end inline asm
	// begin inline asm
	shf.r.wrap.b32 %r1903, %r1904, %r1905, %r3034;
	// end inline asm
	mov.b64 	%fd476, {%r1899, %r1903};
	mov.b64 	%rd1211, %fd476;
	add.s64 	%rd1212, %rd1206, %rd1211;
	ld.const.u8 	%r3167, [blake2b_sigma+119];
	mul.wide.u32 	%rd1213, %r3167, 8;
	add.s64 	%rd1214, %rd14, %rd1213;
	ld.local.u64 	%rd1215, [%rd1214];
	add.s64 	%rd1216, %rd1212, %rd1215;
	xor.b64  	%rd1217, %rd1216, %rd1208;
	mov.b64 	%fd477, %rd1217;
	{
	.reg .b32 %temp; 
	mov.b64 	{%r1913, %temp}, %fd477;
	}
	{
	.reg .b32 %temp; 
	mov.b64 	{%temp, %r1912}, %fd477;
	}
	// begin inline asm
	shf.r.wrap.b32 %r1907, %r1913, %r1912, %r3042;
	// end inline asm
	// begin inline asm
	shf.r.wrap.b32 %r1911, %r1912, %r1913, %r3042;
	// end inline asm
	mov.b64 	%fd478, {%r1907, %r1911};
	mov.b64 	%rd1218, %fd478;
	add.s64 	%rd1219, %rd1209, %rd1218;
	xor.b64  	%rd1220, %rd1219, %rd1211;
	mov.b64 	%fd479, %rd1220;
	{
	.reg .b32 %temp; 
	mov.b64 	{%temp, %r1921}, %fd479;
	}
	{
	.reg .b32 %temp; 
	mov.b64 	{%r1920, %temp}, %fd479;
	}
	// begin inline asm
	shf.r.wrap.b32 %r1915, %r1921, %r1920, %r2946;
	// end inline asm
	// begin inline asm
	shf.r.wrap.b32 %r1919, %r1920, %r1921, %r2946;
	// end inline asm
	mov.b64 	%fd480, {%r1915, %r1919};
	mov.b64 	%rd1221, %fd480;
	add.s64 	%rd1222, %rd1156, %rd1181;
	ld.const.u8 	%r3168, [blake2b_sigma+120];
	mul.wide.u32 	%rd1223, %r3168, 8;
	add.s64 	%rd1224, %rd14, %rd1223;
	ld.local.u64 	%rd1225, [%rd1224];
	add.s64 	%rd1226, %rd1222, %rd1225;
	xor.b64  	%rd1227, %rd1226, %rd1218;
	mov.b64 	%fd481, %rd1227;
	{
	.reg .b32 %temp; 
	mov.b64 	{%temp, %r1929}, %fd481;
	}
	{
	.reg .b32 %temp; 
	mov.b64 	{%r1928, %temp}, %fd481;
	}
	// begin inline asm
	shf.r.wrap.b32 %r1923, %r1929, %r1928, %r3026;
	// end inline asm
	// begin inline asm
	shf.r.wrap.b32 %r1927, %r1928, %r1929, %r3026;
	// end inline asm
	mov.b64 	%fd482, {%r1923, %r1927};
	mov.b64 	%rd1228, %fd482;
	add.s64 	%rd1229, %rd1199, %rd1228;
	xor.b64  	%rd1230, %rd1229, %rd1181;
	mov.b64 	%fd483, %rd1230;
	{
	.reg .b32 %temp; 
	mov.b64 	{%r1937, %temp}, %fd483;
	}
	{
	.reg .b32 %temp; 
	mov.b64 	{%temp, %r1936}, %fd483;
	}
	// begin inline asm
	shf.r.wrap.b32 %r1931, %r1937, %r1936, %r3034;
	// end inline asm
	// begin inline asm
	shf.r.wrap.b32 %r1935, %r1936, %r1937, %r3034;
	// end inline asm
	mov.b64 	%fd484, {%r1931, %r1935};
	mov.b64 	%rd1231, %fd484;
	add.s64 	%rd1232, %rd1226, %rd1231;
	ld.const.u8 	%r3169, [blake2b_sigma+121];
	mul.wide.u32 	%rd1233, %r3169, 8;
	add.s64 	%rd1234, %rd14, %rd1233;
	ld.local.u64 	%rd1235, [%rd1234];
	add.s64 	%rd1236, %rd1232, %rd1235;
	xor.b64  	%rd1237, %rd1236, %rd1228;
	mov.b64 	%fd485, %rd1237;
	{
	.reg .b32 %temp; 
	mov.b64 	{%r1945, %temp}, %fd485;
	}
	{
	.reg .b32 %temp; 
	mov.b64 	{%temp, %r1944}, %fd485;
	}
	// begin inline asm
	shf.r.wrap.b32 %r1939, %r1945, %r1944, %r3042;
	// end inline asm
	// begin inline asm
	shf.r.wrap.b32 %r1943, %r1944, %r1945, %r3042;
	// end inline asm
	mov.b64 	%fd486, {%r1939, %r1943};
	mov.b64 	%rd1238, %fd486;
	add.s64 	%rd1239, %rd1229, %rd1238;
	xor.b64  	%rd1240, %rd1239, %rd1231;
	mov.b64 	%fd487, %rd1240;
	{
	.reg .b32 %temp; 
	mov.b64 	{%temp, %r1953}, %fd487;
	}
	{
	.reg .b32 %temp; 
	mov.b64 	{%r1952, %temp}, %fd487;
	}
	// begin inline asm
	shf.r.wrap.b32 %r1947, %r1953, %r1952, %r2946;
	// end inline asm
	// begin inline asm
	shf.r.wrap.b32 %r1951, %r1952, %r1953, %r2946;
	// end inline asm
	mov.b64 	%fd488, {%r1947, %r1951};
	mov.b64 	%rd1241, %fd488;
	add.s64 	%rd1242, %rd1176, %rd1201;
	ld.const.u8 	%r3170, [blake2b_sigma+122];
	mul.wide.u32 	%rd1243, %r3170, 8;
	add.s64 	%rd1244, %rd14, %rd1243;
	ld.local.u64 	%rd1245, [%rd1244];
	add.s64 	%rd1246, %rd1242, %rd1245;
	xor.b64  	%rd1247, %rd1246, %rd1158;
	mov.b64 	%fd489, %rd1247;
	{
	.reg .b32 %temp; 
	mov.b64 	{%temp, %r1961}, %fd489;
	}
	{
	.reg .b32 %temp; 
	mov.b64 	{%r1960, %temp}, %fd489;
	}
	// begin inline asm
	shf.r.wrap.b32 %r1955, %r1961, %r1960, %r3026;
	// end inline asm
	// begin inline asm
	shf.r.wrap.b32 %r1959, %r1960, %r1961, %r3026;
	// end inline asm
	mov.b64 	%fd490, {%r1955, %r1959};
	mov.b64 	%rd1248, %fd490;
	add.s64 	%rd1249, %rd1219, %rd1248;
	xor.b64  	%rd1250, %rd1249, %rd1201;
	mov.b64 	%fd491, %rd1250;
	{
	.reg .b32 %temp; 
	mov.b64 	{%r1969, %temp}, %fd491;
	}
	{
	.reg .b32 %temp; 
	mov.b64 	{%temp, %r1968}, %fd491;
	}
	// begin inline asm
	shf.r.wrap.b32 %r1963, %r1969, %r1968, %r3034;
	// end inline asm
	// begin inline asm
	shf.r.wrap.b32 %r1967, %r1968, %r1969, %r3034;
	// end inline asm
	mov.b64 	%fd492, {%r1963, %r1967};
	mov.b64 	%rd1251, %fd492;
	add.s64 	%rd1252, %rd1246, %rd1251;
	ld.const.u8 	%r3171, [blake2b_sigma+123];
	mul.wide.u32 	%rd1253, %r3171, 8;
	add.s64 	%rd1254, %rd14, %rd1253;
	ld.local.u64 	%rd1255, [%rd1254];
	add.s64 	%rd1256, %rd1252, %rd1255;
	xor.b64  	%rd1257, %rd1256, %rd1248;
	mov.b64 	%fd493, %rd1257;
	{
	.reg .b32 %temp; 
	mov.b64 	{%r1977, %temp}, %fd493;
	}
	{
	.reg .b32 %temp; 
	mov.b64 	{%temp, %r1976}, %fd493;
	}
	// begin inline asm
	shf.r.wrap.b32 %r1971, %r1977, %r1976, %r3042;
	// end inline asm
	// begin inline asm
	shf.r.wrap.b32 %r1975, %r1976, %r1977, %r3042;
	// end inline asm
	mov.b64 	%fd494, {%r1971, %r1975};
	mov.b64 	%rd1258, %fd494;
	add.s64 	%rd1259, %rd1249, %rd1258;
	xor.b64  	%rd1260, %rd1259, %rd1251;
	mov.b64 	%fd495, %rd1260;
	{
	.reg .b32 %temp; 
	mov.b64 	{%temp, %r1985}, %fd495;
	}
	{
	.reg .b32 %temp; 
	mov.b64 	{%r1984, %temp}, %fd495;
	}
	// begin inline asm
	shf.r.wrap.b32 %r1979, %r1985, %r1984, %r2946;
	// end inline asm
	// begin inline asm
	shf.r.wrap.b32 %r1983, %r1984, %r1985, %r2946;
	// end inline asm
	mov.b64 	%fd496, {%r1979, %r1983};
	mov.b64 	%rd1261, %fd496;
	add.s64 	%rd1262, %rd1196, %rd1221;
	ld.const.u8 	%r3172, [blake2b_sigma+124];
	mul.wide.u32 	%rd1263, %r3172, 8;
	add.s64 	%rd1264, %rd14, %rd1263;
	ld.local.u64 	%rd1265, [%rd1264];
	add.s64 	%rd1266, %rd1262, %rd1265;
	xor.b64  	%rd1267, %rd1266, %rd1178;
	mov.b64 	%fd497, %rd1267;
	{
	.reg .b32 %temp; 
	mov.b64 	{%temp, %r1993}, %fd497;
	}
	{
	.reg .b32 %temp; 
	mov.b64 	{%r1992, %temp}, %fd497;
	}
	// begin inline asm
	shf.r.wrap.b32 %r1987, %r1993, %r1992, %r3026;
	// end inline asm
	// begin inline asm
	shf.r.wrap.b32 %r1991, %r1992, %r1993, %r3026;
	// end inline asm
	mov.b64 	%fd498, {%r1987, %r1991};
	mov.b64 	%rd1268, %fd498;
	add.s64 	%rd1269, %rd1159, %rd1268;
	xor.b64  	%rd1270, %rd1269, %rd1221;
	mov.b64 	%fd499, %rd1270;
	{
	.reg .b32 %temp; 
	mov.b64 	{%r2001, %temp}, %fd499;
	}
	{
	.reg .b32 %temp; 
	mov.b64 	{%temp, %r2000}, %fd499;
	}
	// begin inline asm
	shf.r.wrap.b32 %r1995, %r2001, %r2000, %r3034;
	// end inline asm
	// begin inline asm
	shf.r.wrap.b32 %r1999, %r2000, %r2001, %r3034;
	// end inline asm
	mov.b64 	%fd500, {%r1995, %r1999};
	mov.b64 	%rd1271, %fd500;
	add.s64 	%rd1272, %rd1266, %rd1271;
	ld.const.u8 	%r3173, [blake2b_sigma+125];
	mul.wide.u32 	%rd1273, %r3173, 8;
	add.s64 	%rd1274, %rd14, %rd1273;
	ld.local.u64 	%rd1275, [%rd1274];
	add.s64 	%rd1276, %rd1272, %rd1275;
	xor.b64  	%rd1277, %rd1276, %rd1268;
	mov.b64 	%fd501, %rd1277;
	{
	.reg .b32 %temp; 
	mov.b64 	{%r2009, %temp}, %fd501;
	}
	{
	.reg .b32 %temp; 
	mov.b64 	{%temp, %r2008}, %fd501;
	}
	// begin inline asm
	shf.r.wrap.b32 %r2003, %r2009, %r2008, %r3042;
	// end inline asm
	// begin inline asm
	shf.r.wrap.b32 %r2007, %r2008, %r2009, %r3042;
	// end inline asm
	mov.b64 	%fd502, {%r2003, %r2007};
	mov.b64 	%rd1278, %fd502;
	add.s64 	%rd1279, %rd1269, %rd1278;
	xor.b64  	%rd1280, %rd1279, %rd1271;
	mov.b64 	%fd503, %rd1280;
	{
	.reg .b32 %temp; 
	mov.b64 	{%temp, %r2017}, %fd503;
	}
	{
	.reg .b32 %temp; 
	mov.b64 	{%r2016, %temp}, %fd503;
	}
	// begin inline asm
	shf.r.wrap.b32 %r2011, %r2017, %r2016, %r2946;
	// end inline asm
	// begin inline asm
	shf.r.wrap.b32 %r2015, %r2016, %r2017, %r2946;
	// end inline asm
	mov.b64 	%fd504, {%r2011, %r2015};
	mov.b64 	%rd1281, %fd504;
	add.s64 	%rd1282, %rd1216, %rd1161;
	ld.const.u8 	%r3174, [blake2b_sigma+126];
	mul.wide.u32 	%rd1283, %r3174, 8;
	add.s64 	%rd1284, %rd14, %rd1283;
	ld.local.u64 	%rd1285, [%rd1284];
	add.s64 	%rd1286, %rd1282, %rd1285;
	xor.b64  	%rd1287, %rd1286, %rd1198;
	mov.b64 	%fd505, %rd1287;
	{
	.reg .b32 %temp; 
	mov.b64 	{%temp, %r2025}, %fd505;
	}
	{
	.reg .b32 %temp; 
	mov.b64 	{%r2024, %temp}, %fd505;
	}
	// begin inline asm
	shf.r.wrap.b32 %r2019, %r2025, %r2024, %r3026;
	// end inline asm
	// begin inline asm
	shf.r.wrap.b32 %r2023, %r2024, %r2025, %r3026;
	// end inline asm
	mov.b64 	%fd506, {%r2019, %r2023};
	mov.b64 	%rd1288, %fd506;
	add.s64 	%rd1289, %rd1179, %rd1288;
	xor.b64  	%rd1290, %rd1289, %rd1161;
	mov.b64 	%fd507, %rd1290;
	{
	.reg .b32 %temp; 
	mov.b64 	{%r2033, %temp}, %fd507;
	}
	{
	.reg .b32 %temp; 
	mov.b64 	{%temp, %r2032}, %fd507;
	}
	// begin inline asm
	shf.r.wrap.b32 %r2027, %r2033, %r2032, %r3034;
	// end inline asm
	// begin inline asm
	shf.r.wrap.b32 %r2031, %r2032, %r2033, %r3034;
	// end inline asm
	mov.b64 	%fd508, {%r2027, %r2031};
	mov.b64 	%rd1291, %fd508;
	add.s64 	%rd1292, %rd1286, %rd1291;
	ld.const.u8 	%r3175, [blake2b_sigma+127];
	mul.wide.u32 	%rd1293, %r3175, 8;
	add.s64 	%rd1294, %rd14, %rd1293;
	ld.local.u64 	%rd1295, [%rd1294];
	add.s64 	%rd1296, %rd1292, %rd1295;
	xor.b64  	%rd1297, %rd1296, %rd1288;
	mov.b64 	%fd509, %rd1297;
	{
	.reg .b32 %temp; 
	mov.b64 	{%r2041, %temp}, %fd509;
	}
	{
	.reg .b32 %temp; 
	mov.b64 	{%temp, %r2040}, %fd509;
	}
	// begin inline asm
	shf.r.wrap.b32 %r2035, %r2041, %r2040, %r3042;
	// end inline asm
	// begin inline asm
	shf.r.wrap.b32 %r2039, %r2040, %r2041, %r3042;
	// end inline asm
	mov.b64 	%fd510, {%r2035, %r2039};
	mov.b64 	%rd1298, %fd510;
	add.s64 	%rd1299, %rd1289, %rd1298;
	xor.b64  	%rd1300, %rd1299, %rd1291;
	mov.b64 	%fd511, %rd1300;
	{
	.reg .b32 %temp; 
	mov.b64 	{%temp, %r2049}, %fd511;
	}
	{
	.reg .b32 %temp; 
	mov.b64 	{%r2048, %temp}, %fd511;
	}
	// begin inline asm
	shf.r.wrap.b32 %r2043, %r2049, %r2048, %r2946;
	// end inline asm
	// begin inline asm
	shf.r.wrap.b32 %r2047, %r2048, %r2049, %r2946;
	// end inline asm
	mov.b64 	%fd512, {%r2043, %r2047};
	mov.b64 	%rd1301, %fd512;
	add.s64 	%rd1302, %rd1236, %rd1301;
	ld.const.u8 	%r3176, [blake2b_sigma+128];
	mul.wide.u32 	%rd1303, %r3176, 8;
	add.s64 	%rd1304, %rd14, %rd1303;
	ld.local.u64 	%rd1305, [%rd1304];
	add.s64 	%rd1306, %rd1302, %rd1305;
	xor.b64  	%rd1307, %rd1306, %rd1258;
	mov.b64 	%fd513, %rd1307;
	{
	.reg .b32 %temp; 
	mov.b64 	{%temp, %r2057}, %fd513;
	}
	{
	.reg .b32 %temp; 
	mov.b64 	{%r2056, %temp}, %fd513;
	}
	// begin inline asm
	shf.r.wrap.b32 %r2051, %r2057, %r2056, %r3026;
	// end inline asm
	// begin inline asm
	shf.r.wrap.b32 %r2055, %r2056, %r2057, %r3026;
	// end inline asm
	mov.b64 	%fd514, {%r2051, %r2055};
	mov.b64 	%rd1308, %fd514;
	add.s64 	%rd1309, %rd1279, %rd1308;
	xor.b64  	%rd1310, %rd1309, %rd1301;
	mov.b64 	%fd515, %rd1310;
	{
	.reg .b32 %temp; 
	mov.b64 	{%r2065, %temp}, %fd515;
	}
	{
	.reg .b32 %temp; 
	mov.b64 	{%temp, %r2064}, %fd515;
	}
	// begin inline asm
	shf.r.wrap.b32 %r2059, %r2065, %r2064, %r3034;
	// end inline asm
	// begin inline asm
	shf.r.wrap.b32 %r2063, %r2064, %r2065, %r3034;
	// end inline asm
	mov.b64 	%fd516, {%r2059, %r2063};
	mov.b64 	%rd1311, %fd516;
	add.s64 	%rd1312, %rd1306, %rd1311;
	ld.const.u8 	%r3177, [blake2b_sigma+129];
	mul.wide.u32 	%rd1313, %r3177, 8;
	add.s64 	%rd1314, %rd14, %rd1313;
	ld.local.u64 	%rd1315, [%rd1314];
	add.s64 	%rd1316, %rd1312, %rd1315;
	xor.b64  	%rd1317, %rd1316, %rd1308;
	mov.b64 	%fd517, %rd1317;
	{
	.reg .b32 %temp; 
	mov.b64 	{%r2073, %temp}, %fd517;
	}
	{
	.reg .b32 %temp; 
	mov.b64 	{%temp, %r2072}, %fd517;
	}
	// begin inline asm
	shf.r.wrap.b32 %r2067, %r2073, %r2072, %r3042;
	// end inline asm
	// begin inline asm
	shf.r.wrap.b32 %r2071, %r2072, %r2073, %r3042;
	// end inline asm
	mov.b64 	%fd518, {%r2067, %r2071};
	mov.b64 	%rd1318, %fd518;
	add.s64 	%rd1319, %rd1309, %rd1318;
	xor.b64  	%rd1320, %rd1319, %rd1311;
	mov.b64 	%fd519, %rd1320;
	{
	.reg .b32 %temp; 
	mov.b64 	{%temp, %r2081}, %fd519;
	}
	{
	.reg .b32 %temp; 
	mov.b64 	{%r2080, %temp}, %fd519;
	}
	// begin inline asm
	shf.r.wrap.b32 %r2075, %r2081, %r2080, %r2946;
	// end inline asm
	// begin inline asm
	shf.r.wrap.b32 %r2079, %r2080, %r2081, %r2946;
	// end inline asm
	mov.b64 	%fd520, {%r2075, %r2079};
	mov.b64 	%rd1321, %fd520;
	add.s64 	%rd1322, %rd1256, %rd1241;
	ld.const.u8 	%r3178, [blake2b_sigma+130];
	mul.wide.u32 	%rd1323, %r3178, 8;
	add.s64 	%rd1324, %rd14, %rd1323;
	ld.local.u64 	%rd1325, [%rd1324];
	add.s64 	%rd1326, %rd1322, %rd1325;
	xor.b64  	%rd1327, %rd1326, %rd1278;
	mov.b64 	%fd521, %rd1327;
	{
	.reg .b32 %temp; 
	mov.b64 	{%temp, %r2089}, %fd521;
	}
	{
	.reg .b32 %temp; 
	mov.b64 	{%r2088, %temp}, %fd521;
	}
	// begin inline asm
	shf.r.wrap.b32 %r2083, %r2089, %r2088, %r3026;
	// end inline asm
	// begin inline asm
	shf.r.wrap.b32 %r2087, %r2088, %r2089, %r3026;
	// end inline asm
	mov.b64 	%fd522, {%r2083, %r2087};
	mov.b64 	%rd1328, %fd522;
	add.s64 	%rd1329, %rd1299, %rd1328;
	xor.b64  	%rd1330, %rd1329, %rd1241;
	mov.b64 	%fd523, %rd1330;
	{
	.reg .b32 %temp; 
	mov.b64 	{%r2097, %temp}, %fd523;
	}
	{
	.reg .b32 %temp; 
	mov.b64 	{%temp, %r2096}, %fd523;
	}
	// begin inline asm
	shf.r.wrap.b32 %r2091, %r2097, %r2096, %r3034;
	// end inline asm
	// begin inline asm
	shf.r.wrap.b32 %r2095, %r2096, %r2097, %r3034;
	// end inline asm
	mov.b64 	%fd524, {%r2091, %r2095};
	mov.b64 	%rd1331, %fd524;
	add.s64 	%rd1332, %rd1326, %rd1331;
	ld.const.u8 	%r3179, [blake2b_sigma+131];
	mul.wide.u32 	%rd1333, %r3179, 8;
	add.s64 	%rd1334, %rd14, %rd1333;
	ld.local.u64 	%rd1335, [%rd1334];
	add.s64 	%rd1336, %rd1332, %rd1335;
	xor.b64  	%rd1337, %rd1336, %rd1328;
	mov.b64 	%fd525, %rd1337;
	{
	.reg .b32 %temp; 
	mov.b64 	{%r2105, %temp}, %fd525;
	}
	{
	.reg .b32 %temp; 
	mov.b64 	{%temp, %r2104}, %fd525;
	}
	// begin inline asm
	shf.r.wrap.b32 %r2099, %r2105, %r2104, %r3042;
	// end inline asm
	// begin inline asm
	shf.r.wrap.b32 %r2103, %r2104, %r2105, %r3042;
	// end inline asm
	mov.b64 	%fd526, {%r2099, %r2103};
	mov.b64 	%rd1338, %fd526;
	add.s64 	%rd1339, %rd1329, %rd1338;
	xor.b64  	%rd1340, %rd1339, %rd1331;
	mov.b64 	%fd527, %rd1340;
	{
	.reg .b32 %temp; 
	mov.b64 	{%temp, %r2113}, %fd527;
	}
	{
	.reg .b32 %temp; 
	mov.b64 	{%r2112, %temp}, %fd527;
	}
	// begin inline asm
	shf.r.wrap.b32 %r2107, %r2113, %r2112, %r2946;
	// end inline asm
	// begin inline asm
	shf.r.wrap.b32 %r2111, %r2112, %r2113, %r2946;
	// end inline asm
	mov.b64 	%fd528, {%r2107, %r2111};
	mov.b64 	%rd1341, %fd528;
	add.s64 	%rd1342, %rd1276, %rd1261;
	ld.const.u8 	%r3180, [blake2b_sigma+132];
	mul.wide.u32 	%rd1343, %r3180, 8;
	add.s64 	%rd1344, %rd14, %rd1343;
	ld.local.u64 	%rd1345, [%rd1344];
	add.s64 	%rd1346, %rd1342, %rd1345;
	xor.b64  	%rd1347, %rd1346, %rd1298;
	mov.b64 	%fd529, %rd1347;
	{
	.reg .b32 %temp; 
	mov.b64 	{%temp, %r2121}, %fd529;
	}
	{
	.reg .b32 %temp; 
	mov.b64 	{%r2120, %temp}, %fd529;
	}
	// begin inline asm
	shf.r.wrap.b32 %r2115, %r2121, %r2120, %r3026;
	// end inline asm
	// begin inline asm
	shf.r.wrap.b32 %r2119, %r2120, %r2121, %r3026;
	// end inline asm
	mov.b64 	%fd530, {%r2115, %r2119};
	mov.b64 	%rd1348, %fd530;
	add.s64 	%rd1349, %rd1239, %rd1348;
	xor.b64  	%rd1350, %rd1349, %rd1261;
	mov.b64 	%fd531, %rd1350;
	{
	.reg .b32 %temp; 
	mov.b64 	{%r2129, %temp}, %fd531;
	}
	{
	.reg .b32 %temp; 
	mov.b64 	{%temp, %r2128}, %fd531;
	}
	// begin inline asm
	shf.r.wrap.b32 %r2123, %r2129, %r2128, %r3034;
	// end inline asm
	// begin inline asm
	shf.r.wrap.b32 %r2127, %r2128, %r2129, %r3034;
	// end inline asm
	mov.b64 	%fd532, {%r2123, %r2127};
	mov.b64 	%rd1351, %fd532;
	add.s64 	%rd1352, %rd1346, %rd1351;
	ld.const.u8 	%r3181, [blake2b_sigma+133];
	mul.wide.u32 	%rd1353, %r3181, 8;
	add.s64 	%rd1354, %rd14, %rd1353;
	ld.local.u64 	%rd1355, [%rd1354];
	add.s64 	%rd1356, %rd1352, %rd1355;
	xor.b64  	%rd1357, %rd1356, %rd1348;
	mov.b64 	%fd533, %rd1357;
	{
	.reg .b32 %temp; 
	mov.b64 	{%r2137, %temp}, %fd533;
	}
	{
	.reg .b32 %temp; 
	mov.b64 	{%temp, %r2136}, %fd533;
	}
	// begin inline asm
	shf.r.wrap.b32 %r2131, %r2137, %r2136, %r3042;
	// end inline asm
	// begin inline asm
	shf.r.wrap.b32 %r2135, %r2136, %r2137, %r3042;
	// end inline asm
	mov.b64 	%fd534, {%r2131, %r2135};
	mov.b64 	%rd1358, %fd534;
	add.s64 	%rd1359, %rd1349, %rd1358;
	xor.b64  	%rd1360, %rd1359, %rd1351;
	mov.b64 	%fd535, %rd1360;
	{
	.reg .b32 %temp; 
	mov.b64 	{%temp, %r2145}, %fd535;
	}
	{
	.reg .b32 %temp; 
	mov.b64 	{%r2144, %temp}, %fd535;
	}
	// begin inline asm
	shf.r.wrap.b32 %r2139, %r2145, %r2144, %r2946;
	// end inline asm
	// begin inline asm
	shf.r.wrap.b32 %r2143, %r2144, %r2145, %r2946;
	// end inline asm
	mov.b64 	%fd536, {%r2139, %r2143};
	mov.b64 	%rd1361, %fd536;
	add.s64 	%rd1362, %rd1296, %rd1281;
	ld.const.u8 	%r3182, [blake2b_sigma+134];
	mul.wide.u32 	%rd1363, %r3182, 8;
	add.s64 	%rd1364, %rd14, %rd1363;
	ld.local.u64 	%rd1365, [%rd1364];
	add.s64 	%rd1366, %rd1362, %rd1365;
	xor.b64  	%rd1367, %rd1366, %rd1238;
	mov.b64 	%fd537, %rd1367;
	{
	.reg .b32 %temp; 
	mov.b64 	{%temp, %r2153}, %fd537;
	}
	{
	.reg .b32 %temp; 
	mov.b64 	{%r2152, %temp}, %fd537;
	}
	// begin inline asm
	shf.r.wrap.b32 %r2147, %r2153, %r2152, %r3026;
	// end inline asm
	// begin inline asm
	shf.r.wrap.b32 %r2151, %r2152, %r2153, %r3026;
	// end inline asm
	mov.b64 	%fd538, {%r2147, %r2151};
	mov.b64 	%rd1368, %fd538;
	add.s64 	%rd1369, %rd1259, %rd1368;
	xor.b64  	%rd1370, %rd1369, %rd1281;
	mov.b64 	%fd539, %rd1370;
	{
	.reg .b32 %temp; 
	mov.b64 	{%r2161, %temp}, %fd539;
	}
	{
	.reg .b32 %temp; 
	mov.b64 	{%temp, %r2160}, %fd539;
	}
	// begin inline asm
	shf.r.wrap.b32 %r2155, %r2161, %r2160, %r3034;
	// end inline asm
	// begin inline asm
	shf.r.wrap.b32 %r2159, %r2160, %r2161, %r3034;
	// end inline asm
	mov.b64 	%fd540, {%r2155, %r2159};
	mov.b64 	%rd1371, %fd540;
	add.s64 	%rd1372, %rd1366, %rd1371;
	ld.const.u8 	%r3183, [blake2b_sigma+135];
	mul.wide.u32 	%rd1373, %r3183, 8;
	add.s64 	%rd1374, %rd14, %rd1373;
	ld.local.u64 	%rd1375, [%rd1374];
	add.s64 	%rd1376, %rd1372, %rd1375;
	xor.b64  	%rd1377, %rd1376, %rd1368;
	mov.b64 	%fd541, %rd1377;
	{
	.reg .b32 %temp; 
	mov.b64 	{%r2169, %temp}, %fd541;
	}
	{
	.reg .b32 %temp; 
	mov.b64 	{%temp, %r2168}, %fd541;
	}
	// begin inline asm
	shf.r.wrap.b32 %r2163, %r2169, %r2168, %r3042;
	// end inline asm
	// begin inline asm
	shf.r.wrap.b32 %r2167, %r2168, %r2169, %r3042;
	// end inline asm
	mov.b64 	%fd542, {%r2163, %r2167};
	mov.b64 	%rd1378, %fd542;
	add.s64 	%rd1379, %rd1369, %rd1378;
	xor.b64  	%rd1380, %rd1379, %rd1371;
	mov.b64 	%fd543, %rd1380;
	{
	.reg .b32 %temp; 
	mov.b64 	{%temp, %r2177}, %fd543;
	}
	{
	.reg .b32 %temp; 
	mov.b64 	{%r2176, %temp}, %fd543;
	}
	// begin inline asm
	shf.r.wrap.b32 %r2171, %r2177, %r2176, %r2946;
	// end inline asm
	// begin inline asm
	shf.r.wrap.b32 %r2175, %r2176, %r2177, %r2946;
	// end inline asm
	mov.b64 	%fd544, {%r2171, %r2175};
	mov.b64 	%rd1381, %fd544;
	add.s64 	%rd1382, %rd1316, %rd1341;
	ld.const.u8 	%r3184, [blake2b_sigma+136];
	mul.wide.u32 	%rd1383, %r3184, 8;
	add.s64 	%rd1384, %rd14, %rd1383;
	ld.local.u64 	%rd1385, [%rd1384];
	add.s64 	%rd1386, %rd1382, %rd1385;
	xor.b64  	%rd1387, %rd1386, %rd1378;
	mov.b64 	%fd545, %rd1387;
	{
	.reg .b32 %temp; 
	mov.b64 	{%temp, %r2185}, %fd545;
	}
	{
	.reg .b32 %temp; 
	mov.b64 	{%r2184, %temp}, %fd545;
	}
	// begin inline asm
	shf.r.wrap.b32 %r2179, %r2185, %r2184, %r3026;
	// end inline asm
	// begin inline asm
	shf.r.wrap.b32 %r2183, %r2184, %r2185, %r3026;
	// end inline asm
	mov.b64 	%fd546, {%r2179, %r2183};
	mov.b64 	%rd1388, %fd546;
	add.s64 	%rd1389, %rd1359, %rd1388;
	xor.b64  	%rd1390, %rd1389, %rd1341;
	mov.b64 	%fd547, %rd1390;
	{
	.reg .b32 %temp; 
	mov.b64 	{%r2193, %temp}, %fd547;
	}
	{
	.reg .b32 %temp; 
	mov.b64 	{%temp, %r2192}, %fd547;
	}
	// begin inline asm
	shf.r.wrap.b32 %r2187, %r2193, %r2192, %r3034;
	// end inline asm
	// begin inline asm
	shf.r.wrap.b32 %r2191, %r2192, %r2193, %r3034;
	// end inline asm
	mov.b64 	%fd548, {%r2187, %r2191};
	mov.b64 	%rd1391, %fd548;
	add.s64 	%rd1392, %rd1386, %rd1391;
	ld.const.u8 	%r3185, [blake2b_sigma+137];
	mul.wide.u32 	%rd1393, %r3185, 8;
	add.s64 	%rd1394, %rd14, %rd1393;
	ld.local.u64 	%rd1395, [%rd1394];
	add.s64 	%rd1396, %rd1392, %rd1395;
	xor.b64  	%rd1397, %rd1396, %rd1388;
	mov.b64 	%fd549, %rd1397;
	{
	.reg .b32 %temp; 
	mov.b64 	{%r2201, %temp}, %fd549;
	}
	{
	.reg .b32 %temp; 
	mov.b64 	{%temp, %r2200}, %fd549;
	}
	// begin inline asm
	shf.r.wrap.b32 %r2195, %r2201, %r2200, %r3042;
	// end inline asm
	// begin inline asm
	shf.r.wrap.b32 %r2199, %r2200, %r2201, %r3042;
	// end inline asm
	mov.b64 	%fd550, {%r2195, %r2199};
	mov.b64 	%rd1398, %fd550;
	add.s64 	%rd1399, %rd1389, %rd1398;
	xor.b64  	%rd1400, %rd1399, %rd1391;
	mov.b64 	%fd551, %rd1400;
	{
	.reg .b32 %temp; 
	mov.b64 	{%temp, %r2209}, %fd551;
	}
	{
	.reg .b32 %temp; 
	mov.b64 	{%r2208, %temp}, %fd551;
	}
	// begin inline asm
	shf.r.wrap.b32 %r2203, %r2209, %r2208, %r2946;
	// end inline asm
	// begin inline asm
	shf.r.wrap.b32 %r2207, %r2208, %r2209, %r2946;
	// end inline asm
	mov.b64 	%fd552, {%r2203, %r2207};
	mov.b64 	%rd1401, %fd552;
	add.s64 	%rd1402, %rd1336, %rd1361;
	ld.const.u8 	%r3186, [blake2b_sigma+138];
	mul.wide.u32 	%rd1403, %r3186, 8;
	add.s64 	%rd1404, %rd14, %rd1403;
	ld.local.u64 	%rd1405, [%rd1404];
	add.s64 	%rd1406, %rd1402, %rd1405;
	xor.b64  	%rd1407, %rd1406, %rd1318;
	mov.b64 	%fd553, %rd1407;
	{
	.reg .b32 %temp; 
	mov.b64 	{%temp, %r2217}, %fd553;
	}
	{
	.reg .b32 %temp; 
	mov.b64 	{%r2216, %temp}, %fd553;
	}
	// begin inline asm
	shf.r.wrap.b32 %r2211, %r2217, %r2216, %r3026;
	// end inline asm
	// begin inline asm
	shf.r.wrap.b32 %r2215, %r2216, %r2217, %r3026;
	// end inline asm
	mov.b64 	%fd554, {%r2211, %r2215};
	mov.b64 	%rd1408, %fd554;
	add.s64 	%rd1409, %rd1379, %rd1408;
	xor.b64  	%rd1410, %rd1409, %rd1361;
	mov.b64 	%fd555, %rd1410;
	{
	.reg .b32 %temp; 
	mov.b64 	{%r2225, %temp}, %fd555;
	}
	{
	.reg .b32 %temp; 
	mov.b64 	{%temp, %r2224}, %fd555;
	}
	// begin inline asm
	shf.r.wrap.b32 %r2219, %r2225, %r2224, %r3034;
	// end inline asm
	// begin inline asm
	shf.r.wrap.b32 %r2223, %r2224, %r2225, %r3034;
	// end inline asm
	mov.b64 	%fd556, {%r2219, %r2223};
	mov.b64 	%rd1411, %fd556;
	add.s64 	%rd1412, %rd1406, %rd1411;
	ld.const.u8 	%r3187, [blake2b_sigma+139];
	mul.wide.u32 	%rd1413, %r3187, 8;
	add.s64 	%rd1414, %rd14, %rd1413;
	ld.local.u64 	%rd1415, [%rd1414];
	add.s64 	%rd1416, %rd1412, %rd1415;
	xor.b64  	%rd1417, %rd1416, %rd1408;
	mov.b64 	%fd557, %rd1417;
	{
	.reg .b32 %temp; 
	mov.b64 	{%r2233, %temp}, %fd557;
	}
	{
	.reg .b32 %temp; 
	mov.b64 	{%temp, %r2232}, %fd557;
	}
	// begin inline asm
	shf.r.wrap.b32 %r2227, %r2233, %r2232, %r3042;
	// end inline asm
	// begin inline asm
	shf.r.wrap.b32 %r2231, %r2232, %r2233, %r3042;
	// end inline asm
	mov.b64 	%fd558, {%r2227, %r2231};
	mov.b64 	%rd1418, %fd558;
	add.s64 	%rd1419, %rd1409, %rd1418;
	xor.b64  	%rd1420, %rd1419, %rd1411;
	mov.b64 	%fd559, %rd1420;
	{
	.reg .b32 %temp; 
	mov.b64 	{%temp, %r2241}, %fd559;
	}
	{
	.reg .b32 %temp; 
	mov.b64 	{%r2240, %temp}, %fd559;
	}
	// begin inline asm
	shf.r.wrap.b32 %r2235, %r2241, %r2240, %r2946;
	// end inline asm
	// begin inline asm
	shf.r.wrap.b32 %r2239, %r2240, %r2241, %r2946;
	// end inline asm
	mov.b64 	%fd560, {%r2235, %r2239};
	mov.b64 	%rd1421, %fd560;
	add.s64 	%rd1422, %rd1356, %rd1381;
	ld.const.u8 	%r3188, [blake2b_sigma+140];
	mul.wide.u32 	%rd1423, %r3188, 8;
	add.s64 	%rd1424, %rd14, %rd1423;
	ld.local.u64 	%rd1425, [%rd1424];
	add.s64 	%rd1426, %rd1422, %rd1425;
	xor.b64  	%rd1427, %rd1426, %rd1338;
	mov.b64 	%fd561, %rd1427;
	{
	.reg .b32 %temp; 
	mov.b64 	{%temp, %r2249}, %fd561;
	}
	{
	.reg .b32 %temp; 
	mov.b64 	{%r2248, %temp}, %fd561;
	}
	// begin inline asm
	shf.r.wrap.b32 %r2243, %r2249, %r2248, %r3026;
	// end inline asm
	// begin inline asm
	shf.r.wrap.b32 %r2247, %r2248, %r2249, %r3026;
	// end inline asm
	mov.b64 	%fd562, {%r2243, %r2247};
	mov.b64 	%rd1428, %fd562;
	add.s64 	%rd1429, %rd1319, %rd1428;
	xor.b64  	%rd1430, %rd1429, %rd1381;
	mov.b64 	%fd563, %rd1430;
	{
	.reg .b32 %temp; 
	mov.b64 	{%r2257, %temp}, %fd563;
	}
	{
	.reg .b32 %temp; 
	mov.b64 	{%temp, %r2256}, %fd563;
	}
	// begin inline asm
	shf.r.wrap.b32 %r2251, %r2257, %r2256, %r3034;
	// end inline asm
	// begin inline asm
	shf.r.wrap.b32 %r2255, %r2256, %r2257, %r3034;
	// end inline asm
	mov.b64 	%fd564, {%r2251, %r2255};
	mov.b64 	%rd1431, %fd564;
	add.s64 	%rd1432, %rd1426, %rd1431;
	ld.const.u8 	%r3189, [blake2b_sigma+141];
	mul.wide.u32 	%rd1433, %r3189, 8;
	add.s64 	%rd1434, %rd14, %rd1433;
	ld.local.u64 	%rd1435, [%rd1434];
	add.s64 	%rd1436, %rd1432, %rd1435;
	xor.b64  	%rd1437, %rd1436, %rd1428;
	mov.b64 	%fd565, %rd1437;
	{
	.reg .b32 %temp; 
	mov.b64 	{%r2265, %temp}, %fd565;
	}
	{
	.reg .b32 %temp; 
	mov.b64 	{%temp, %r2264}, %fd565;
	}
	// begin inline asm
	shf.r.wrap.b32 %r2259, %r2265, %r2264, %r3042;
	// end inline asm
	// begin inline asm
	shf.r.wrap.b32 %r2263, %r2264, %r2265, %r3042;
	// end inline asm
	mov.b64 	%fd566, {%r2259, %r2263};
	mov.b64 	%rd1438, %fd566;
	add.s64 	%rd1439, %rd1429, %rd1438;
	xor.b64  	%rd1440, %rd1439, %rd1431;
	mov.b64 	%fd567, %rd1440;
	{
	.reg .b32 %temp; 
	mov.b64 	{%temp, %r2273}, %fd567;
	}
	{
	.reg .b32 %temp; 
	mov.b64 	{%r2272, %temp}, %fd567;
	}
	// begin inline asm
	shf.r.wrap.b32 %r2267, %r2273, %r2272, %r2946;
	// end inline asm
	// begin inline asm
	shf.r.wrap.b32 %r2271, %r2272, %r2273, %r2946;
	// end inline asm
	mov.b64 	%fd568, {%r2267, %r2271};
	mov.b64 	%rd1441, %fd568;
	add.s64 	%rd1442, %rd1376, %rd1321;
	ld.const.u8 	%r3190, [blake2b_sigma+142];
	mul.wide.u32 	%rd1443, %r3190, 8;
	add.s64 	%rd1444, %rd14, %rd1443;
	ld.local.u64 	%rd1445, [%rd1444];
	add.s64 	%rd1446, %rd1442, %rd1445;
	xor.b64  	%rd1447, %rd1446, %rd1358;
	mov.b64 	%fd569, %rd1447;
	{
	.reg .b32 %temp; 
	mov.b64 	{%temp, %r2281}, %fd569;
	}
	{
	.reg .b32 %temp; 
	mov.b64 	{%r2280, %temp}, %fd569;
	}
	// begin inline asm
	shf.r.wrap.b32 %r2275, %r2281, %r2280, %r3026;
	// end inline asm
	// begin inline asm
	shf.r.wrap.b32 %r2279, %r2280, %r2281, %r3026;
	// end inline asm
	mov.b64 	%fd570, {%r2275, %r2279};
	mov.b64 	%rd1448, %fd570;
	add.s64 	%rd1449, %rd1339, %rd1448;
	xor.b64  	%rd1450, %rd1449, %rd1321;
	mov.b64 	%fd571, %rd1450;
	{
	.reg .b32 %temp; 
	mov.b64 	{%r2289, %temp}, %fd571;
	}
	{
	.reg .b32 %temp; 
	mov.b64 	{%temp, %r2288}, %fd571;
	}
	// begin inline asm
	shf.r.wrap.b32 %r2283, %r2289, %r2288, %r3034;
	// end inline asm
	// begin inline asm
	shf.r.wrap.b32 %r2287, %r2288, %r2289, %r3034;
	// end inline asm
	mov.b64 	%fd572, {%r2283, %r2287};
	mov.b64 	%rd1451, %fd572;
	add.s64 	%rd1452, %rd1446, %rd1451;
	ld.const.u8 	%r3191, [blake2b_sigma+143];
	mul.wide.u32 	%rd1453, %r3191, 8;
	add.s64 	%rd1454, %rd14, %rd1453;
	ld.local.u64 	%rd1455, [%rd1454];
	add.s64 	%rd1456, %rd1452, %rd1455;
	xor.b64  	%rd1457, %rd1456, %rd1448;
	mov.b64 	%fd573, %rd1457;
	{
	.reg .b32 %temp; 
	mov.b64 	{%r2297, %temp}, %fd573;
	}
	{
	.reg .b32 %temp; 
	mov.b64 	{%temp, %r2296}, %fd573;
	}
	// begin inline asm
	shf.r.wrap.b32 %r2291, %r2297, %r2296, %r3042;
	// end inline asm
	// begin inline asm
	shf.r.wrap.b32 %r2295, %r2296, %r2297, %r3042;
	// end inline asm
	mov.b64 	%fd574, {%r2291, %r2295};
	mov.b64 	%rd1458, %fd574;
	add.s64 	%rd1459, %rd1449, %rd1458;
	xor.b64  	%rd1460, %rd1459, %rd1451;
	mov.b64 	%fd575, %rd1460;
	{
	.reg .b32 %temp; 
	mov.b64 	{%temp, %r2305}, %fd575;
	}
	{
	.reg .b32 %temp; 
	mov.b64 	{%r2304, %temp}, %fd575;
	}
	// begin inline asm
	shf.r.wrap.b32 %r2299, %r2305, %r2304, %r2946;
	// end inline asm
	// begin inline asm
	shf.r.wrap.b32 %r2303, %r2304, %r2305, %r2946;
	// end inline asm
	mov.b64 	%fd576, {%r2299, %r2303};
	mov.b64 	%rd1461, %fd576;
	add.s64 	%rd1462, %rd1396, %rd1461;
	ld.const.u8 	%r3192, [blake2b_sigma+144];
	mul.wide.u32 	%rd1463, %r3192, 8;
	add.s64 	%rd1464, %rd14, %rd1463;
	ld.local.u64 	%rd1465, [%rd1464];
	add.s64 	%rd1466, %rd1462, %rd1465;
	xor.b64  	%rd1467, %rd1466, %rd1418;
	mov.b64 	%fd577, %rd1467;
	{
	.reg .b32 %temp; 
	mov.b64 	{%temp, %r2313}, %fd577;
	}
	{
	.reg .b32 %temp; 
	mov.b64 	{%r2312, %temp}, %fd577;
	}
	// begin inline asm
	shf.r.wrap.b32 %r2307, %r2313, %r2312, %r3026;
	// end inline asm
	// begin inline asm
	shf.r.wrap.b32 %r2311, %r2312, %r2313, %r3026;
	// end inline asm
	mov.b64 	%fd578, {%r2307, %r2311};
	mov.b64 	%rd1468, %fd578;
	add.s64 	%rd1469, %rd1439, %rd1468;
	xor.b64  	%rd1470, %rd1469, %rd1461;
	mov.b64 	%fd579, %rd1470;
	{
	.reg .b32 %temp; 
	mov.b64 	{%r2321, %temp}, %fd579;
	}
	{
	.reg .b32 %temp; 
	mov.b64 	{%temp, %r2320}, %fd579;
	}
	// begin inline asm
	shf.r.wrap.b32 %r2315, %r2321, %r2320, %r3034;
	// end inline asm
	// begin inline asm
	shf.r.wrap.b32 %r2319, %r2320, %r2321, %r3034;
	// end inline asm
	mov.b64 	%fd580, {%r2315, %r2319};
	mov.b64 	%rd1471, %fd580;
	add.s64 	%rd1472, %rd1466, %rd1471;
	ld.const.u8 	%r3193, [blake2b_sigma+145];
	mul.wide.u32 	%rd1473, %r3193, 8;
	add.s64 	%rd1474, %rd14, %rd1473;
	ld.local.u64 	%rd1475, [%rd1474];
	add.s64 	%rd1476, %rd1472, %rd1475;
	xor.b64  	%rd1477, %rd1476, %rd1468;
	mov.b64 	%fd581, %rd1477;
	{
	.reg .b32 %temp; 
	mov.b64 	{%r2329, %temp}, %fd581;
	}
	{
	.reg .b32 %temp; 
	mov.b64 	{%temp, %r2328}, %fd581;
	}
	// begin inline asm
	shf.r.wrap.b32 %r2323, %r2329, %r2328, %r3042;
	// end inline asm
	// begin inline asm
	shf.r.wrap.b32 %r2327, %r2328, %r2329, %r3042;
	// end inline asm
	mov.b64 	%fd582, {%r2323, %r2327};
	mov.b64 	%rd1478, %fd582;
	add.s64 	%rd1479, %rd1469, %rd1478;
	xor.b64  	%rd1480, %rd1479, %rd1471;
	mov.b64 	%fd583, %rd1480;
	{
	.reg .b32 %temp; 
	mov.b64 	{%temp, %r2337}, %fd583;
	}
	{
	.reg .b32 %temp; 
	mov.b64 	{%r2336, %temp}, %fd583;
	}
	// begin inline asm
	shf.r.wrap.b32 %r2331, %r2337, %r2336, %r2946;
	// end inline asm
	// begin inline asm
	shf.r.wrap.b32 %r2335, %r2336, %r2337, %r2946;
	// end inline asm
	mov.b64 	%fd584, {%r2331, %r2335};
	mov.b64 	%rd1481, %fd584;
	add.s64 	%rd1482, %rd1416, %rd1401;
	ld.const.u8 	%r3194, [blake2b_sigma+146];
	mul.wide.u32 	%rd1483, %r3194, 8;
	add.s64 	%rd1484, %rd14, %rd1483;
	ld.local.u64 	%rd1485, [%rd1484];
	add.s64 	%rd1486, %rd1482, %rd1485;
	xor.b64  	%rd1487, %rd1486, %rd1438;
	mov.b64 	%fd585, %rd1487;
	{
	.reg .b32 %temp; 
	mov.b64 	{%temp, %r2345}, %fd585;
	}
	{
	.reg .b32 %temp; 
	mov.b64 	{%r2344, %temp}, %fd585;
	}
	// begin inline asm
	shf.r.wrap.b32 %r2339, %r2345, %r2344, %r3026;
	// end inline asm
	// begin inline asm
	shf.r.wrap.b32 %r2343, %r2344, %r2345, %r3026;
	// end inline asm
	mov.b64 	%fd586, {%r2339, %r2343};
	mov.b64 	%rd1488, %fd586;
	add.s64 	%rd1489, %rd1459, %rd1488;
	xor.b64  	%rd1490, %rd1489, %rd1401;
	mov.b64 	%fd587, %rd1490;
	{
	.reg .b32 %temp; 
	mov.b64 	{%r2353, %temp}, %fd587;
	}
	{
	.reg .b32 %temp; 
	mov.b64 	{%temp, %r2352}, %fd587;
	}
	// begin inline asm
	shf.r.wrap.b32 %r2347, %r2353, %r2352, %r3034;
	// end inline asm
	// begin inline asm
	shf.r.wrap.b32 %r2351, %r2352, %r2353, %r3034;
	// end inline asm
	mov.b64 	%fd588, {%r2347, %r2351};
	mov.b64 	%rd1491, %fd588;
	add.s64 	%rd1492, %rd1486, %rd1491;
	ld.const.u8 	%r3195, [blake2b_sigma+147];
	mul.wide.u32 	%rd1493, %r3195, 8;
	add.s64 	%rd1494, %rd14, %rd1493;
	ld.local.u64 	%rd1495, [%rd1494];
	add.s64 	%rd1496, %rd1492, %rd1495;
	xor.b64  	%rd1497, %rd1496, %rd1488;
	mov.b64 	%fd589, %rd1497;
	{
	.reg .b32 %temp; 
	mov.b64 	{%r2361, %temp}, %fd589;
	}
	{
	.reg .b32 %temp; 
	mov.b64 	{%temp, %r2360}, %fd589;
	}
	// begin inline asm
	shf.r.wrap.b32 %r2355, %r2361, %r2360, %r3042;
	// end inline asm
	// begin inline asm
	shf.r.wrap.b32 %r2359, %r2360, %r2361, %r3042;
	// end inline asm
	mov.b64 	%fd590, {%r2355, %r2359};
	mov.b64 	%rd1498, %fd590;
	add.s64 	%rd1499, %rd1489, %rd1498;
	xor.b64  	%rd1500, %rd1499, %rd1491;
	mov.b64 	%fd591, %rd1500;
	{
	.reg .b32 %temp; 
	mov.b64 	{%temp, %r2369}, %fd591;
	}
	{
	.reg .b32 %temp; 
	mov.b64 	{%r2368, %temp}, %fd591;
	}
	// begin inline asm
	shf.r.wrap.b32 %r2363, %r2369, %r2368, %r2946;
	// end inline asm
	// begin inline asm
	shf.r.wrap.b32 %r2367, %r2368, %r2369, %r2946;
	// end inline asm
	mov.b64 	%fd592, {%r2363, %r2367};
	mov.b64 	%rd1501, %fd592;
	add.s64 	%rd1502, %rd1436, %rd1421;
	ld.const.u8 	%r3196, [blake2b_sigma+148];
	mul.wide.u32 	%rd1503, %r3196, 8;
	add.s64 	%rd1504, %rd14, %rd1503;
	ld.local.u64 	%rd1505, [%rd1504];
	add.s64 	%rd1506, %rd1502, %rd1505;
	xor.b64  	%rd1507, %rd1506, %rd1458;
	mov.b64 	%fd593, %rd1507;
	{
	.reg .b32 %temp; 
	mov.b64 	{%temp, %r2377}, %fd593;
	}
	{
	.reg .b32 %temp; 
	mov.b64 	{%r2376, %temp}, %fd593;
	}
	// begin inline asm
	shf.r.wrap.b32 %r2371, %r2377, %r2376, %r3026;
	// end inline asm
	// begin inline asm
	shf.r.wrap.b32 %r2375, %r2376, %r2377, %r3026;
	// end inline asm
	mov.b64 	%fd594, {%r2371, %r2375};
	mov.b64 	%rd1508, %fd594;
	add.s64 	%rd1509, %rd1399, %rd1508;
	xor.b64  	%rd1510, %rd1509, %rd1421;
	mov.b64 	%fd595, %rd1510;
	{
	.reg .b32 %temp; 
	mov.b64 	{%r2385, %temp}, %fd595;
	}
	{
	.reg .b32 %temp; 
	mov.b64 	{%temp, %r2384}, %fd595;
	}
	// begin inline asm
	shf.r.wrap.b32 %r2379, %r2385, %r2384, %r3034;
	// end inline asm
	// begin inline asm
	shf.r.wrap.b32 %r2383, %r2384, %r2385, %r3034;
	// end inline asm
	mov.b64 	%fd596, {%r2379, %r2383};
	mov.b64 	%rd1511, %fd596;
	add.s64 	%rd1512, %rd1506, %rd1511;
	ld.const.u8 	%r3197, [blake2b_sigma+149];
	mul.wide.u32 	%rd1513, %r3197, 8;
	add.s64 	%rd1514, %rd14, %rd1513;
	ld.local.u64 	%rd1515, [%rd1514];
	add.s64 	%rd1516, %rd1512, %rd1515;
	xor.b64  	%rd1517, %rd1516, %rd1508;
	mov.b64 	%fd597, %rd1517;
	{
	.reg .b32 %temp; 
	mov.b64 	{%r2393, %temp}, %fd597;
	}
	{
	.reg .b32 %temp; 
	mov.b64 	{%temp, %r2392}, %fd597;
	}
	// begin inline asm
	shf.r.wrap.b32 %r2387, %r2393, %r2392, %r3042;
	// end inline asm
	// begin inline asm
	shf.r.wrap.b32 %r2391, %r2392, %r2393, %r3042;
	// end inline asm
	mov.b64 	%fd598, {%r2387, %r2391};
	mov.b64 	%rd1518, %fd598;
	add.s64 	%rd1519, %rd1509, %rd1518;
	xor.b64  	%rd1520, %rd1519, %rd1511;
	mov.b64 	%fd599, %rd1520;
	{
	.reg .b32 %temp; 
	mov.b64 	{%temp, %r2401}, %fd599;
	}
	{
	.reg .b32 %temp; 
	mov.b64 	{%r2400, %temp}, %fd599;
	}
	// begin inline asm
	shf.r.wrap.b32 %r2395, %r2401, %r2400, %r2946;
	// end inline asm
	// begin inline asm
	shf.r.wrap.b32 %r2399, %r2400, %r2401, %r2946;
	// end inline asm
	mov.b64 	%fd600, {%r2395, %r2399};
	mov.b64 	%rd1521, %fd600;
	add.s64 	%rd1522, %rd1456, %rd1441;
	ld.const.u8 	%r3198, [blake2b_sigma+150];
	mul.wide.u32 	%rd1523, %r3198, 8;
	add.s64 	%rd1524, %rd14, %rd1523;
	ld.local.u64 	%rd1525, [%rd1524];
	add.s64 	%rd1526, %rd1522, %rd1525;
	xor.b64  	%rd1527, %rd1526, %rd1398;
	mov.b64 	%fd601, %rd1527;
	{
	.reg .b32 %temp; 
	mov.b64 	{%temp, %r2409}, %fd601;
	}
	{
	.reg .b32 %temp; 
	mov.b64 	{%r2408, %temp}, %fd601;
	}
	// begin inline asm
	shf.r.wrap.b32 %r2403, %r2409, %r2408, %r3026;
	// end inline asm
	// begin inline asm
	shf.r.wrap.b32 %r2407, %r2408, %r2409, %r3026;
	// end inline asm
	mov.b64 	%fd602, {%r2403, %r2407};
	mov.b64 	%rd1528, %fd602;
	add.s64 	%rd1529, %rd1419, %rd1528;
	xor.b64  	%rd1530, %rd1529, %rd1441;
	mov.b64 	%fd603, %rd1530;
	{
	.reg .b32 %temp; 
	mov.b64 	{%r2417, %temp}, %fd603;
	}
	{
	.reg .b32 %temp; 
	mov.b64 	{%temp, %r2416}, %fd603;
	}
	// begin inline asm
	shf.r.wrap.b32 %r2411, %r2417, %r2416, %r3034;
	// end inline asm
	// begin inline asm
	shf.r.wrap.b32 %r2415, %r2416, %r2417, %r3034;
	// end inline asm
	mov.b64 	%fd604, {%r2411, %r2415};
	mov.b64 	%rd1531, %fd604;
	add.s64 	%rd1532, %rd1526, %rd1531;
	ld.const.u8 	%r3199, [blake2b_sigma+151];
	mul.wide.u32 	%rd1533, %r3199, 8;
	add.s64 	%rd1534, %rd14, %rd1533;
	ld.local.u64 	%rd1535, [%rd1534];
	add.s64 	%rd1536, %rd1532, %rd1535;
	xor.b64  	%rd1537, %rd1536, %rd1528;
	mov.b64 	%fd605, %rd1537;
	{
	.reg .b32 %temp; 
	mov.b64 	{%r2425, %temp}, %fd605;
	}
	{
	.reg .b32 %temp; 
	mov.b64 	{%temp, %r2424}, %fd605;
	}
	// begin inline asm
	shf.r.wrap.b32 %r2419, %r2425, %r2424, %r3042;
	// end inline asm
	// begin inline asm
	shf.r.wrap.b32 %r2423, %r2424, %r2425, %r3042;
	// end inline asm
	mov.b64 	%fd606, {%r2419, %r2423};
	mov.b64 	%rd1538, %fd606;
	add.s64 	%rd1539, %rd1529, %rd1538;
	xor.b64  	%rd1540, %rd1539, %rd1531;
	mov.b64 	%fd607, %rd1540;
	{
	.reg .b32 %temp; 
	mov.b64 	{%temp, %r2433}, %fd607;
	}
	{
	.reg .b32 %temp; 
	mov.b64 	{%r2432, %temp}, %fd607;
	}
	// begin inline asm
	shf.r.wrap.b32 %r2427, %r2433, %r2432, %r2946;
	// end inline asm
	// begin inline asm
	shf.r.wrap.b32 %r2431, %r2432, %r2433, %r2946;
	// end inline asm
	mov.b64 	%fd608, {%r2427, %r2431};
	mov.b64 	%rd1541, %fd608;
	add.s64 	%rd1542, %rd1476, %rd1501;
	ld.const.u8 	%r3200, [blake2b_sigma+152];
	mul.wide.u32 	%rd1543, %r3200, 8;
	add.s64 	%rd1544, %rd14, %rd1543;
	ld.local.u64 	%rd1545, [%rd1544];
	add.s64 	%rd1546, %rd1542, %rd1545;
	xor.b64  	%rd1547, %rd1546, %rd1538;
	mov.b64 	%fd609, %rd1547;
	{
	.reg .b32 %temp; 
	mov.b64 	{%temp, %r2441}, %fd609;
	}
	{
	.reg .b32 %temp; 
	mov.b64 	{%r2440, %temp}, %fd609;
	}
	// begin inline asm
	shf.r.wrap.b32 %r2435, %r2441, %r2440, %r3026;
	// end inline asm
	// begin inline asm
	shf.r.wrap.b32 %r2439, %r2440, %r2441, %r3026;
	// end inline asm
	mov.b64 	%fd610, {%r2435, %r2439};
	mov.b64 	%rd1548, %fd610;
	add.s64 	%rd1549, %rd1519, %rd1548;
	xor.b64  	%rd1550, %rd1549, %rd1501;
	mov.b64 	%fd611, %rd1550;
	{
	.reg .b32 %temp; 
	mov.b64 	{%r2449, %temp}, %fd611;
	}
	{
	.reg .b32 %temp; 
	mov.b64 	{%temp, %r2448}, %fd611;
	}
	// begin inline asm
	shf.r.wrap.b32 %r2443, %r2449, %r2448, %r3034;
	// end inline asm
	// begin inline asm
	shf.r.wrap.b32 %r2447, %r2448, %r2449, %r3034;
	// end inline asm
	mov.b64 	%fd612, {%r2443, %r2447};
	mov.b64 	%rd1551, %fd612;
	add.s64 	%rd1552, %rd1546, %rd1551;
	ld.const.u8 	%r3201, [blake2b_sigma+153];
	mul.wide.u32 	%rd1553, %r3201, 8;
	add.s64 	%rd1554, %rd14, %rd1553;
	ld.local.u64 	%rd1555, [%rd1554];
	add.s64 	%rd1556, %rd1552, %rd1555;
	xor.b64  	%rd1557, %rd1556, %rd1548;
	mov.b64 	%fd613, %rd1557;
	{
	.reg .b32 %temp; 
	mov.b64 	{%r2457, %temp}, %fd613;
	}
	{
	.reg .b32 %temp; 
	mov.b64 	{%temp, %r2456}, %fd613;
	}
	// begin inline asm
	shf.r.wrap.b32 %r2451, %r2457, %r2456, %r3042;
	// end inline asm
	// begin inline asm
	shf.r.wrap.b32 %r2455, %r2456, %r2457, %r3042;
	// end inline asm
	mov.b64 	%fd614, {%r2451, %r2455};
	mov.b64 	%rd1558, %fd614;
	add.s64 	%rd1559, %rd1549, %rd1558;
	xor.b64  	%rd1560, %rd1559, %rd1551;
	mov.b64 	%fd615, %rd1560;
	{
	.reg .b32 %temp; 
	mov.b64 	{%temp, %r2465}, %fd615;
	}
	{
	.reg .b32 %temp; 
	mov.b64 	{%r2464, %temp}, %fd615;
	}
	// begin inline asm
	shf.r.wrap.b32 %r2459, %r2465, %r2464, %r2946;
	// end inline asm
	// begin inline asm
	shf.r.wrap.b32 %r2463, %r2464, %r2465, %r2946;
	// end inline asm
	mov.b64 	%fd616, {%r2459, %r2463};
	mov.b64 	%rd1561, %fd616;
	add.s64 	%rd1562, %rd1496, %rd1521;
	ld.const.u8 	%r3202, [blake2b_sigma+154];
	mul.wide.u32 	%rd1563, %r3202, 8;
	add.s64 	%rd1564, %rd14, %rd1563;
	ld.local.u64 	%rd1565, [%rd1564];
	add.s64 	%rd1566, %rd1562, %rd1565;
	xor.b64  	%rd1567, %rd1566, %rd1478;
	mov.b64 	%fd617, %rd1567;
	{
	.reg .b32 %temp; 
	mov.b64 	{%temp, %r2473}, %fd617;
	}
	{
	.reg .b32 %temp; 
	mov.b64 	{%r2472, %temp}, %fd617;
	}
	// begin inline asm
	shf.r.wrap.b32 %r2467, %r2473, %r2472, %r3026;
	// end inline asm
	// begin inline asm
	shf.r.wrap.b32 %r2471, %r2472, %r2473, %r3026;
	// end inline asm
	mov.b64 	%fd618, {%r2467, %r2471};
	mov.b64 	%rd1568, %fd618;
	add.s64 	%rd1569, %rd1539, %rd1568;
	xor.b64  	%rd1570, %rd1569, %rd1521;
	mov.b64 	%fd619, %rd1570;
	{
	.reg .b32 %temp; 
	mov.b64 	{%r2481, %temp}, %fd619;
	}
	{
	.reg .b32 %temp; 
	mov.b64 	{%temp, %r2480}, %fd619;
	}
	// begin inline asm
	shf.r.wrap.b32 %r2475, %r2481, %r2480, %r3034;
	// end inline asm
	// begin inline asm
	shf.r.wrap.b32 %r2479, %r2480, %r2481, %r3034;
	// end inline asm
	mov.b64 	%fd620, {%r2475, %r2479};
	mov.b64 	%rd1571, %fd620;
	add.s64 	%rd1572, %rd1566, %rd1571;
	ld.const.u8 	%r3203, [blake2b_sigma+155];
	mul.wide.u32 	%rd1573, %r3203, 8;
	add.s64 	%rd1574, %rd14, %rd1573;
	ld.local.u64 	%rd1575, [%rd1574];
	add.s64 	%rd1576, %rd1572, %rd1575;
	xor.b64  	%rd1577, %rd1576, %rd1568;
	mov.b64 	%fd621, %rd1577;
	{
	.reg .b32 %temp; 
	mov.b64 	{%r2489, %temp}, %fd621;
	}
	{
	.reg .b32 %temp; 
	mov.b64 	{%temp, %r2488}, %fd621;
	}
	// begin inline asm
	shf.r.wrap.b32 %r2483, %r2489, %r2488, %r3042;
	// end inline asm
	// begin inline asm
	shf.r.wrap.b32 %r2487, %r2488, %r2489, %r3042;
	// end inline asm
	mov.b64 	%fd622, {%r2483, %r2487};
	mov.b64 	%rd1578, %fd622;
	add.s64 	%rd1579, %rd1569, %rd1578;
	xor.b64  	%rd1580, %rd1579, %rd1571;
	mov.b64 	%fd623, %rd1580;
	{
	.reg .b32 %temp; 
	mov.b64 	{%temp, %r2497}, %fd623;
	}
	{
	.reg .b32 %temp; 
	mov.b64 	{%r2496, %temp}, %fd623;
	}
	// begin inline asm
	shf.r.wrap.b32 %r2491, %r2497, %r2496, %r2946;
	// end inline asm
	// begin inline asm
	shf.r.wrap.b32 %r2495, %r2496, %r2497, %r2946;
	// end inline asm
	mov.b64 	%fd624, {%r2491, %r2495};
	mov.b64 	%rd1581, %fd624;
	add.s64 	%rd1582, %rd1516, %rd1541;
	ld.const.u8 	%r3204, [blake2b_sigma+156];
	mul.wide.u32 	%rd1583, %r3204, 8;
	add.s64 	%rd1584, %rd14, %rd1583;
	ld.local.u64 	%rd1585, [%rd1584];
	add.s64 	%rd1586, %rd1582, %rd1585;
	xor.b64  	%rd1587, %rd1586, %rd1498;
	mov.b64 	%fd625, %rd1587;
	{
	.reg .b32 %temp; 
	mov.b64 	{%temp, %r2505}, %fd625;
	}
	{
	.reg .b32 %temp; 
	mov.b64 	{%r2504, %temp}, %fd625;
	}
	// begin inline asm
	shf.r.wrap.b32 %r2499, %r2505, %r2504, %r3026;
	// end inline asm
	// begin inline asm
	shf.r.wrap.b32 %r2503, %r2504, %r2505, %r3026;
	// end inline asm
	mov.b64 	%fd626, {%r2499, %r2503};
	mov.b64 	%rd1588, %fd626;
	add.s64 	%rd1589, %rd1479, %rd1588;
	xor.b64  	%rd1590, %rd1589, %rd1541;
	mov.b64 	%fd627, %rd1590;
	{
	.reg .b32 %temp; 
	mov.b64 	{%r2513, %temp}, %fd627;
	}
	{
	.reg .b32 %temp; 
	mov.b64 	{%temp, %r2512}, %fd627;
	}
	// begin inline asm
	shf.r.wrap.b32 %r2507, %r2513, %r2512, %r3034;
	// end inline asm
	// begin inline asm
	shf.r.wrap.b32 %r2511, %r2512, %r2513, %r3034;
	// end inline asm
	mov.b64 	%fd628, {%r2507, %r2511};
	mov.b64 	%rd1591, %fd628;
	add.s64 	%rd1592, %rd1586, %rd1591;
	ld.const.u8 	%r3205, [blake2b_sigma+157];
	mul.wide.u32 	%rd1593, %r3205, 8;
	add.s64 	%rd1594, %rd14, %rd1593;
	ld.local.u64 	%rd1595, [%rd1594];
	add.s64 	%rd1596, %rd1592, %rd1595;
	xor.b64  	%rd1597, %rd1596, %rd1588;
	mov.b64 	%fd629, %rd1597;
	{
	.reg .b32 %temp; 
	mov.b64 	{%r2521, %temp}, %fd629;
	}
	{
	.reg .b32 %temp; 
	mov.b64 	{%temp, %r2520}, %fd629;
	}
	// begin inline asm
	shf.r.wrap.b32 %r2515, %r2521, %r2520, %r3042;
	// end inline asm
	// begin inline asm
	shf.r.wrap.b32 %r2519, %r2520, %r2521, %r3042;
	// end inline asm
	mov.b64 	%fd630, {%r2515, %r2519};
	mov.b64 	%rd1598, %fd630;
	add.s64 	%rd1599, %rd1589, %rd1598;
	xor.b64  	%rd1600, %rd1599, %rd1591;
	mov.b64 	%fd631, %rd1600;
	{
	.reg .b32 %temp; 
	mov.b64 	{%temp, %r2529}, %fd631;
	}
	{
	.reg .b32 %temp; 
	mov.b64 	{%r2528, %temp}, %fd631;
	}
	// begin inline asm
	shf.r.wrap.b32 %r2523, %r2529, %r2528, %r2946;
	// end inline asm
	// begin inline asm
	shf.r.wrap.b32 %r2527, %r2528, %r2529, %r2946;
	// end inline asm
	mov.b64 	%fd632, {%r2523, %r2527};
	mov.b64 	%rd1601, %fd632;
	add.s64 	%rd1602, %rd1536, %rd1481;
	ld.const.u8 	%r3206, [blake2b_sigma+158];
	mul.wide.u32 	%rd1603, %r3206, 8;
	add.s64 	%rd1604, %rd14, %rd1603;
	ld.local.u64 	%rd1605, [%rd1604];
	add.s64 	%rd1606, %rd1602, %rd1605;
	xor.b64  	%rd1607, %rd1606, %rd1518;
	mov.b64 	%fd633, %rd1607;
	{
	.reg .b32 %temp; 
	mov.b64 	{%temp, %r2537}, %fd633;
	}
	{
	.reg .b32 %temp; 
	mov.b64 	{%r2536, %temp}, %fd633;
	}
	// begin inline asm
	shf.r.wrap.b32 %r2531, %r2537, %r2536, %r3026;
	// end inline asm
	// begin inline asm
	shf.r.wrap.b32 %r2535, %r2536, %r2537, %r3026;
	// end inline asm
	mov.b64 	%fd634, {%r2531, %r2535};
	mov.b64 	%rd1608, %fd634;
	add.s64 	%rd1609, %rd1499, %rd1608;
	xor.b64  	%rd1610, %rd1609, %rd1481;
	mov.b64 	%fd635, %rd1610;
	{
	.reg .b32 %temp; 
	mov.b64 	{%r2545, %temp}, %fd635;
	}
	{
	.reg .b32 %temp; 
	mov.b64 	{%temp, %r2544}, %fd635;
	}
	// begin inline asm
	shf.r.wrap.b32 %r2539, %r2545, %r2544, %r3034;
	// end inline asm
	// begin inline asm
	shf.r.wrap.b32 %r2543, %r2544, %r2545, %r3034;
	// end inline asm
	mov.b64 	%fd636, {%r2539, %r2543};
	mov.b64 	%rd1611, %fd636;
	add.s64 	%rd1612, %rd1606, %rd1611;
	ld.const.u8 	%r3207, [blake2b_sigma+159];
	mul.wide.u32 	%rd1613, %r3207, 8;
	add.s64 	%rd1614, %rd14, %rd1613;
	ld.local.u64 	%rd1615, [%rd1614];
	add.s64 	%rd1616, %rd1612, %rd1615;
	xor.b64  	%rd1617, %rd1616, %rd1608;
	mov.b64 	%fd637, %rd1617;
	{
	.reg .b32 %temp; 
	mov.b64 	{%r2553, %temp}, %fd637;
	}
	{
	.reg .b32 %temp; 
	mov.b64 	{%temp, %r2552}, %fd637;
	}
	// begin inline asm
	shf.r.wrap.b32 %r2547, %r2553, %r2552, %r3042;
	// end inline asm
	// begin inline asm
	shf.r.wrap.b32 %r2551, %r2552, %r2553, %r3042;
	// end inline asm
	mov.b64 	%fd638, {%r2547, %r2551};
	mov.b64 	%rd1618, %fd638;
	add.s64 	%rd1619, %rd1609, %rd1618;
	xor.b64  	%rd1620, %rd1619, %rd1611;
	mov.b64 	%fd639, %rd1620;
	{
	.reg .b32 %temp; 
	mov.b64 	{%temp, %r2561}, %fd639;
	}
	{
	.reg .b32 %temp; 
	mov.b64 	{%r2560, %temp}, %fd639;
	}
	// begin inline asm
	shf.r.wrap.b32 %r2555, %r2561, %r2560, %r2946;
	// end inline asm
	// begin inline asm
	shf.r.wrap.b32 %r2559, %r2560, %r2561, %r2946;
	// end inline asm
	mov.b64 	%fd640, {%r2555, %r2559};
	mov.b64 	%rd1621, %fd640;
	add.s64 	%rd1622, %rd1556, %rd1621;
	ld.const.u8 	%r3208, [blake2b_sigma+160];
	mul.wide.u32 	%rd1623, %r3208, 8;
	add.s64 	%rd1624, %rd14, %rd1623;
	ld.local.u64 	%rd1625, [%rd1624];
	add.s64 	%rd1626, %rd1622, %rd1625;
	xor.b64  	%rd1627, %rd1626, %rd1578;
	mov.b64 	%fd641, %rd1627;
	{
	.reg .b32 %temp; 
	mov.b64 	{%temp, %r2569}, %fd641;
	}
	{
	.reg .b32 %temp; 
	mov.b64 	{%r2568, %temp}, %fd641;
	}
	// begin inline asm
	shf.r.wrap.b32 %r2563, %r2569, %r2568, %r3026;
	// end inline asm
	// begin inline asm
	shf.r.wrap.b32 %r2567, %r2568, %r2569, %r3026;
	// end inline asm
	mov.b64 	%fd642, {%r2563, %r2567};
	mov.b64 	%rd1628, %fd642;
	add.s64 	%rd1629, %rd1599, %rd1628;
	xor.b64  	%rd1630, %rd1629, %rd1621;
	mov.b64 	%fd643, %rd1630;
	{
	.reg .b32 %temp; 
	mov.b64 	{%r2577, %temp}, %fd643;
	}
	{
	.reg .b32 %temp; 
	mov.b64 	{%temp, %r2576}, %fd643;
	}
	// begin inline asm
	shf.r.wrap.b32 %r2571, %r2577, %r2576, %r3034;
	// end inline asm
	// begin inline asm
	shf.r.wrap.b32 %r2575, %r2576, %r2577, %r3034;
	// end inline asm
	mov.b64 	%fd644, {%r2571, %r2575};
	mov.b64 	%rd1631, %fd644;
	add.s64 	%rd1632, %rd1626, %rd1631;
	ld.const.u8 	%r3209, [blake2b_sigma+161];
	mul.wide.u32 	%rd1633, %r3209, 8;
	add.s64 	%rd1634, %rd14, %rd1633;
	ld.local.u64 	%rd1635, [%rd1634];
	add.s64 	%rd1636, %rd1632, %rd1635;
	xor.b64  	%rd1637, %rd1636, %rd1628;
	mov.b64 	%fd645, %rd1637;
	{
	.reg .b32 %temp; 
	mov.b64 	{%r2585, %temp}, %fd645;
	}
	{
	.reg .b32 %temp; 
	mov.b64 	{%temp, %r2584}, %fd645;
	}
	// begin inline asm
	shf.r.wrap.b32 %r2579, %r2585, %r2584, %r3042;
	// end inline asm
	// begin inline asm
	shf.r.wrap.b32 %r2583, %r2584, %r2585, %r3042;
	// end inline asm
	mov.b64 	%fd646, {%r2579, %r2583};
	mov.b64 	%rd1638, %fd646;
	add.s64 	%rd1639, %rd1629, %rd1638;
	xor.b64  	%rd1640, %rd1639, %rd1631;
	mov.b64 	%fd647, %rd1640;
	{
	.reg .b32 %temp; 
	mov.b64 	{%temp, %r2593}, %fd647;
	}
	{
	.reg .b32 %temp; 
	mov.b64 	{%r2592, %temp}, %fd647;
	}
	// begin inline asm
	shf.r.wrap.b32 %r2587, %r2593, %r2592, %r2946;
	// end inline asm
	// begin inline asm
	shf.r.wrap.b32 %r2591, %r2592, %r2593, %r2946;
	// end inline asm
	mov.b64 	%fd648, {%r2587, %r2591};
	mov.b64 	%rd1641, %fd648;
	add.s64 	%rd1642, %rd1576, %rd1561;
	ld.const.u8 	%r3210, [blake2b_sigma+162];
	mul.wide.u32 	%rd1643, %r3210, 8;
	add.s64 	%rd1644, %rd14, %rd1643;
	ld.local.u64 	%rd1645, [%rd1644];
	add.s64 	%rd1646, %rd1642, %rd1645;
	xor.b64  	%rd1647, %rd1646, %rd1598;
	mov.b64 	%fd649, %rd1647;
	{
	.reg .b32 %temp; 
	mov.b64 	{%temp, %r2601}, %fd649;
	}
	{
	.reg .b32 %temp; 
	mov.b64 	{%r2600, %temp}, %fd649;
	}
	// begin inline asm
	shf.r.wrap.b32 %r2595, %r2601, %r2600, %r3026;
	// end inline asm
	// begin inline asm
	shf.r.wrap.b32 %r2599, %r2600, %r2601, %r3026;
	// end inline asm
	mov.b64 	%fd650, {%r2595, %r2599};
	mov.b64 	%rd1648, %fd650;
	add.s64 	%rd1649, %rd1619, %rd1648;
	xor.b64  	%rd1650, %rd1649, %rd1561;
	mov.b64 	%fd651, %rd1650;
	{
	.reg .b32 %temp; 
	mov.b64 	{%r2609, %temp}, %fd651;
	}
	{
	.reg .b32 %temp; 
	mov.b64 	{%temp, %r2608}, %fd651;
	}
	// begin inline asm
	shf.r.wrap.b32 %r2603, %r2609, %r2608, %r3034;
	// end inline asm
	// begin inline asm
	shf.r.wrap.b32 %r2607, %r2608, %r2609, %r3034;
	// end inline asm
	mov.b64 	%fd652, {%r2603, %r2607};
	mov.b64 	%rd1651, %fd652;
	add.s64 	%rd1652, %rd1646, %rd1651;
	ld.const.u8 	%r3211, [blake2b_sigma+163];
	mul.wide.u32 	%rd1653, %r3211, 8;
	add.s64 	%rd1654, %rd14, %rd1653;
	ld.local.u64 	%rd1655, [%rd1654];
	add.s64 	%rd1656, %rd1652, %rd1655;
	xor.b64  	%rd1657, %rd1656, %rd1648;
	mov.b64 	%fd653, %rd1657;
	{
	.reg .b32 %temp; 
	mov.b64 	{%r2617, %temp}, %fd653;
	}
	{
	.reg .b32 %temp; 
	mov.b64 	{%temp, %r2616}, %fd653;
	}
	// begin inline asm
	shf.r.wrap.b32 %r2611, %r2617, %r2616, %r3042;
	// end inline asm
	// begin inline asm
	shf.r.wrap.b32 %r2615, %r2616, %r2617, %r3042;
	// end inline asm
	mov.b64 	%fd654, {%r2611, %r2615};
	mov.b64 	%rd1658, %fd654;
	add.s64 	%rd1659, %rd1649, %rd1658;
	xor.b64  	%rd1660, %rd1659, %rd1651;
	mov.b64 	%fd655, %rd1660;
	{
	.reg .b32 %temp; 
	mov.b64 	{%temp, %r2625}, %fd655;
	}
	{
	.reg .b32 %temp; 
	mov.b64 	{%r2624, %temp}, %fd655;
	}
	// begin inline asm
	shf.r.wrap.b32 %r2619, %r2625, %r2624, %r2946;
	// end inline asm
	// begin inline asm
	shf.r.wrap.b32 %r2623, %r2624, %r2625, %r2946;
	// end inline asm
	mov.b64 	%fd656, {%r2619, %r2623};
	mov.b64 	%rd1661, %fd656;
	add.s64 	%rd1662, %rd1596, %rd1581;
	ld.const.u8 	%r3212, [blake2b_sigma+164];
	mul.wide.u32 	%rd1663, %r3212, 8;
	add.s64 	%rd1664, %rd14, %rd1663;
	ld.local.u64 	%rd1665, [%rd1664];
	add.s64 	%rd1666, %rd1662, %rd1665;
	xor.b64  	%rd1667, %rd1666, %rd1618;
	mov.b64 	%fd657, %rd1667;
	{
	.reg .b32 %temp; 
	mov.b64 	{%temp, %r2633}, %fd657;
	}
	{
	.reg .b32 %temp; 
	mov.b64 	{%r2632, %temp}, %fd657;
	}
	// begin inline asm
	shf.r.wrap.b32 %r2627, %r2633, %r2632, %r3026;
	// end inline asm
	// begin inline asm
	shf.r.wrap.b32 %r2631, %r2632, %r2633, %r3026;
	// end inline asm
	mov.b64 	%fd658, {%r2627, %r2631};
	mov.b64 	%rd1668, %fd658;
	add.s64 	%rd1669, %rd1559, %rd1668;
	xor.b64  	%rd1670, %rd1669, %rd1581;
	mov.b64 	%fd659, %rd1670;
	{
	.reg .b32 %temp; 
	mov.b64 	{%r2641, %temp}, %fd659;
	}
	{
	.reg .b32 %temp; 
	mov.b64 	{%temp, %r2640}, %fd659;
	}
	// begin inline asm
	shf.r.wrap.b32 %r2635, %r2641, %r2640, %r3034;
	// end inline asm
	// begin inline asm
	shf.r.wrap.b32 %r2639, %r2640, %r2641, %r3034;
	// end inline asm
	mov.b64 	%fd660, {%r2635, %r2639};
	mov.b64 	%rd1671, %fd660;
	add.s64 	%rd1672, %rd1666, %rd1671;
	ld.const.u8 	%r3213, [blake2b_sigma+165];
	mul.wide.u32 	%rd1673, %r3213, 8;
	add.s64 	%rd1674, %rd14, %rd1673;
	ld.local.u64 	%rd1675, [%rd1674];
	add.s64 	%rd1676, %rd1672, %rd1675;
	xor.b64  	%rd1677, %rd1676, %rd1668;
	mov.b64 	%fd661, %rd1677;
	{
	.reg .b32 %temp; 
	mov.b64 	{%r2649, %temp}, %fd661;
	}
	{
	.reg .b32 %temp; 
	mov.b64 	{%temp, %r2648}, %fd661;
	}
	// begin inline asm
	shf.r.wrap.b32 %r2643, %r2649, %r2648, %r3042;
	// end inline asm
	// begin inline asm
	shf.r.wrap.b32 %r2647, %r2648, %r2649, %r3042;
	// end inline asm
	mov.b64 	%fd662, {%r2643, %r2647};
	mov.b64 	%rd1678, %fd662;
	add.s64 	%rd1679, %rd1669, %rd1678;
	xor.b64  	%rd1680, %rd1679, %rd1671;
	mov.b64 	%fd663, %rd1680;
	{
	.reg .b32 %temp; 
	mov.b64 	{%temp, %r2657}, %fd663;
	}
	{
	.reg .b32 %temp; 
	mov.b64 	{%r2656, %temp}, %fd663;
	}
	// begin inline asm
	shf.r.wrap.b32 %r2651, %r2657, %r2656, %r2946;
	// end inline asm
	// begin inline asm
	shf.r.wrap.b32 %r2655, %r2656, %r2657, %r2946;
	// end inline asm
	mov.b64 	%fd664, {%r2651, %r2655};
	mov.b64 	%rd1681, %fd664;
	add.s64 	%rd1682, %rd1616, %rd1601;
	ld.const.u8 	%r3214, [blake2b_sigma+166];
	mul.wide.u32 	%rd1683, %r3214, 8;
	add.s64 	%rd1684, %rd14, %rd1683;
	ld.local.u64 	%rd1685, [%rd1684];
	add.s64 	%rd1686, %rd1682, %rd1685;
	xor.b64  	%rd1687, %rd1686, %rd1558;
	mov.b64 	%fd665, %rd1687;
	{
	.reg .b32 %temp; 
	mov.b64 	{%temp, %r2665}, %fd665;
	}
	{
	.reg .b32 %temp; 
	mov.b64 	{%r2664, %temp}, %fd665;
	}
	// begin inline asm
	shf.r.wrap.b32 %r2659, %r2665, %r2664, %r3026;
	// end inline asm
	// begin inline asm
	shf.r.wrap.b32 %r2663, %r2664, %r2665, %r3026;
	// end inline asm
	mov.b64 	%fd666, {%r2659, %r2663};
	mov.b64 	%rd1688, %fd666;
	add.s64 	%rd1689, %rd1579, %rd1688;
	xor.b64  	%rd1690, %rd1689, %rd1601;
	mov.b64 	%fd667, %rd1690;
	{
	.reg .b32 %temp; 
	mov.b64 	{%r2673, %temp}, %fd667;
	}
	{
	.reg .b32 %temp; 
	mov.b64 	{%temp, %r2672}, %fd667;
	}
	// begin inline asm
	shf.r.wrap.b32 %r2667, %r2673, %r2672, %r3034;
	// end inline asm
	// begin inline asm
	shf.r.wrap.b32 %r2671, %r2672, %r2673, %r3034;
	// end inline asm
	mov.b64 	%fd668, {%r2667, %r2671};
	mov.b64 	%rd1691, %fd668;
	add.s64 	%rd1692, %rd1686, %rd1691;
	ld.const.u8 	%r3215, [blake2b_sigma+167];
	mul.wide.u32 	%rd1693, %r3215, 8;
	add.s64 	%rd1694, %rd14, %rd1693;
	ld.local.u64 	%rd1695, [%rd1694];
	add.s64 	%rd1696, %rd1692, %rd1695;
	xor.b64  	%rd1697, %rd1696, %rd1688;
	mov.b64 	%fd669, %rd1697;
	{
	.reg .b32 %temp; 
	mov.b64 	{%r2681, %temp}, %fd669;
	}
	{
	.reg .b32 %temp; 
	mov.b64 	{%temp, %r2680}, %fd669;
	}
	// begin inline asm
	shf.r.wrap.b32 %r2675, %r2681, %r2680, %r3042;
	// end inline asm
	// begin inline asm
	shf.r.wrap.b32 %r2679, %r2680, %r2681, %r3042;
	// end inline asm
	mov.b64 	%fd670, {%r2675, %r2679};
	mov.b64 	%rd1698, %fd670;
	add.s64 	%rd1699, %rd1689, %rd1698;
	xor.b64  	%rd1700, %rd1699, %rd1691;
	mov.b64 	%fd671, %rd1700;
	{
	.reg .b32 %temp; 
	mov.b64 	{%temp, %r2689}, %fd671;
	}
	{
	.reg .b32 %temp; 
	mov.b64 	{%r2688, %temp}, %fd671;
	}
	// begin inline asm
	shf.r.wrap.b32 %r2683, %r2689, %r2688, %r2946;
	// end inline asm
	// begin inline asm
	shf.r.wrap.b32 %r2687, %r2688, %r2689, %r2946;
	// end inline asm
	mov.b64 	%fd672, {%r2683, %r2687};
	mov.b64 	%rd1701, %fd672;
	add.s64 	%rd1702, %rd1636, %rd1661;
	ld.const.u8 	%r3216, [blake2b_sigma+168];
	mul.wide.u32 	%rd1703, %r3216, 8;
	add.s64 	%rd1704, %rd14, %rd1703;
	ld.local.u64 	%rd1705, [%rd1704];
	add.s64 	%rd1706, %rd1702, %rd1705;
	xor.b64  	%rd1707, %rd1706, %rd1698;
	mov.b64 	%fd673, %rd1707;
	{
	.reg .b32 %temp; 
	mov.b64 	{%temp, %r2697}, %fd673;
	}
	{
	.reg .b32 %temp; 
	mov.b64 	{%r2696, %temp}, %fd673;
	}
	// begin inline asm
	shf.r.wrap.b32 %r2691, %r2697, %r2696, %r3026;
	// end inline asm
	// begin inline asm
	shf.r.wrap.b32 %r2695, %r2696, %r2697, %r3026;
	// end inline asm
	mov.b64 	%fd674, {%r2691, %r2695};
	mov.b64 	%rd1708, %fd674;
	add.s64 	%rd1709, %rd1679, %rd1708;
	xor.b64  	%rd1710, %rd1709, %rd1661;
	mov.b64 	%fd675, %rd1710;
	{
	.reg .b32 %temp; 
	mov.b64 	{%r2705, %temp}, %fd675;
	}
	{
	.reg .b32 %temp; 
	mov.b64 	{%temp, %r2704}, %fd675;
	}
	// begin inline asm
	shf.r.wrap.b32 %r2699, %r2705, %r2704, %r3034;
	// end inline asm
	// begin inline asm
	shf.r.wrap.b32 %r2703, %r2704, %r2705, %r3034;
	// end inline asm
	mov.b64 	%fd676, {%r2699, %r2703};
	mov.b64 	%rd1711, %fd676;
	add.s64 	%rd1712, %rd1706, %rd1711;
	ld.const.u8 	%r3217, [blake2b_sigma+169];
	mul.wide.u32 	%rd1713, %r3217, 8;
	add.s64 	%rd1714, %rd14, %rd1713;
	ld.local.u64 	%rd1715, [%rd1714];
	add.s64 	%rd1716, %rd1712, %rd1715;
	xor.b64  	%rd1717, %rd1716, %rd1708;
	mov.b64 	%fd677, %rd1717;
	{
	.reg .b32 %temp; 
	mov.b64 	{%r2713, %temp}, %fd677;
	}
	{
	.reg .b32 %temp; 
	mov.b64 	{%temp, %r2712}, %fd677;
	}
	// begin inline asm
	shf.r.wrap.b32 %r2707, %r2713, %r2712, %r3042;
	// end inline asm
	// begin inline asm
	shf.r.wrap.b32 %r2711, %r2712, %r2713, %r3042;
	// end inline asm
	mov.b64 	%fd678, {%r2707, %r2711};
	mov.b64 	%rd1718, %fd678;
	add.s64 	%rd1719, %rd1709, %rd1718;
	xor.b64  	%rd1720, %rd1719, %rd1711;
	mov.b64 	%fd679, %rd1720;
	{
	.reg .b32 %temp; 
	mov.b64 	{%temp, %r2721}, %fd679;
	}
	{
	.reg .b32 %temp; 
	mov.b64 	{%r2720, %temp}, %fd679;
	}
	// begin inline asm
	shf.r.wrap.b32 %r2715, %r2721, %r2720, %r2946;
	// end inline asm
	// begin inline asm
	shf.r.wrap.b32 %r2719, %r2720, %r2721, %r2946;
	// end inline asm
	mov.b64 	%fd680, {%r2715, %r2719};
	mov.b64 	%rd1721, %fd680;
	add.s64 	%rd1722, %rd1656, %rd1681;
	ld.const.u8 	%r3218, [blake2b_sigma+170];
	mul.wide.u32 	%rd1723, %r3218, 8;
	add.s64 	%rd1724, %rd14, %rd1723;
	ld.local.u64 	%rd1725, [%rd1724];
	add.s64 	%rd1726, %rd1722, %rd1725;
	xor.b64  	%rd1727, %rd1726, %rd1638;
	mov.b64 	%fd681, %rd1727;
	{
	.reg .b32 %temp; 
	mov.b64 	{%temp, %r2729}, %fd681;
	}
	{
	.reg .b32 %temp; 
	mov.b64 	{%r2728, %temp}, %fd681;
	}
	// begin inline asm
	shf.r.wrap.b32 %r2723, %r2729, %r2728, %r3026;
	// end inline asm
	// begin inline asm
	shf.r.wrap.b32 %r2727, %r2728, %r2729, %r3026;
	// end inline asm
	mov.b64 	%fd682, {%r2723, %r2727};
	mov.b64 	%rd1728, %fd682;
	add.s64 	%rd1729, %rd1699, %rd1728;
	xor.b64  	%rd1730, %rd1729, %rd1681;
	mov.b64 	%fd683, %rd1730;
	{
	.reg .b32 %temp; 
	mov.b64 	{%r2737, %temp}, %fd683;
	}
	{
	.reg .b32 %temp; 
	mov.b64 	{%temp, %r2736}, %fd683;
	}
	// begin inline asm
	shf.r.wrap.b32 %r2731, %r2737, %r2736, %r3034;
	// end inline asm
	// begin inline asm
	shf.r.wrap.b32 %r2735, %r2736, %r2737, %r3034;
	// end inline asm
	mov.b64 	%fd684, {%r2731, %r2735};
	mov.b64 	%rd1731, %fd684;
	add.s64 	%rd1732, %rd1726, %rd1731;
	ld.const.u8 	%r3219, [blake2b_sigma+171];
	mul.wide.u32 	%rd1733, %r3219, 8;
	add.s64 	%rd1734, %rd14, %rd1733;
	ld.local.u64 	%rd1735, [%rd1734];
	add.s64 	%rd1736, %rd1732, %rd1735;
	xor.b64  	%rd1737, %rd1736, %rd1728;
	mov.b64 	%fd685, %rd1737;
	{
	.reg .b32 %temp; 
	mov.b64 	{%r2745, %temp}, %fd685;
	}
	{
	.reg .b32 %temp; 
	mov.b64 	{%temp, %r2744}, %fd685;
	}
	// begin inline asm
	shf.r.wrap.b32 %r2739, %r2745, %r2744, %r3042;
	// end inline asm
	// begin inline asm
	shf.r.wrap.b32 %r2743, %r2744, %r2745, %r3042;
	// end inline asm
	mov.b64 	%fd686, {%r2739, %r2743};
	mov.b64 	%rd1738, %fd686;
	add.s64 	%rd1739, %rd1729, %rd1738;
	xor.b64  	%rd1740, %rd1739, %rd1731;
	mov.b64 	%fd687, %rd1740;
	{
	.reg .b32 %temp; 
	mov.b64 	{%temp, %r2753}, %fd687;
	}
	{
	.reg .b32 %temp; 
	mov.b64 	{%r2752, %temp}, %fd687;
	}
	// begin inline asm
	shf.r.wrap.b32 %r2747, %r2753, %r2752, %r2946;
	// end inline asm
	// begin inline asm
	shf.r.wrap.b32 %r2751, %r2752, %r2753, %r2946;
	// end inline asm
	mov.b64 	%fd688, {%r2747, %r2751};
	mov.b64 	%rd1741, %fd688;
	add.s64 	%rd1742, %rd1676, %rd1701;
	ld.const.u8 	%r3220, [blake2b_sigma+172];
	mul.wide.u32 	%rd1743, %r3220, 8;
	add.s64 	%rd1744, %rd14, %rd1743;
	ld.local.u64 	%rd1745, [%rd1744];
	add.s64 	%rd1746, %rd1742, %rd1745;
	xor.b64  	%rd1747, %rd1746, %rd1658;
	mov.b64 	%fd689, %rd1747;
	{
	.reg .b32 %temp; 
	mov.b64 	{%temp, %r2761}, %fd689;
	}
	{
	.reg .b32 %temp; 
	mov.b64 	{%r2760, %temp}, %fd689;
	}
	// begin inline asm
	shf.r.wrap.b32 %r2755, %r2761, %r2760, %r3026;
	// end inline asm
	// begin inline asm
	shf.r.wrap.b32 %r2759, %r2760, %r2761, %r3026;
	// end inline asm
	mov.b64 	%fd690, {%r2755, %r2759};
	mov.b64 	%rd1748, %fd690;
	add.s64 	%rd1749, %rd1639, %rd1748;
	xor.b64  	%rd1750, %rd1749, %rd1701;
	mov.b64 	%fd691, %rd1750;
	{
	.reg .b32 %temp; 
	mov.b64 	{%r2769, %temp}, %fd691;
	}
	{
	.reg .b32 %temp; 
	mov.b64 	{%temp, %r2768}, %fd691;
	}
	// begin inline asm
	shf.r.wrap.b32 %r2763, %r2769, %r2768, %r3034;
	// end inline asm
	// begin inline asm
	shf.r.wrap.b32 %r2767, %r2768, %r2769, %r3034;
	// end inline asm
	mov.b64 	%fd692, {%r2763, %r2767};
	mov.b64 	%rd1751, %fd692;
	add.s64 	%rd1752, %rd1746, %rd1751;
	ld.const.u8 	%r3221, [blake2b_sigma+173];
	mul.wide.u32 	%rd1753, %r3221, 8;
	add.s64 	%rd1754, %rd14, %rd1753;
	ld.local.u64 	%rd1755, [%rd1754];
	add.s64 	%rd1756, %rd1752, %rd1755;
	xor.b64  	%rd1757, %rd1756, %rd1748;
	mov.b64 	%fd693, %rd1757;
	{
	.reg .b32 %temp; 
	mov.b64 	{%r2777, %temp}, %fd693;
	}
	{
	.reg .b32 %temp; 
	mov.b64 	{%temp, %r2776}, %fd693;
	}
	// begin inline asm
	shf.r.wrap.b32 %r2771, %r2777, %r2776, %r3042;
	// end inline asm
	// begin inline asm
	shf.r.wrap.b32 %r2775, %r2776, %r2777, %r3042;
	// end inline asm
	mov.b64 	%fd694, {%r2771, %r2775};
	mov.b64 	%rd1758, %fd694;
	add.s64 	%rd1759, %rd1749, %rd1758;
	xor.b64  	%rd1760, %rd1759, %rd1751;
	mov.b64 	%fd695, %rd1760;
	{
	.reg .b32 %temp; 
	mov.b64 	{%temp, %r2785}, %fd695;
	}
	{
	.reg .b32 %temp; 
	mov.b64 	{%r2784, %temp}, %fd695;
	}
	// begin inline asm
	shf.r.wrap.b32 %r2779, %r2785, %r2784, %r2946;
	// end inline asm
	// begin inline asm
	shf.r.wrap.b32 %r2783, %r2784, %r2785, %r2946;
	// end inline asm
	mov.b64 	%fd696, {%r2779, %r2783};
	mov.b64 	%rd1761, %fd696;
	add.s64 	%rd1762, %rd1696, %rd1641;
	ld.const.u8 	%r3222, [blake2b_sigma+174];
	mul.wide.u32 	%rd1763, %r3222, 8;
	add.s64 	%rd1764, %rd14, %rd1763;
	ld.local.u64 	%rd1765, [%rd1764];
	add.s64 	%rd1766, %rd1762, %rd1765;
	xor.b64  	%rd1767, %rd1766, %rd1678;
	mov.b64 	%fd697, %rd1767;
	{
	.reg .b32 %temp; 
	mov.b64 	{%temp, %r2793}, %fd697;
	}
	{
	.reg .b32 %temp; 
	mov.b64 	{%r2792, %temp}, %fd697;
	}
	// begin inline asm
	shf.r.wrap.b32 %r2787, %r2793, %r2792, %r3026;
	// end inline asm
	// begin inline asm
	shf.r.wrap.b32 %r2791, %r2792, %r2793, %r3026;
	// end inline asm
	mov.b64 	%fd698, {%r2787, %r2791};
	mov.b64 	%rd1768, %fd698;
	add.s64 	%rd1769, %rd1659, %rd1768;
	xor.b64  	%rd1770, %rd1769, %rd1641;
	mov.b64 	%fd699, %rd1770;
	{
	.reg .b32 %temp; 
	mov.b64 	{%r2801, %temp}, %fd699;
	}
	{
	.reg .b32 %temp; 
	mov.b64 	{%temp, %r2800}, %fd699;
	}
	// begin inline asm
	shf.r.wrap.b32 %r2795, %r2801, %r2800, %r3034;
	// end inline asm
	// begin inline asm
	shf.r.wrap.b32 %r2799, %r2800, %r2801, %r3034;
	// end inline asm
	mov.b64 	%fd700, {%r2795, %r2799};
	mov.b64 	%rd1771, %fd700;
	add.s64 	%rd1772, %rd1766, %rd1771;
	ld.const.u8 	%r3223, [blake2b_sigma+175];
	mul.wide.u32 	%rd1773, %r3223, 8;
	add.s64 	%rd1774, %rd14, %rd1773;
	ld.local.u64 	%rd1775, [%rd1774];
	add.s64 	%rd1776, %rd1772, %rd1775;
	xor.b64  	%rd1777, %rd1776, %rd1768;
	mov.b64 	%fd701, %rd1777;
	{
	.reg .b32 %temp; 
	mov.b64 	{%r2809, %temp}, %fd701;
	}
	{
	.reg .b32 %temp; 
	mov.b64 	{%temp, %r2808}, %fd701;
	}
	// begin inline asm
	shf.r.wrap.b32 %r2803, %r2809, %r2808, %r3042;
	// end inline asm
	// begin inline asm
	shf.r.wrap.b32 %r2807, %r2808, %r2809, %r3042;
	// end inline asm
	mov.b64 	%fd702, {%r2803, %r2807};
	mov.b64 	%rd1778, %fd702;
	add.s64 	%rd1779, %rd1769, %rd1778;
	xor.b64  	%rd1780, %rd1779, %rd1771;
	mov.b64 	%fd703, %rd1780;
	{
	.reg .b32 %temp; 
	mov.b64 	{%temp, %r2817}, %fd703;
	}
	{
	.reg .b32 %temp; 
	mov.b64 	{%r2816, %temp}, %fd703;
	}
	// begin inline asm
	shf.r.wrap.b32 %r2811, %r2817, %r2816, %r2946;
	// end inline asm
	// begin inline asm
	shf.r.wrap.b32 %r2815, %r2816, %r2817, %r2946;
	// end inline asm
	mov.b64 	%fd704, {%r2811, %r2815};
	mov.b64 	%rd1781, %fd704;
	add.s64 	%rd1782, %rd1716, %rd1781;
	ld.const.u8 	%r3224, [blake2b_sigma+176];
	mul.wide.u32 	%rd1783, %r3224, 8;
	add.s64 	%rd1784, %rd14, %rd1783;
	ld.local.u64 	%rd1785, [%rd1784];
	add.s64 	%rd1786, %rd1782, %rd1785;
	xor.b64  	%rd1787, %rd1786, %rd1738;
	mov.b64 	%fd705, %rd1787;
	{
	.reg .b32 %temp; 
	mov.b64 	{%temp, %r2825}, %fd705;
	}
	{
	.reg .b32 %temp; 
	mov.b64 	{%r2824, %temp}, %fd705;
	}
	// begin inline asm
	shf.r.wrap.b32 %r2819, %r2825, %r2824, %r3026;
	// end inline asm
	// begin inline asm
	shf.r.wrap.b32 %r2823, %r2824, %r2825, %r3026;
	// end inline asm
	mov.b64 	%fd706, {%r2819, %r2823};
	mov.b64 	%rd1788, %fd706;
	add.s64 	%rd1789, %rd1759, %rd1788;
	xor.b64  	%rd1790, %rd1789, %rd1781;
	mov.b64 	%fd707, %rd1790;
	{
	.reg .b32 %temp; 
	mov.b64 	{%r2833, %temp}, %fd707;
	}
	{
	.reg .b32 %temp; 
	mov.b64 	{%temp, %r2832}, %fd707;
	}
	// begin inline asm
	shf.r.wrap.b32 %r2827, %r2833, %r2832, %r3034;
	// end inline asm
	// begin inline asm
	shf.r.wrap.b32 %r2831, %r2832, %r2833, %r3034;
	// end inline asm
	mov.b64 	%fd708, {%r2827, %r2831};
	mov.b64 	%rd1791, %fd708;
	add.s64 	%rd1792, %rd1786, %rd1791;
	ld.const.u8 	%r3225, [blake2b_sigma+177];
	mul.wide.u32 	%rd1793, %r3225, 8;
	add.s64 	%rd1794, %rd14, %rd1793;
	ld.local.u64 	%rd1795, [%rd1794];
	add.s64 	%rd1796, %rd1792, %rd1795;
	xor.b64  	%rd1797, %rd1796, %rd1788;
	mov.b64 	%fd709, %rd1797;
	{
	.reg .b32 %temp; 
	mov.b64 	{%r2841, %temp}, %fd709;
	}
	{
	.reg .b32 %temp; 
	mov.b64 	{%temp, %r2840}, %fd709;
	}
	// begin inline asm
	shf.r.wrap.b32 %r2835, %r2841, %r2840, %r3042;
	// end inline asm
	// begin inline asm
	shf.r.wrap.b32 %r2839, %r2840, %r2841, %r3042;
	// end inline asm
	mov.b64 	%fd710, {%r2835, %r2839};
	mov.b64 	%rd1798, %fd710;
	add.s64 	%rd1799, %rd1789, %rd1798;
	xor.b64  	%rd1800, %rd1799, %rd1791;
	mov.b64 	%fd711, %rd1800;
	{
	.reg .b32 %temp; 
	mov.b64 	{%temp, %r2849}, %fd711;
	}
	{
	.reg .b32 %temp; 
	mov.b64 	{%r2848, %temp}, %fd711;
	}
	// begin inline asm
	shf.r.wrap.b32 %r2843, %r2849, %r2848, %r2946;
	// end inline asm
	// begin inline asm
	shf.r.wrap.b32 %r2847, %r2848, %r2849, %r2946;
	// end inline asm
	mov.b64 	%fd712, {%r2843, %r2847};
	mov.b64 	%rd1801, %fd712;
	add.s64 	%rd1802, %rd1736, %rd1721;
	ld.const.u8 	%r3226, [blake2b_sigma+178];
	mul.wide.u32 	%rd1803, %r3226, 8;
	add.s64 	%rd1804, %rd14, %rd1803;
	ld.local.u64 	%rd1805, [%rd1804];
	add.s64 	%rd1806, %rd1802, %rd1805;
	xor.b64  	%rd1807, %rd1806, %rd1758;
	mov.b64 	%fd713, %rd1807;
	{
	.reg .b32 %temp; 
	mov.b64 	{%temp, %r2857}, %fd713;
	}
	{
	.reg .b32 %temp; 
	mov.b64 	{%r2856, %temp}, %fd713;
	}
	// begin inline asm
	shf.r.wrap.b32 %r2851, %r2857, %r2856, %r3026;
	// end inline asm
	// begin inline asm
	shf.r.wrap.b32 %r2855, %r2856, %r2857, %r3026;
	// end inline asm
	mov.b64 	%fd714, {%r2851, %r2855};
	mov.b64 	%rd1808, %fd714;
	add.s64 	%rd1809, %rd1779, %rd1808;
	xor.b64  	%rd1810, %rd1809, %rd1721;
	mov.b64 	%fd715, %rd1810;
	{
	.reg .b32 %temp; 
	mov.b64 	{%r2865, %temp}, %fd715;
	}
	{
	.reg .b32 %temp; 
	mov.b64 	{%temp, %r2864}, %fd715;
	}
	// begin inline asm
	shf.r.wrap.b32 %r2859, %r2865, %r2864, %r3034;
	// end inline asm
	// begin inline asm
	shf.r.wrap.b32 %r2863, %r2864, %r2865, %r3034;
	// end inline asm
	mov.b64 	%fd716, {%r2859, %r2863};
	mov.b64 	%rd1811, %fd716;
	add.s64 	%rd1812, %rd1806, %rd1811;
	ld.const.u8 	%r3227, [blake2b_sigma+179];
	mul.wide.u32 	%rd1813, %r3227, 8;
	add.s64 	%rd1814, %rd14, %rd1813;
	ld.local.u64 	%rd1815, [%rd1814];
	add.s64 	%rd1816, %rd1812, %rd1815;
	xor.b64  	%rd1817, %rd1816, %rd1808;
	mov.b64 	%fd717, %rd1817;
	{
	.reg .b32 %temp; 
	mov.b64 	{%r2873, %temp}, %fd717;
	}
	{
	.reg .b32 %temp; 
	mov.b64 	{%temp, %r2872}, %fd717;
	}
	// begin inline asm
	shf.r.wrap.b32 %r2867, %r2873, %r2872, %r3042;
	// end inline asm
	// begin inline asm
	shf.r.wrap.b32 %r2871, %r2872, %r2873, %r3042;
	// end inline asm
	mov.b64 	%fd718, {%r2867, %r2871};
	mov.b64 	%rd1818, %fd718;
	add.s64 	%rd1819, %rd1809, %rd1818;
	xor.b64  	%rd1820, %rd1819, %rd1811;
	mov.b64 	%fd719, %rd1820;
	{
	.reg .b32 %temp; 
	mov.b64 	{%temp, %r2881}, %fd719;
	}
	{
	.reg .b32 %temp; 
	mov.b64 	{%r2880, %temp}, %fd719;
	}
	// begin inline asm
	shf.r.wrap.b32 %r2875, %r2881, %r2880, %r2946;
	// end inline asm
	// begin inline asm
	shf.r.wrap.b32 %r2879, %r2880, %r2881, %r2946;
	// end inline asm
	mov.b64 	%fd720, {%r2875, %r2879};
	mov.b64 	%rd1821, %fd720;
	add.s64 	%rd1822, %rd1756, %rd1741;
	ld.const.u8 	%r3228, [blake2b_sigma+180];
	mul.wide.u32 	%rd1823, %r3228, 8;
	add.s64 	%rd1824, %rd14, %rd1823;
	ld.local.u64 	%rd1825, [%rd1824];
	add.s64 	%rd1826, %rd1822, %rd1825;
	xor.b64  	%rd1827, %rd1826, %rd1778;
	mov.b64 	%fd721, %rd1827;
	{
	.reg .b32 %temp; 
	mov.b64 	{%temp, %r2889}, %fd721;
	}
	{
	.reg .b32 %temp; 
	mov.b64 	{%r2888, %temp}, %fd721;
	}
	// begin inline asm
	shf.r.wrap.b32 %r2883, %r2889, %r2888, %r3026;
	// end inline asm
	// begin inline asm
	shf.r.wrap.b32 %r2887, %r2888, %r2889, %r3026;
	// end inline asm
	mov.b64 	%fd722, {%r2883, %r2887};
	mov.b64 	%rd1828, %fd722;
	add.s64 	%rd1829, %rd1719, %rd1828;
	xor.b64  	%rd1830, %rd1829, %rd1741;
	mov.b64 	%fd723, %rd1830;
	{
	.reg .b32 %temp; 
	mov.b64 	{%r2897, %temp}, %fd723;
	}
	{
	.reg .b32 %temp; 
	mov.b64 	{%temp, %r2896}, %fd723;
	}
	// begin inline asm
	shf.r.wrap.b32 %r2891, %r2897, %r2896, %r3034;
	// end inline asm
	// begin inline asm
	shf.r.wrap.b32 %r2895, %r2896, %r2897, %r3034;
	// end inline asm
	mov.b64 	%fd724, {%r2891, %r2895};
	mov.b64 	%rd1831, %fd724;
	add.s64 	%rd1832, %rd1826, %rd1831;
	ld.const.u8 	%r3229, [blake2b_sigma+181];
	mul.wide.u32 	%rd1833, %r3229, 8;
	add.s64 	%rd1834, %rd14, %rd1833;
	ld.local.u64 	%rd1835, [%rd1834];
	add.s64 	%rd1836, %rd1832, %rd1835;
	xor.b64  	%rd1837, %rd1836, %rd1828;
	mov.b64 	%fd725, %rd1837;
	{
	.reg .b32 %temp; 
	mov.b64 	{%r2905, %temp}, %fd725;
	}
	{
	.reg .b32 %temp; 
	mov.b64 	{%temp, %r2904}, %fd725;
	}
	// begin inline asm
	shf.r.wrap.b32 %r2899, %r2905, %r2904, %r3042;
	// end inline asm
	// begin inline asm
	shf.r.wrap.b32 %r2903, %r2904, %r2905, %r3042;
	// end inline asm
	mov.b64 	%fd726, {%r2899, %r2903};
	mov.b64 	%rd1838, %fd726;
	add.s64 	%rd1839, %rd1829, %rd1838;
	xor.b64  	%rd1840, %rd1839, %rd1831;
	mov.b64 	%fd727, %rd1840;
	{
	.reg .b32 %temp; 
	mov.b64 	{%temp, %r2913}, %fd727;
	}
	{
	.reg .b32 %temp; 
	mov.b64 	{%r2912, %temp}, %fd727;
	}
	// begin inline asm
	shf.r.wrap.b32 %r2907, %r2913, %r2912, %r2946;
	// end inline asm
	// begin inline asm
	shf.r.wrap.b32 %r2911, %r2912, %r2913, %r2946;
	// end inline asm
	mov.b64 	%fd728, {%r2907, %r2911};
	mov.b64 	%rd1841, %fd728;
	add.s64 	%rd1842, %rd1776, %rd1761;
	ld.const.u8 	%r3230, [blake2b_sigma+182];
	mul.wide.u32 	%rd1843, %r3230, 8;
	add.s64 	%rd1844, %rd14, %rd1843;
	ld.local.u64 	%rd1845, [%rd1844];
	add.s64 	%rd1846, %rd1842, %rd1845;
	xor.b64  	%rd1847, %rd1846, %rd1718;
	mov.b64 	%fd729, %rd1847;
	{
	.reg .b32 %temp; 
	mov.b64 	{%temp, %r2921}, %fd729;
	}
	{
	.reg .b32 %temp; 
	mov.b64 	{%r2920, %temp}, %fd729;
	}
	// begin inline asm
	shf.r.wrap.b32 %r2915, %r2921, %r2920, %r3026;
	// end inline asm
	// begin inline asm
	shf.r.wrap.b32 %r2919, %r2920, %r2921, %r3026;
	// end inline asm
	mov.b64 	%fd730, {%r2915, %r2919};
	mov.b64 	%rd1848, %fd730;
	add.s64 	%rd1849, %rd1739, %rd1848;
	xor.b64  	%rd1850, %rd1849, %rd1761;
	mov.b64 	%fd731, %rd1850;
	{
	.reg .b32 %temp; 
	mov.b64 	{%r2929, %temp}, %fd731;
	}
	{
	.reg .b32 %temp; 
	mov.b64 	{%temp, %r2928}, %fd731;
	}
	// begin inline asm
	shf.r.wrap.b32 %r2923, %r2929, %r2928, %r3034;
	// end inline asm
	// begin inline asm
	shf.r.wrap.b32 %r2927, %r2928, %r2929, %r3034;
	// end inline asm
	mov.b64 	%fd732, {%r2923, %r2927};
	mov.b64 	%rd1851, %fd732;
	add.s64 	%rd1852, %rd1846, %rd1851;
	ld.const.u8 	%r3231, [blake2b_sigma+183];
	mul.wide.u32 	%rd1853, %r3231, 8;
	add.s64 	%rd1854, %rd14, %rd1853;
	ld.local.u64 	%rd1855, [%rd1854];
	add.s64 	%rd1856, %rd1852, %rd1855;
	xor.b64  	%rd1857, %rd1856, %rd1848;
	mov.b64 	%fd733, %rd1857;
	{
	.reg .b32 %temp; 
	mov.b64 	{%r2937, %temp}, %fd733;
	}
	{
	.reg .b32 %temp; 
	mov.b64 	{%temp, %r2936}, %fd733;
	}
	// begin inline asm
	shf.r.wrap.b32 %r2931, %r2937, %r2936, %r3042;
	// end inline asm
	// begin inline asm
	shf.r.wrap.b32 %r2935, %r2936, %r2937, %r3042;
	// end inline asm
	mov.b64 	%fd734, {%r2931, %r2935};
	mov.b64 	%rd1858, %fd734;
	add.s64 	%rd1859, %rd1849, %rd1858;
	xor.b64  	%rd1860, %rd1859, %rd1851;
	mov.b64 	%fd735, %rd1860;
	{
	.reg .b32 %temp; 
	mov.b64 	{%temp, %r2945}, %fd735;
	}
	{
	.reg .b32 %temp; 
	mov.b64 	{%r2944, %temp}, %fd735;
	}
	// begin inline asm
	shf.r.wrap.b32 %r2939, %r2945, %r2944, %r2946;
	// end inline asm
	// begin inline asm
	shf.r.wrap.b32 %r2943, %r2944, %r2945, %r2946;
	// end inline asm
	mov.b64 	%fd736, {%r2939, %r2943};
	mov.b64 	%rd1861, %fd736;
	add.s64 	%rd1862, %rd1796, %rd1821;
	ld.const.u8 	%r3232, [blake2b_sigma+184];
	mul.wide.u32 	%rd1863, %r3232, 8;
	add.s64 	%rd1864, %rd14, %rd1863;
	ld.local.u64 	%rd1865, [%rd1864];
	add.s64 	%rd1866, %rd1862, %rd1865;
	xor.b64  	%rd1867, %rd1866, %rd1858;
	mov.b64 	%fd737, %rd1867;
	{
	.reg .b32 %temp; 
	mov.b64 	{%temp, %r2953}, %fd737;
	}
	{
	.reg .b32 %temp; 
	mov.b64 	{%r2952, %temp}, %fd737;
	}
	// begin inline asm
	shf.r.wrap.b32 %r2947, %r2953, %r2952, %r3026;
	// end inline asm
	// begin inline asm
	shf.r.wrap.b32 %r2951, %r2952, %r2953, %r3026;
	// end inline asm
	mov.b64 	%fd738, {%r2947, %r2951};
	mov.b64 	%rd1868, %fd738;
	add.s64 	%rd1869, %rd1839, %rd1868;
	xor.b64  	%rd1870, %rd1869, %rd1821;
	mov.b64 	%fd739, %rd1870;
	{
	.reg .b32 %temp; 
	mov.b64 	{%r2961, %temp}, %fd739;
	}
	{
	.reg .b32 %temp; 
	mov.b64 	{%temp, %r2960}, %fd739;
	}
	// begin inline asm
	shf.r.wrap.b32 %r2955, %r2961, %r2960, %r3034;
	// end inline asm
	// begin inline asm
	shf.r.wrap.b32 %r2959, %r2960, %r2961, %r3034;
	// end inline asm
	mov.b64 	%fd740, {%r2955, %r2959};
	mov.b64 	%rd1871, %fd740;
	add.s64 	%rd1872, %rd1866, %rd1871;
	ld.const.u8 	%r3233, [blake2b_sigma+185];
	mul.wide.u32 	%rd1873, %r3233, 8;
	add.s64 	%rd1874, %rd14, %rd1873;
	ld.local.u64 	%rd1875, [%rd1874];
	add.s64 	%rd1876, %rd1872, %rd1875;
	xor.b64  	%rd1877, %rd1876, %rd1868;
	mov.b64 	%fd741, %rd1877;
	{
	.reg .b32 %temp; 
	mov.b64 	{%r2969, %temp}, %fd741;
	}
	{
	.reg .b32 %temp; 
	mov.b64 	{%temp, %r2968}, %fd741;
	}
	// begin inline asm
	shf.r.wrap.b32 %r2963, %r2969, %r2968, %r3042;
	// end inline asm
	// begin inline asm
	shf.r.wrap.b32 %r2967, %r2968, %r2969, %r3042;
	// end inline asm
	mov.b64 	%fd742, {%r2963, %r2967};
	mov.b64 	%rd1878, %fd742;
	add.s64 	%rd1879, %rd1869, %rd1878;
	add.s64 	%rd1880, %rd1816, %rd1841;
	ld.const.u8 	%r3234, [blake2b_sigma+186];
	mul.wide.u32 	%rd1881, %r3234, 8;
	add.s64 	%rd1882, %rd14, %rd1881;
	ld.local.u64 	%rd1883, [%rd1882];
	add.s64 	%rd1884, %rd1880, %rd1883;
	xor.b64  	%rd1885, %rd1884, %rd1798;
	mov.b64 	%fd743, %rd1885;
	{
	.reg .b32 %temp; 
	mov.b64 	{%temp, %r2977}, %fd743;
	}
	{
	.reg .b32 %temp; 
	mov.b64 	{%r2976, %temp}, %fd743;
	}
	// begin inline asm
	shf.r.wrap.b32 %r2971, %r2977, %r2976, %r3026;
	// end inline asm
	// begin inline asm
	shf.r.wrap.b32 %r2975, %r2976, %r2977, %r3026;
	// end inline asm
	mov.b64 	%fd744, {%r2971, %r2975};
	mov.b64 	%rd1886, %fd744;
	add.s64 	%rd1887, %rd1859, %rd1886;
	xor.b64  	%rd1888, %rd1887, %rd1841;
	mov.b64 	%fd745, %rd1888;
	{
	.reg .b32 %temp; 
	mov.b64 	{%r2985, %temp}, %fd745;
	}
	{
	.reg .b32 %temp; 
	mov.b64 	{%temp, %r2984}, %fd745;
	}
	// begin inline asm
	shf.r.wrap.b32 %r2979, %r2985, %r2984, %r3034;
	// end inline asm
	// begin inline asm
	shf.r.wrap.b32 %r2983, %r2984, %r2985, %r3034;
	// end inline asm
	mov.b64 	%fd746, {%r2979, %r2983};
	mov.b64 	%rd1889, %fd746;
	add.s64 	%rd1890, %rd1884, %rd1889;
	ld.const.u8 	%r3235, [blake2b_sigma+187];
	mul.wide.u32 	%rd1891, %r3235, 8;
	add.s64 	%rd1892, %rd14, %rd1891;
	ld.local.u64 	%rd1893, [%rd1892];
	add.s64 	%rd1894, %rd1890, %rd1893;
	xor.b64  	%rd1895, %rd1894, %rd1886;
	mov.b64 	%fd747, %rd1895;
	{
	.reg .b32 %temp; 
	mov.b64 	{%r2993, %temp}, %fd747;
	}
	{
	.reg .b32 %temp; 
	mov.b64 	{%temp, %r2992}, %fd747;
	}
	// begin inline asm
	shf.r.wrap.b32 %r2987, %r2993, %r2992, %r3042;
	// end inline asm
	// begin inline asm
	shf.r.wrap.b32 %r2991, %r2992, %r2993, %r3042;
	// end inline asm
	mov.b64 	%fd748, {%r2987, %r2991};
	mov.b64 	%rd1896, %fd748;
	add.s64 	%rd1897, %rd1887, %rd1896;
	add.s64 	%rd1898, %rd1836, %rd1861;
	ld.const.u8 	%r3236, [blake2b_sigma+188];
	mul.wide.u32 	%rd1899, %r3236, 8;
	add.s64 	%rd1900, %rd14, %rd1899;
	ld.local.u64 	%rd1901, [%rd1900];
	add.s64 	%rd1902, %rd1898, %rd1901;
	xor.b64  	%rd1903, %rd1902, %rd1818;
	mov.b64 	%fd749, %rd1903;
	{
	.reg .b32 %temp; 
	mov.b64 	{%temp, %r3001}, %fd749;
	}
	{
	.reg .b32 %temp; 
	mov.b64 	{%r3000, %temp}, %fd749;
	}
	// begin inline asm
	shf.r.wrap.b32 %r2995, %r3001, %r3000, %r3026;
	// end inline asm
	// begin inline asm
	shf.r.wrap.b32 %r2999, %r3000, %r3001, %r3026;
	// end inline asm
	mov.b64 	%fd750, {%r2995, %r2999};
	mov.b64 	%rd1904, %fd750;
	add.s64 	%rd1905, %rd1799, %rd1904;
	xor.b64  	%rd1906, %rd1905, %rd1861;
	mov.b64 	%fd751, %rd1906;
	{
	.reg .b32 %temp; 
	mov.b64 	{%r3009, %temp}, %fd751;
	}
	{
	.reg .b32 %temp; 
	mov.b64 	{%temp, %r3008}, %fd751;
	}
	// begin inline asm
	shf.r.wrap.b32 %r3003, %r3009, %r3008, %r3034;
	// end inline asm
	// begin inline asm
	shf.r.wrap.b32 %r3007, %r3008, %r3009, %r3034;
	// end inline asm
	mov.b64 	%fd752, {%r3003, %r3007};
	mov.b64 	%rd1907, %fd752;
	add.s64 	%rd1908, %rd1902, %rd1907;
	ld.const.u8 	%r3237, [blake2b_sigma+189];
	mul.wide.u32 	%rd1909, %r3237, 8;
	add.s64 	%rd1910, %rd14, %rd1909;
	ld.local.u64 	%rd1911, [%rd1910];
	add.s64 	%rd1912, %rd1908, %rd1911;
	xor.b64  	%rd1913, %rd1912, %rd1904;
	mov.b64 	%fd753, %rd1913;
	{
	.reg .b32 %temp; 
	mov.b64 	{%r3017, %temp}, %fd753;
	}
	{
	.reg .b32 %temp; 
	mov.b64 	{%temp, %r3016}, %fd753;
	}
	// begin inline asm
	shf.r.wrap.b32 %r3011, %r3017, %r3016, %r3042;
	// end inline asm
	// begin inline asm
	shf.r.wrap.b32 %r3015, %r3016, %r3017, %r3042;
	// end inline asm
	mov.b64 	%fd754, {%r3011, %r3015};
	mov.b64 	%rd1914, %fd754;
	add.s64 	%rd1915, %rd1905, %rd1914;
	add.s64 	%rd1916, %rd1856, %rd1801;
	ld.const.u8 	%r3238, [blake2b_sigma+190];
	mul.wide.u32 	%rd1917, %r3238, 8;
	add.s64 	%rd1918, %rd14, %rd1917;
	ld.local.u64 	%rd1919, [%rd1918];
	add.s64 	%rd1920, %rd1916, %rd1919;
	xor.b64  	%rd1921, %rd1920, %rd1838;
	mov.b64 	%fd755, %rd1921;
	{
	.reg .b32 %temp; 
	mov.b64 	{%temp, %r3025}, %fd755;
	}
	{
	.reg .b32 %temp; 
	mov.b64 	{%r3024, %temp}, %fd755;
	}
	// begin inline asm
	shf.r.wrap.b32 %r3019, %r3025, %r3024, %r3026;
	// end inline asm
	// begin inline asm
	shf.r.wrap.b32 %r3023, %r3024, %r3025, %r3026;
	// end inline asm
	mov.b64 	%fd756, {%r3019, %r3023};
	mov.b64 	%rd1922, %fd756;
	add.s64 	%rd1923, %rd1819, %rd1922;
	xor.b64  	%rd1924, %rd1923, %rd1801;
	mov.b64 	%fd757, %rd1924;
	{
	.reg .b32 %temp; 
	mov.b64 	{%r3033, %temp}, %fd757;
	}
	{
	.reg .b32 %temp; 
	mov.b64 	{%temp, %r3032}, %fd757;
	}
	// begin inline asm
	shf.r.wrap.b32 %r3027, %r3033, %r3032, %r3034;
	// end inline asm
	// begin inline asm
	shf.r.wrap.b32 %r3031, %r3032, %r3033, %r3034;
	// end inline asm
	mov.b64 	%fd758, {%r3027, %r3031};
	mov.b64 	%rd1925, %fd758;
	add.s64 	%rd1926, %rd1920, %rd1925;
	ld.const.u8 	%r3239, [blake2b_sigma+191];
	mul.wide.u32 	%rd1927, %r3239, 8;
	add.s64 	%rd1928, %rd14, %rd1927;
	ld.local.u64 	%rd1929, [%rd1928];
	add.s64 	%rd1930, %rd1926, %rd1929;
	xor.b64  	%rd1931, %rd1930, %rd1922;
	mov.b64 	%fd759, %rd1931;
	{
	.reg .b32 %temp; 
	mov.b64 	{%r3041, %temp}, %fd759;
	}
	{
	.reg .b32 %temp; 
	mov.b64 	{%temp, %r3040}, %fd759;
	}
	// begin inline asm
	shf.r.wrap.b32 %r3035, %r3041, %r3040, %r3042;
	// end inline asm
	// begin inline asm
	shf.r.wrap.b32 %r3039, %r3040, %r3041, %r3042;
	// end inline asm
	mov.b64 	%fd760, {%r3035, %r3039};
	mov.b64 	%rd1932, %fd760;
	add.s64 	%rd1933, %rd1923, %rd1932;
	xor.b64  	%rd1934, %rd1876, %rd1915;
	xor.b64  	%rd5, %rd1934, 7640891576939301160;
	xor.b64  	%rd1935, %rd1894, %rd1933;
	xor.b64  	%rd6, %rd1935, -4942790177534073029;
	xor.b64  	%rd1936, %rd1912, %rd1879;
	xor.b64  	%rd7, %rd1936, 4354685564936845355;
	xor.b64  	%rd1937, %rd1930, %rd1897;
	xor.b64  	%rd8, %rd1937, -6534734903238641935;
	st.local.v2.u64 	[%rd3], {%rd5, %rd6};
	st.local.v2.u64 	[%rd3+16], {%rd7, %rd8};
	shr.u64 	%rd1938, %rd4, 8;
	cvt.u16.u64 	%rs1, %rd1938;
	mov.b32 	%r3240, 0;
$L__BB0_1:
	cvt.u64.u32 	%rd1939, %r3240;
	add.s64 	%rd1940, %rd1, %rd1939;
	ld.global.nc.u8 	%rs4, [%rd1940];
	cvt.u16.u8 	%rs2, %rs4;
	add.s64 	%rd1941, %rd3, %rd1939;
	ld.local.u8 	%rs3, [%rd1941];
	setp.eq.s16 	%p1, %rs2, %rs3;
	add.s32 	%r3240, %r3240, 1;
	@%p1 bra 	$L__BB0_1;
	setp.ge.u16 	%p2, %rs3, %rs2;
	@%p2 bra 	$L__BB0_4;
	ld.param.u64 	%rd1979, [_Z10nonceGrindPhS_PKhS__param_3];
	ld.param.u64 	%rd1978, [_Z10nonceGrindPhS_PKhS__param_1];
	cvta.to.global.u64 	%rd1942, %rd1979;
	cvta.to.global.u64 	%rd1943, %rd1978;
	ld.global.u8 	%rs5, [%rd2+32];
	st.global.u8 	[%rd1942], %rs5;
	st.global.u8 	[%rd1942+1], %rs1;
	shr.u64 	%rd1944, %rd4, 16;
	st.global.u8 	[%rd1942+2], %rd1944;
	shr.u64 	%rd1945, %rd4, 24;
	st.global.u8 	[%rd1942+3], %rd1945;
	shr.u64 	%rd1946, %rd4, 32;
	st.global.u8 	[%rd1942+4], %rd1946;
	shr.u64 	%rd1947, %rd4, 40;
	st.global.u8 	[%rd1942+5], %rd1947;
	shr.u64 	%rd1948, %rd4, 48;
	st.global.u8 	[%rd1942+6], %rd1948;
	shr.u64 	%rd1949, %rd4, 56;
	st.global.u8 	[%rd1942+7], %rd1949;
	st.global.u8 	[%rd1943], %rd5;
	shr.u64 	%rd1950, %rd5, 8;
	st.global.u8 	[%rd1943+1], %rd1950;
	shr.u64 	%rd1951, %rd5, 16;
	st.global.u8 	[%rd1943+2], %rd1951;
	shr.u64 	%rd1952, %rd5, 24;
	st.global.u8 	[%rd1943+3], %rd1952;
	shr.u64 	%rd1953, %rd5, 32;
	st.global.u8 	[%rd1943+4], %rd1953;
	shr.u64 	%rd1954, %rd5, 40;
	st.global.u8 	[%rd1943+5], %rd1954;
	shr.u64 	%rd1955, %rd5, 48;
	st.global.u8 	[%rd1943+6], %rd1955;
	shr.u64 	%rd1956, %rd5, 56;
	st.global.u8 	[%rd1943+7], %rd1956;
	st.global.u8 	[%rd1943+8], %rd6;
	shr.u64 	%rd1957, %rd6, 8;
	st.global.u8 	[%rd1943+9], %rd1957;
	shr.u64 	%rd1958, %rd6, 16;
	st.global.u8 	[%rd1943+10], %rd1958;
	shr.u64 	%rd1959, %rd6, 24;
	st.global.u8 	[%rd1943+11], %rd1959;
	shr.u64 	%rd1960, %rd6, 32;
	st.global.u8 	[%rd1943+12], %rd1960;
	shr.u64 	%rd1961, %rd6, 40;
	st.global.u8 	[%rd1943+13], %rd1961;
	shr.u64 	%rd1962, %rd6, 48;
	st.global.u8 	[%rd1943+14], %rd1962;
	shr.u64 	%rd1963, %rd6, 56;
	st.global.u8 	[%rd1943+15], %rd1963;
	st.global.u8 	[%rd1943+16], %rd7;
	shr.u64 	%rd1964, %rd7, 8;
	st.global.u8 	[%rd1943+17], %rd1964;
	shr.u64 	%rd1965, %rd7, 16;
	st.global.u8 	[%rd1943+18], %rd1965;
	shr.u64 	%rd1966, %rd7, 24;
	st.global.u8 	[%rd1943+19], %rd1966;
	shr.u64 	%rd1967, %rd7, 32;
	st.global.u8 	[%rd1943+20], %rd1967;
	shr.u64 	%rd1968, %rd7, 40;
	st.global.u8 	[%rd1943+21], %rd1968;
	shr.u64 	%rd1969, %rd7, 48;
	st.global.u8 	[%rd1943+22], %rd1969;
	shr.u64 	%rd1970, %rd7, 56;
	st.global.u8 	[%rd1943+23], %rd1970;
	st.global.u8 	[%rd1943+24], %rd8;
	shr.u64 	%rd1971, %rd8, 8;
	st.global.u8 	[%rd1943+25], %rd1971;
	shr.u64 	%rd1972, %rd8, 16;
	st.global.u8 	[%rd1943+26], %rd1972;
	shr.u64 	%rd1973, %rd8, 24;
	st.global.u8 	[%rd1943+27], %rd1973;
	shr.u64 	%rd1974, %rd8, 32;
	st.global.u8 	[%rd1943+28], %rd1974;
	shr.u64 	%rd1975, %rd8, 40;
	st.global.u8 	[%rd1943+29], %rd1975;
	shr.u64 	%rd1976, %rd8, 48;
	st.global.u8 	[%rd1943+30], %rd1976;
	shr.u64 	%rd1977, %rd8, 56;
	st.global.u8 	[%rd1943+31], %rd1977;
$L__BB0_4:
	ret;

}


// ===== COMPILED SASS (sm_100) =====

	.target	sm_100

	.elftype	@"ET_EXEC"


//--------------------- .note.nv.tkinfo           --------------------------
	.section	.note.nv.tkinfo,"",@"SHT_NOTE"
	.sectionflags	@"SHF_NOTE_NV_TKINFO"
	.tkinfo
        /*0018*/ 	.word	0x00000002
        /*0030*/ 	.string	""
        /*0030*/ 	.string	"ptxas"
        /*0030*/ 	.string	"Cuda compilation tools, release 13.0, V13.0.88"
        /*0030*/ 	.string	"Build cuda_13.0.r13.0/compiler.36424714_0"
        /*0030*/ 	.string	"-arch sm_100 -m 64 "



//--------------------- .note.nv.cuinfo           --------------------------
	.section	.note.nv.cuinfo,"",@"SHT_NOTE"
	.sectionflags	@"SHF_NOTE_NV_CUINFO"
        /*0018*/ 	.short	0x0002
        /*001a*/ 	.short	0x0064
        /*001c*/ 	.short	0x0082
	.zero		2


//--------------------- .nv.info                  --------------------------
	.section	.nv.info,"",@"SHT_CUDA_INFO"
	.align	4


	//----- nvinfo : EIATTR_REGCOUNT
	.align		4
        /*0000*/ 	.byte	0x04, 0x2f
        /*0002*/ 	.short	(.L_3 - .L_2)
	.align		4
.L_2:
        /*0004*/ 	.word	index@(_Z10nonceGrindPhS_PKhS_)
        /*0008*/ 	.word	0x00000040


	//----- nvinfo : EIATTR_FRAME_SIZE
	.align		4
.L_3:
        /*000c*/ 	.byte	0x04, 0x11
        /*000e*/ 	.short	(.L_5 - .L_4)
	.align		4
.L_4:
        /*0010*/ 	.word	index@(_Z10nonceGrindPhS_PKhS_)
        /*0014*/ 	.word	0x000000a0


	//----- nvinfo : EIATTR_MIN_STACK_SIZE
	.align		4
.L_5:
        /*0018*/ 	.byte	0x04, 0x12
        /*001a*/ 	.short	(.L_7 - .L_6)
	.align		4
.L_6:
        /*001c*/ 	.word	index@(_Z10nonceGrindPhS_PKhS_)
        /*0020*/ 	.word	0x000000a0
.L_7:


//--------------------- .nv.compat                --------------------------
	.section	.nv.compat,"",@"SHT_CUDA_COMPAT_INFO"
	.align	4
        /*0000*/ 	.byte	0x02, 0x09, 0x00, 0x00, 0x02, 0x02, 0x01, 0x00, 0x02, 0x05, 0x05, 0x00, 0x03, 0x07, 0x01, 0x01
        /*0010*/ 	.byte	0x02, 0x03, 0x00, 0x00, 0x02, 0x06, 0x01, 0x00, 0x04, 0x0b, 0x08, 0x00, 0x09, 0x00, 0x00, 0x00
        /*0020*/ 	.byte	0x00, 0x00, 0x00, 0x00


//--------------------- .nv.info._Z10nonceGrindPhS_PKhS_ --------------------------
	.section	.nv.info._Z10nonceGrindPhS_PKhS_,"",@"SHT_CUDA_INFO"
	.sectionflags	@""
	.align	4


	//----- nvinfo : EIATTR_CUDA_API_VERSION
	.align		4
        /*0000*/ 	.byte	0x04, 0x37
        /*0002*/ 	.short	(.L_9 - .L_8)
.L_8:
        /*0004*/ 	.word	0x00000082


	//----- nvinfo : EIATTR_KPARAM_INFO
	.align		4
.L_9:
        /*0008*/ 	.byte	0x04, 0x17
        /*000a*/ 	.short	(.L_11 - .L_10)
.L_10:
        /*000c*/ 	.word	0x00000000
        /*0010*/ 	.short	0x0003
        /*0012*/ 	.short	0x0018
        /*0014*/ 	.byte	0x00, 0xf5, 0x21, 0x00


	//----- nvinfo : EIATTR_KPARAM_INFO
	.align		4
.L_11:
        /*0018*/ 	.byte	0x04, 0x17
        /*001a*/ 	.short	(.L_13 - .L_12)
.L_12:
        /*001c*/ 	.word	0x00000000
        /*0020*/ 	.short	0x0002
        /*0022*/ 	.short	0x0010
        /*0024*/ 	.byte	0x00, 0xf5, 0x21, 0x00


	//----- nvinfo : EIATTR_KPARAM_INFO
	.align		4
.L_13:
        /*0028*/ 	.byte	0x04, 0x17
        /*002a*/ 	.short	(.L_15 - .L_14)
.L_14:
        /*002c*/ 	.word	0x00000000
        /*0030*/ 	.short	0x0001
        /*0032*/ 	.short	0x0008
        /*0034*/ 	.byte	0x00, 0xf5, 0x21, 0x00


	//----- nvinfo : EIATTR_KPARAM_INFO
	.align		4
.L_15:
        /*0038*/ 	.byte	0x04, 0x17
        /*003a*/ 	.short	(.L_17 - .L_16)
.L_16:
        /*003c*/ 	.word	0x00000000
        /*0040*/ 	.short	0x0000
        /*0042*/ 	.short	0x0000
        /*0044*/ 	.byte	0x00, 0xf5, 0x21, 0x00


	//----- nvinfo : EIATTR_SPARSE_MMA_MASK
	.align		4
.L_17:
        /*0048*/ 	.byte	0x03, 0x50
        /*004a*/ 	.short	0x0000


	//----- nvinfo : EIATTR_MAXREG_COUNT
	.align		4
        /*004c*/ 	.byte	0x03, 0x1b
        /*004e*/ 	.short	0x0080


	//----- nvinfo : EIATTR_MERCURY_ISA_VERSION
	.align		4
        /*0050*/ 	.byte	0x03, 0x5f
        /*0052*/ 	.short	0x0101


	//----- nvinfo : EIATTR_VRC_CTA_INIT_COUNT
	.align		4
        /*0054*/ 	.byte	0x02, 0x4a
	.zero		1
	.zero		1


	//----- nvinfo : EIATTR_EXIT_INSTR_OFFSETS
	.align		4
        /*0058*/ 	.byte	0x04, 0x1c
        /*005a*/ 	.short	(.L_19 - .L_18)


	//   ....[0]....
.L_18:
        /*005c*/ 	.word	0x0000ace0


	//   ....[1]....
        /*0060*/ 	.word	0x0000b230


	//----- nvinfo : EIATTR_MAX_THREADS
	.align		4
.L_19:
        /*0064*/ 	.byte	0x04, 0x05
        /*0066*/ 	.short	(.L_21 - .L_20)
.L_20:
        /*0068*/ 	.word	0x00000200
        /*006c*/ 	.word	0x00000001
        /*0070*/ 	.word	0x00000001


	//----- nvinfo : EIATTR_CBANK_PARAM_SIZE
	.align		4
.L_21:
        /*0074*/ 	.byte	0x03, 0x19
        /*0076*/ 	.short	0x0020


	//----- nvinfo : EIATTR_PARAM_CBANK
	.align		4
        /*0078*/ 	.byte	0x04, 0x0a
        /*007a*/ 	.short	(.L_23 - .L_22)
	.align		4
.L_22:
        /*007c*/ 	.word	index@(.nv.constant0._Z10nonceGrindPhS_PKhS_)
        /*0080*/ 	.short	0x0380
        /*0082*/ 	.short	0x0020


	//----- nvinfo : EIATTR_SW_WAR
	.align		4
.L_23:
        /*0084*/ 	.byte	0x04, 0x36
        /*0086*/ 	.short	(.L_25 - .L_24)
.L_24:
        /*0088*/ 	.word	0x00000008
.L_25:


//--------------------- .nv.callgraph             --------------------------
	.section	.nv.callgraph,"",@"SHT_CUDA_CALLGRAPH"
	.align	4
	.sectionentsize	8
	.align		4
        /*0000*/ 	.word	0x00000000
	.align		4
        /*0004*/ 	.word	0xffffffff
	.align		4
        /*0008*/ 	.word	0x00000000
	.align		4
        /*000c*/ 	.word	0xfffffffe
	.align		4
        /*0010*/ 	.word	0x00000000
	.align		4
        /*0014*/ 	.word	0xfffffffd
	.align		4
        /*0018*/ 	.word	0x00000000
	.align		4
        /*001c*/ 	.word	0xfffffffc


//--------------------- .nv.constant3             --------------------------
	.section	.nv.constant3,"a",@progbits
	.align	8
.nv.constant3:
	.type		blake2b_IV,@object
	.size		blake2b_IV,(blake2b_sigma - blake2b_IV)
blake2b_IV:
        /*0000*/ 	.byte	0x08, 0xc9, 0xbc, 0xf3, 0x67, 0xe6, 0x09, 0x6a, 0x3b, 0xa7, 0xca, 0x84, 0x85, 0xae, 0x67, 0xbb
        /*0010*/ 	.byte	0x2b, 0xf8, 0x94, 0xfe, 0x72, 0xf3, 0x6e, 0x3c, 0xf1, 0x36, 0x1d, 0x5f, 0x3a, 0xf5, 0x4f, 0xa5
        /*0020*/ 	.byte	0xd1, 0x82, 0xe6, 0xad, 0x7f, 0x52, 0x0e, 0x51, 0x1f, 0x6c, 0x3e, 0x2b, 0x8c, 0x68, 0x05, 0x9b
        /*0030*/ 	.byte	0x6b, 0xbd, 0x41, 0xfb, 0xab, 0xd9, 0x83, 0x1f, 0x79, 0x21, 0x7e, 0x13, 0x19, 0xcd, 0xe0, 0x5b
	.type		blake2b_sigma,@object
	.size		blake2b_sigma,(.L_1 - blake2b_sigma)
blake2b_sigma:
        /*0040*/ 	.byte	0x00, 0x01, 0x02, 0x03, 0x04, 0x05, 0x06, 0x07, 0x08, 0x09, 0x0a, 0x0b, 0x0c, 0x0d, 0x0e, 0x0f
        /* <DEDUP_REMOVED lines=11> */
.L_1:


//--------------------- .text._Z10nonceGrindPhS_PKhS_ --------------------------
	.section	.text._Z10nonceGrindPhS_PKhS_,"ax",@progbits
	.align	128
        .global         _Z10nonceGrindPhS_PKhS_
        .type           _Z10nonceGrindPhS_PKhS_,@function
        .size           _Z10nonceGrindPhS_PKhS_,(.L_x_2 - _Z10nonceGrindPhS_PKhS_)
        .other          _Z10nonceGrindPhS_PKhS_,@"STO_CUDA_ENTRY STV_DEFAULT"
_Z10nonceGrindPhS_PKhS_:
.text._Z10nonceGrindPhS_PKhS_:
[----:B------:R-:W0:Y:S01]  /*0000*/  LDC R1, c[0x0][0x37c] ;  /* 0x0000df00ff017b82 */ /* 0x000e220000000800 */
[----:B------:R-:W1:Y:S07]  /*0010*/  S2R R23, SR_CTAID.X ;  /* 0x0000000000177919 */ /* 0x000e6e0000002500 */
[----:B------:R-:W2:Y:S01]  /*0020*/  LDC.64 R2, c[0x0][0x380] ;  /* 0x0000e000ff027b82 */ /* 0x000ea20000000a00 */
[----:B------:R-:W1:Y:S01]  /*0030*/  LDCU UR4, c[0x0][0x360] ;  /* 0x00006c00ff0477ac */ /* 0x000e620008000800 */
[----:B0-----:R-:W-:Y:S01]  /*0040*/  VIADD R1, R1, 0xffffff60 ;  /* 0xffffff6001017836 */ /* 0x001fe20000000000 */
[----:B------:R-:W1:Y:S01]  /*0050*/  S2R R0, SR_TID.X ;  /* 0x0000000000007919 */ /* 0x000e620000002100 */
[----:B------:R-:W2:Y:S01]  /*0060*/  LDCU.64 UR12, c[0x0][0x358] ;  /* 0x00006b00ff0c77ac */ /* 0x000ea20008000a00 */
[----:B------:R-:W0:Y:S01]  /*0070*/  LDCU.64 UR14, c[0x3][0x40] ;  /* 0x00c00800ff0e77ac */ /* 0x000e220008000a00 */
[----:B--2---:R-:W2:Y:S04]  /*0080*/  LDG.E.64 R4, desc[UR12][R2.64] ;  /* 0x0000000c02047981 */ /* 0x004ea8000c1e1b00 */
[----:B------:R-:W2:Y:S04]  /*0090*/  LDG.E.64 R6, desc[UR12][R2.64+0x8] ;  /* 0x0000080c02067981 */ /* 0x000ea8000c1e1b00 */
[----:B------:R-:W3:Y:S01]  /*00a0*/  LDG.E.64 R8, desc[UR12][R2.64+0x10] ;  /* 0x0000100c02087981 */ /* 0x000ee2000c1e1b00 */
[----:B-1----:R-:W-:-:S03]  /*00b0*/  IMAD R23, R23, UR4, R0 ;  /* 0x0000000417177c24 */ /* 0x002fc6000f8e0200 */
[----:B------:R-:W3:Y:S04]  /*00c0*/  LDG.E.64 R10, desc[UR12][R2.64+0x18] ;  /* 0x0000180c020a7981 */ /* 0x000ee8000c1e1b00 */
[----:B------:R1:W-:Y:S04]  /*00d0*/  STG.E desc[UR12][R2.64+0x20], R23 ;  /* 0x0000201702007986 */ /* 0x0003e8000c10190c */
[----:B------:R-:W4:Y:S04]  /*00e0*/  LDG.E.64 R20, desc[UR12][R2.64+0x20] ;  /* 0x0000200c02147981 */ /* 0x000f28000c1e1b00 */
[----:B------:R-:W5:Y:S04]  /*00f0*/  LDG.E.64 R12, desc[UR12][R2.64+0x30] ;  /* 0x0000300c020c7981 */ /* 0x000f68000c1e1b00 */
[----:B------:R-:W5:Y:S04]  /*0100*/  LDG.E.64 R14, desc[UR12][R2.64+0x38] ;  /* 0x0000380c020e7981 */ /* 0x000f68000c1e1b00 */
[----:B------:R-:W5:Y:S04]  /*0110*/  LDG.E.64 R26, desc[UR12][R2.64+0x28] ;  /* 0x0000280c021a7981 */ /* 0x000f68000c1e1b00 */
[----:B------:R-:W5:Y:S04]  /*0120*/  LDG.E.64 R16, desc[UR12][R2.64+0x40] ;  /* 0x0000400c02107981 */ /* 0x000f68000c1e1b00 */
[----:B------:R-:W5:Y:S01]  /*0130*/  LDG.E.64 R18, desc[UR12][R2.64+0x48] ;  /* 0x0000480c02127981 */ /* 0x000f62000c1e1b00 */
[----:B------:R-:W-:Y:S01]  /*0140*/  R2UR UR6, R1 ;  /* 0x00000000010672ca */ /* 0x000fe200000e0000 */
[----:B------:R-:W1:Y:S01]  /*0150*/  LDCU.U8 UR7, c[0x3][0x42] ;  /* 0x00c00840ff0777ac */ /* 0x000e620008000000 */
[----:B------:R-:W1:Y:S01]  /*0160*/  LDCU.U8 UR10, c[0x3][0x46] ;  /* 0x00c008c0ff0a77ac */ /* 0x000e620008000000 */
[----:B0-----:R-:W-:-:S10]  /*0170*/  ULOP3.LUT UR8, UR15, 0xff, URZ, 0xc0, !UPT ;  /* 0x000000ff0f087892 */ /* 0x001fd4000f8ec0ff */
[----:B------:R-:W-:Y:S01]  /*0180*/  ULEA UR8, UR8, UR6, 0x3 ;  /* 0x0000000608087291 */ /* 0x000fe2000f8e18ff */
[----:B------:R-:W-:Y:S01]  /*0190*/  STL.128 [R1+0x50], RZ ;  /* 0x000050ff01007387 */ /* 0x000fe20000100c00 */
[----:B-1----:R-:W-:-:S03]  /*01a0*/  ULEA UR7, UR7, UR6, 0x3 ;  /* 0x0000000607077291 */ /* 0x002fc6000f8e18ff */
[----:B------:R-:W-:Y:S01]  /*01b0*/  STL.128 [R1+0x60], RZ ;  /* 0x000060ff01007387 */ /* 0x000fe20000100c00 */
[----:B------:R-:W0:Y:S03]  /*01c0*/  LDCU.U8 UR9, c[0x3][0x45] ;  /* 0x00c008a0ff0977ac */ /* 0x000e260008000000 */
[----:B------:R-:W-:Y:S01]  /*01d0*/  STL.128 [R1+0x70], RZ ;  /* 0x000070ff01007387 */ /* 0x000fe20000100c00 */
[----:B------:R-:W-:Y:S02]  /*01e0*/  ULEA UR10, UR10, UR6, 0x3 ;  /* 0x000000060a0a7291 */ /* 0x000fe4000f8e18ff */
[----:B0-----:R-:W-:Y:S01]  /*01f0*/  ULEA UR9, UR9, UR6, 0x3 ;  /* 0x0000000609097291 */ /* 0x001fe2000f8e18ff */
[----:B----4-:R-:W-:Y:S02]  /*0200*/  R2UR UR4, R20 ;  /* 0x00000000140472ca */ /* 0x010fe400000e0000 */
[----:B------:R-:W-:Y:S01]  /*0210*/  R2UR UR5, R21 ;  /* 0x00000000150572ca */ /* 0x000fe200000e0000 */
[----:B--2---:R-:W-:Y:S04]  /*0220*/  STL.128 [R1], R4 ;  /* 0x0000000401007387 */ /* 0x004fe80000100c00 */
[----:B---3--:R-:W-:Y:S06]  /*0230*/  STL.128 [R1+0x10], R8 ;  /* 0x0000100801007387 */ /* 0x008fec0000100c00 */
[----:B------:R-:W-:-:S02]  /*0240*/  IMAD.U32 R24, RZ, RZ, UR4 ;  /* 0x00000004ff187e24 */ /* 0x000fc4000f8e00ff */
[----:B------:R-:W-:Y:S01]  /*0250*/  IMAD.U32 R25, RZ, RZ, UR5 ;  /* 0x00000005ff197e24 */ /* 0x000fe2000f8e00ff */
[----:B-----5:R0:W-:Y:S04]  /*0260*/  STL.128 [R1+0x30], R12 ;  /* 0x0000300c01007387 */ /* 0x0201e80000100c00 */
[----:B------:R-:W-:Y:S04]  /*0270*/  STL.128 [R1+0x20], R24 ;  /* 0x0000201801007387 */ /* 0x000fe80000100c00 */
[----:B------:R1:W-:Y:S04]  /*0280*/  STL.128 [R1+0x40], R16 ;  /* 0x0000401001007387 */ /* 0x0003e80000100c00 */
[----:B------:R-:W2:Y:S04]  /*0290*/  LDL.64 R22, [UR8] ;  /* 0x00000008ff167983 */ /* 0x000ea80008100a00 */
[----:B------:R-:W3:Y:S01]  /*02a0*/  LDL.64 R20, [UR7] ;  /* 0x00000007ff147983 */ /* 0x000ee20008100a00 */
[----:B------:R-:W4:Y:S03]  /*02b0*/  LDCU.U8 UR7, c[0x3][0x47] ;  /* 0x00c008e0ff0777ac */ /* 0x000f260008000000 */
[----:B------:R-:W5:Y:S01]  /*02c0*/  LDL.64 R28, [UR10] ;  /* 0x0000000aff1c7983 */ /* 0x000f620008100a00 */
[----:B------:R-:W1:Y:S03]  /*02d0*/  LDCU.U8 UR8, c[0x3][0x43] ;  /* 0x00c00860ff0877ac */ /* 0x000e660008000000 */
[----:B0-----:R-:W5:Y:S01]  /*02e0*/  LDL.64 R14, [UR9] ;  /* 0x00000009ff0e7983 */ /* 0x001f620008100a00 */
[----:B------:R-:W0:Y:S01]  /*02f0*/  LDCU.U8 UR10, c[0x3][0x4a] ;  /* 0x00c00940ff0a77ac */ /* 0x000e220008000000 */
[----:B----4-:R-:W-:-:S02]  /*0300*/  ULEA UR9, UR7, UR6, 0x3 ;  /* 0x0000000607097291 */ /* 0x010fc4000f8e18ff */
[----:B------:R-:W-:-:S04]  /*0310*/  ULOP3.LUT UR7, UR14, 0xff, URZ, 0xc0, !UPT ;  /* 0x000000ff0e077892 */ /* 0x000fc8000f8ec0ff */
[----:B------:R-:W-:-:S03]  /*0320*/  ULEA UR7, UR7, UR6, 0x3 ;  /* 0x0000000607077291 */ /* 0x000fc6000f8e18ff */
[----:B------:R-:W4:Y:S01]  /*0330*/  LDL.64 R36, [UR9] ;  /* 0x00000009ff247983 */ /* 0x000f220008100a00 */
[----:B-1----:R-:W-:Y:S01]  /*0340*/  ULEA UR8, UR8, UR6, 0x3 ;  /* 0x0000000608087291 */ /* 0x002fe2000f8e18ff */
[----:B------:R-:W1:Y:S04]  /*0350*/  LDCU UR9, c[0x3][0x4c] ;  /* 0x00c00980ff0977ac */ /* 0x000e680008000800 */
[----:B------:R-:W4:Y:S01]  /*0360*/  LDL.64 R30, [UR7] ;  /* 0x00000007ff1e7983 */ /* 0x000f220008100a00 */
[----:B0-----:R-:W-:-:S03]  /*0370*/  ULEA UR10, UR10, UR6, 0x3 ;  /* 0x000000060a0a7291 */ /* 0x001fc6000f8e18ff */
[----:B------:R-:W4:Y:S01]  /*0380*/  LDL.64 R16, [UR8] ;  /* 0x00000008ff107983 */ /* 0x000f220008100a00 */
[----:B------:R-:W0:Y:S05]  /*0390*/  LDCU.U8 UR7, c[0x3][0x41] ;  /* 0x00c00820ff0777ac */ /* 0x000e2a0008000000 */
[----:B------:R-:W4:Y:S02]  /*03a0*/  LDL.64 R34, [UR10] ;  /* 0x0000000aff227983 */ /* 0x000f240008100a00 */
[----:B------:R-:W4:Y:S01]  /*03b0*/  LDCU.64 UR10, c[0x3][0xa0] ;  /* 0x00c01400ff0a77ac */ /* 0x000f220008000a00 */
[----:B-1----:R-:W-:Y:S01]  /*03c0*/  ULOP3.LUT UR8, UR9, 0xff, URZ, 0xc0, !UPT ;  /* 0x000000ff09087892 */ /* 0x002fe2000f8ec0ff */
[----:B------:R-:W1:Y:S03]  /*03d0*/  LDCU UR9, c[0x3][0x48] ;  /* 0x00c00900ff0977ac */ /* 0x000e660008000800 */
[----:B------:R-:W-:-:S09]  /*03e0*/  ULEA UR8, UR8, UR6, 0x3 ;  /* 0x0000000608087291 */ /* 0x000fd2000f8e18ff */
[----:B------:R-:W4:Y:S01]  /*03f0*/  LDL.64 R4, [UR8] ;  /* 0x00000008ff047983 */ /* 0x000f220008100a00 */
[----:B0-----:R-:W-:Y:S02]  /*0400*/  ULEA UR7, UR7, UR6, 0x3 ;  /* 0x0000000607077291 */ /* 0x001fe4000f8e18ff */
[----:B-1----:R-:W-:-:S04]  /*0410*/  ULOP3.LUT UR8, UR9, 0xff, URZ, 0xc0, !UPT ;  /* 0x000000ff09087892 */ /* 0x002fc8000f8ec0ff */
[----:B------:R-:W-:-:S03]  /*0420*/  ULEA UR8, UR8, UR6, 0x3 ;  /* 0x0000000608087291 */ /* 0x000fc6000f8e18ff */
[----:B------:R-:W4:Y:S06]  /*0430*/  LDL.64 R46, [UR7] ;  /* 0x00000007ff2e7983 */ /* 0x000f2c0008100a00 */
[----:B------:R-:W4:Y:S01]  /*0440*/  LDL.64 R38, [UR8] ;  /* 0x00000008ff267983 */ /* 0x000f220008100a00 */
[----:B------:R-:W0:Y:S02]  /*0450*/  LDCU.U8 UR7, c[0x3][0x4e] ;  /* 0x00c009c0ff0777ac */ /* 0x000e240008000000 */
[----:B0-----:R-:W-:-:S09]  /*0460*/  ULEA UR7, UR7, UR6, 0x3 ;  /* 0x0000000607077291 */ /* 0x001fd2000f8e18ff */
[----:B------:R-:W4:Y:S01]  /*0470*/  LDL.64 R24, [UR7] ;  /* 0x00000007ff187983 */ /* 0x000f220008100a00 */
[----:B------:R-:W0:Y:S01]  /*0480*/  LDCU.U8 UR8, c[0x3][0x4f] ;  /* 0x00c009e0ff0877ac */ /* 0x000e220008000000 */
[----:B------:R-:W1:Y:S01]  /*0490*/  LDCU.U8 UR7, c[0x3][0x49] ;  /* 0x00c00920ff0777ac */ /* 0x000e620008000000 */
[----:B0-----:R-:W-:Y:S02]  /*04a0*/  ULEA UR8, UR8, UR6, 0x3 ;  /* 0x0000000608087291 */ /* 0x001fe4000f8e18ff */
[----:B-1----:R-:W-:-:S07]  /*04b0*/  ULEA UR7, UR7, UR6, 0x3 ;  /* 0x0000000607077291 */ /* 0x002fce000f8e18ff */
[----:B------:R-:W4:Y:S02]  /*04c0*/  LDL.64 R26, [UR8] ;  /* 0x00000008ff1a7983 */ /* 0x000f240008100a00 */
[----:B------:R-:W0:Y:S02]  /*04d0*/  LDCU.64 UR8, c[0x3][0x50] ;  /* 0x00c00a00ff0877ac */ /* 0x000e240008000a00 */
[----:B------:R-:W4:Y:S01]  /*04e0*/  LDL.64 R8, [UR7] ;  /* 0x00000007ff087983 */ /* 0x000f220008100a00 */
[----:B0-----:R-:W-:-:S04]  /*04f0*/  ULOP3.LUT UR7, UR8, 0xff, URZ, 0xc0, !UPT ;  /* 0x000000ff08077892 */ /* 0x001fc8000f8ec0ff */
[----:B------:R-:W-:-:S09]  /*0500*/  ULEA UR7, UR7, UR6, 0x3 ;  /* 0x0000000607077291 */ /* 0x000fd2000f8e18ff */
[----:B------:R-:W4:Y:S02]  /*0510*/  LDL.64 R12, [UR7] ;  /* 0x00000007ff0c7983 */ /* 0x000f240008100a00 */
[----:B------:R-:W0:Y:S02]  /*0520*/  LDCU.U8 UR7, c[0x3][0x4b] ;  /* 0x00c00960ff0777ac */ /* 0x000e240008000000 */
[----:B0-----:R-:W-:-:S09]  /*0530*/  ULEA UR7, UR7, UR6, 0x3 ;  /* 0x0000000607077291 */ /* 0x001fd2000f8e18ff */
[----:B------:R-:W4:Y:S02]  /*0540*/  LDL.64 R18, [UR7] ;  /* 0x00000007ff127983 */ /* 0x000f240008100a00 */
[----:B------:R-:W0:Y:S01]  /*0550*/  LDCU.U8 UR7, c[0x3][0x4d] ;  /* 0x00c009a0ff0777ac */ /* 0x000e220008000000 */
[----:B------:R-:W-:Y:S01]  /*0560*/  ULOP3.LUT UR9, UR9, 0xff, URZ, 0xc0, !UPT ;  /* 0x000000ff09097892 */ /* 0x000fe2000f8ec0ff */
[----:B------:R-:W1:Y:S01]  /*0570*/  LDCU.U8 UR8, c[0x3][0x52] ;  /* 0x00c00a40ff0877ac */ /* 0x000e620008000000 */
[----:B0-----:R-:W-:Y:S02]  /*0580*/  ULEA UR7, UR7, UR6, 0x3 ;  /* 0x0000000607077291 */ /* 0x001fe4000f8e18ff */
[----:B------:R-:W-:-:S07]  /*0590*/  ULEA UR9, UR9, UR6, 0x3 ;  /* 0x0000000609097291 */ /* 0x000fce000f8e18ff */
[----:B------:R-:W4:Y:S04]  /*05a0*/  LDL.64 R10, [UR7] ;  /* 0x00000007ff0a7983 */ /* 0x000f280008100a00 */
[----:B------:R-:W4:Y:S01]  /*05b0*/  LDL.64 R2, [UR9] ;  /* 0x00000009ff027983 */ /* 0x000f220008100a00 */
[----:B-1----:R-:W-:Y:S01]  /*05c0*/  ULEA UR8, UR8, UR6, 0x3 ;  /* 0x0000000608087291 */ /* 0x002fe2000f8e18ff */
[----:B------:R-:W0:Y:S08]  /*05d0*/  LDCU.U8 UR7, c[0x3][0x56] ;  /* 0x00c00ac0ff0777ac */ /* 0x000e300008000000 */
[----:B------:R-:W4:Y:S01]  /*05e0*/  LDL.64 R6, [UR8] ;  /* 0x00000008ff067983 */ /* 0x000f220008100a00 */
[----:B0-----:R-:W-:Y:S01]  /*05f0*/  ULEA UR7, UR7, UR6, 0x3 ;  /* 0x0000000607077291 */ /* 0x001fe2000f8e18ff */
[----:B--2---:R-:W-:-:S04]  /*0600*/  IADD3 R33, P0, PT, R22, -0x6294a6a, RZ ;  /* 0xf9d6b59616217810 */ /* 0x004fc80007f1e0ff */
[----:B------:R-:W-:Y:S02]  /*0610*/  IADD3.X R55, PT, PT, R23, 0x5bf2cd1e, RZ, P0, !PT ;  /* 0x5bf2cd1e17377810 */ /* 0x000fe400007fe4ff */
[----:B---3--:R-:W-:Y:S02]  /*0620*/  IADD3 R0, P0, PT, R20, -0x4ff6eca6, RZ ;  /* 0xb009135a14007810 */ /* 0x008fe40007f1e0ff */
[----:B------:R-:W-:Y:S02]  /*0630*/  LOP3.LUT R51, R55, 0xe07c2654, RZ, 0x3c, !PT ;  /* 0xe07c265437337812 */ /* 0x000fe400078e3cff */
[----:B------:R-:W-:Y:S02]  /*0640*/  IADD3.X R20, PT, PT, R21, 0x566d1711, RZ, P0, !PT ;  /* 0x566d171115147810 */ /* 0x000fe400007fe4ff */
[----:B-----5:R-:W-:Y:S02]  /*0650*/  IADD3 R28, P0, PT, R28, 0x729b586a, RZ ;  /* 0x729b586a1c1c7810 */ /* 0x020fe40007f1e0ff */
[----:B------:R-:W-:-:S02]  /*0660*/  LOP3.LUT R43, R33, 0x4be4294, RZ, 0x3c, !PT ;  /* 0x04be4294212b7812 */ /* 0x000fc400078e3cff */
[----:B------:R-:W-:Y:S02]  /*0670*/  IADD3 R51, P1, PT, R51, -0x16b07d5, RZ ;  /* 0xfe94f82b33337810 */ /* 0x000fe40007f3e0ff */
[----:B------:R-:W-:Y:S02]  /*0680*/  IADD3.X R32, PT, PT, R29, 0x130c253, RZ, P0, !PT ;  /* 0x0130c2531d207810 */ /* 0x000fe400007fe4ff */
[----:B------:R-:W-:Y:S02]  /*0690*/  IADD3.X R43, PT, PT, R43, 0x3c6ef372, RZ, P1, !PT ;  /* 0x3c6ef3722b2b7810 */ /* 0x000fe40000ffe4ff */
[----:B------:R-:W-:Y:S02]  /*06a0*/  LOP3.LUT R45, R32, 0x5be0cd19, RZ, 0x3c, !PT ;  /* 0x5be0cd19202d7812 */ /* 0x000fe400078e3cff */
[----:B------:R-:W-:Y:S02]  /*06b0*/  LOP3.LUT R29, R20, 0x9b05688c, RZ, 0x3c, !PT ;  /* 0x9b05688c141d7812 */ /* 0x000fe400078e3cff */
[----:B------:R-:W-:-:S02]  /*06c0*/  LOP3.LUT R22, R51, 0xfb41bd6b, RZ, 0x3c, !PT ;  /* 0xfb41bd6b33167812 */ /* 0x000fc400078e3cff */
[----:B------:R-:W-:Y:S02]  /*06d0*/  LOP3.LUT R21, R43, 0x1f83d9ab, RZ, 0x3c, !PT ;  /* 0x1f83d9ab2b157812 */ /* 0x000fe400078e3cff */
[----:B------:R-:W-:Y:S02]  /*06e0*/  LOP3.LUT R57, R28, 0x137e2179, RZ, 0x3c, !PT ;  /* 0x137e21791c397812 */ /* 0x000fe400078e3cff */
[----:B------:R-:W-:Y:S02]  /*06f0*/  IADD3 R45, P1, PT, R45, 0x5f1d36f1, RZ ;  /* 0x5f1d36f12d2d7810 */ /* 0x000fe40007f3e0ff */
[----:B------:R-:W-:Y:S02]  /*0700*/  LOP3.LUT R52, R0, 0x2b3e6c1f, RZ, 0x3c, !PT ;  /* 0x2b3e6c1f00347812 */ /* 0x000fe400078e3cff */
[----:B------:R-:W-:Y:S02]  /*0710*/  IADD3 R29, P0, PT, R29, -0x7b3558c5, RZ ;  /* 0x84caa73b1d1d7810 */ /* 0x000fe40007f1e0ff */
[----:B------:R-:W-:-:S02]  /*0720*/  SHF.R.W.U32 R53, R22, 0x18, R21 ;  /* 0x0000001816357819 */ /* 0x000fc40000001e15 */
[----:B------:R-:W-:Y:S02]  /*0730*/  IADD3.X R57, PT, PT, R57, -0x5ab00ac6, RZ, P1, !PT ;  /* 0xa54ff53a39397810 */ /* 0x000fe40000ffe4ff */
[----:B------:R-:W-:Y:S02]  /*0740*/  IADD3.X R52, PT, PT, R52, -0x4498517b, RZ, P0, !PT ;  /* 0xbb67ae8534347810 */ /* 0x000fe400007fe4ff */
[----:B------:R-:W-:Y:S02]  /*0750*/  SHF.R.W.U32 R22, R21, 0x18, R22 ;  /* 0x0000001815167819 */ /* 0x000fe40000001e16 */
[----:B------:R-:W-:Y:S02]  /*0760*/  IADD3 R48, P0, P1, R14, R33, R53 ;  /* 0x000000210e307210 */ /* 0x000fe4000791e035 */
[----:B------:R-:W-:Y:S02]  /*0770*/  LOP3.LUT R21, R45, 0x137e2179, RZ, 0x3c, !PT ;  /* 0x137e21792d157812 */ /* 0x000fe400078e3cff */
[----:B------:R-:W-:-:S02]  /*0780*/  LOP3.LUT R14, R57, 0x5be0cd19, RZ, 0x3c, !PT ;  /* 0x5be0cd19390e7812 */ /* 0x000fc400078e3cff */
[----:B------:R-:W-:Y:S02]  /*0790*/  IADD3.X R50, PT, PT, R15, R55, R22, P0, P1 ;  /* 0x000000370f327210 */ /* 0x000fe400007e2416 */
[----:B------:R-:W-:Y:S02]  /*07a0*/  SHF.R.W.U32 R23, R21, 0x18, R14 ;  /* 0x0000001815177819 */ /* 0x000fe40000001e0e */
[----:B------:R-:W-:Y:S02]  /*07b0*/  SHF.R.W.U32 R21, R14, 0x18, R21 ;  /* 0x000000180e157819 */ /* 0x000fe40000001e15 */
[----:B------:R-:W-:Y:S01]  /*07c0*/  LOP3.LUT R49, R29, 0x2b3e6c1f, RZ, 0x3c, !PT ;  /* 0x2b3e6c1f1d317812 */ /* 0x000fe200078e3cff */
[----:B------:R-:W2:Y:S01]  /*07d0*/  LDL.64 R14, [UR7] ;  /* 0x00000007ff0e7983 */ /* 0x000ea20008100a00 */
[----:B------:R-:W-:Y:S02]  /*07e0*/  LOP3.LUT R40, R52, 0x9b05688c, RZ, 0x3c, !PT ;  /* 0x9b05688c34287812 */ /* 0x000fe400078e3cff */
[----:B------:R-:W-:-:S02]  /*07f0*/  LOP3.LUT R42, R48, 0xe07c2654, R55, 0x96, !PT ;  /* 0xe07c2654302a7812 */ /* 0x000fc400078e9637 */
[----:B------:R-:W-:Y:S02]  /*0800*/  LOP3.LUT R55, R50, 0x4be4294, R33, 0x96, !PT ;  /* 0x04be429432377812 */ /* 0x000fe400078e9621 */
[----:B------:R-:W-:Y:S02]  /*0810*/  SHF.R.W.U32 R41, R49, 0x18, R40 ;  /* 0x0000001831297819 */ /* 0x000fe40000001e28 */
[----:B----4-:R-:W-:Y:S02]  /*0820*/  IADD3 R33, P0, P1, R36, R28, R23 ;  /* 0x0000001c24217210 */ /* 0x010fe4000791e017 */
[----:B------:R-:W-:Y:S02]  /*0830*/  SHF.R.W.U32 R49, R40, 0x18, R49 ;  /* 0x0000001828317819 */ /* 0x000fe40000001e31 */
[----:B------:R-:W-:Y:S02]  /*0840*/  SHF.R.W.U32 R40, R42, 0x10, R55 ;  /* 0x000000102a287819 */ /* 0x000fe40000001e37 */
[----:B------:R-:W-:Y:S01]  /*0850*/  IADD3.X R61, PT, PT, R37, R32, R21, P0, P1 ;  /* 0x00000020253d7210 */ /* 0x000fe200007e2415 */
[----:B------:R-:W0:Y:S01]  /*0860*/  LDCU.U8 UR8, c[0x3][0x53] ;  /* 0x00c00a60ff0877ac */ /* 0x000e220008000000 */
[----:B------:R-:W-:-:S02]  /*0870*/  IADD3 R36, P0, PT, R30, -0x5f5bb407, RZ ;  /* 0xa0a44bf91e247810 */ /* 0x000fc40007f1e0ff */
[----:B------:R-:W-:Y:S02]  /*0880*/  SHF.R.W.U32 R42, R55, 0x10, R42 ;  /* 0x00000010372a7819 */ /* 0x000fe40000001e2a */
[----:B------:R-:W-:Y:S02]  /*0890*/  IADD3 R30, P3, PT, R40, R51, RZ ;  /* 0x00000033281e7210 */ /* 0x000fe40007f7e0ff */
[----:B------:R-:W-:Y:S02]  /*08a0*/  LOP3.LUT R32, R33, 0x5be0cd19, R32, 0x96, !PT ;  /* 0x5be0cd1921207812 */ /* 0x000fe400078e9620 */
[----:B------:R-:W-:Y:S01]  /*08b0*/  LOP3.LUT R55, R61, 0x137e2179, R28, 0x96, !PT ;  /* 0x137e21793d377812 */ /* 0x000fe200078e961c */
[----:B------:R-:W-:Y:S01]  /*08c0*/  IMAD.X R43, R42, 0x1, R43, P3 ;  /* 0x000000012a2b7824 */ /* 0x000fe200018e062b */
[----:B------:R-:W-:Y:S02]  /*08d0*/  IADD3 R37, P1, P2, R16, R0, R41 ;  /* 0x0000000010257210 */ /* 0x000fe40007a3e029 */
[----:B------:R-:W-:-:S02]  /*08e0*/  SHF.R.W.U32 R28, R32, 0x10, R55 ;  /* 0x00000010201c7819 */ /* 0x000fc40000001e37 */
[----:B------:R-:W-:Y:S02]  /*08f0*/  IADD3.X R51, PT, PT, R31, -0x44e7c719, RZ, P0, !PT ;  /* 0xbb1838e71f337810 */ /* 0x000fe400007fe4ff */
[----:B------:R-:W-:Y:S02]  /*0900*/  LOP3.LUT R31, R43, R22, RZ, 0x3c, !PT ;  /* 0x000000162b1f7212 */ /* 0x000fe400078e3cff */
[----:B------:R-:W-:Y:S02]  /*0910*/  LOP3.LUT R16, R30, R53, RZ, 0x3c, !PT ;  /* 0x000000351e107212 */ /* 0x000fe400078e3cff */
[----:B------:R-:W-:Y:S02]  /*0920*/  SHF.R.W.U32 R32, R55, 0x10, R32 ;  /* 0x0000001037207819 */ /* 0x000fe40000001e20 */
[----:B------:R-:W-:Y:S01]  /*0930*/  IADD3 R22, P0, PT, R28, R45, RZ ;  /* 0x0000002d1c167210 */ /* 0x000fe20007f1e0ff */
[----:B------:R-:W1:Y:S01]  /*0940*/  LDCU.U8 UR7, c[0x3][0x51] ;  /* 0x00c00a20ff0777ac */ /* 0x000e620008000000 */
[----:B------:R-:W-:-:S02]  /*0950*/  IADD3.X R17, PT, PT, R17, R20, R49, P1, P2 ;  /* 0x0000001411117210 */ /* 0x000fc40000fe4431 */
[----:B------:R-:W-:Y:S01]  /*0960*/  SHF.R.W.U32 R45, R31, 0x1f, R16 ;  /* 0x0000001f1f2d7819 */ /* 0x000fe20000001e10 */
[----:B------:R-:W-:Y:S01]  /*0970*/  IMAD.X R57, R32, 0x1, R57, P0 ;  /* 0x0000000120397824 */ /* 0x000fe200000e0639 */
[----:B------:R-:W-:Y:S02]  /*0980*/  LOP3.LUT R53, R37, 0x9b05688c, R20, 0x96, !PT ;  /* 0x9b05688c25357812 */ /* 0x000fe400078e9614 */
[----:B------:R-:W-:Y:S01]  /*0990*/  LOP3.LUT R54, R17, 0x2b3e6c1f, R0, 0x96, !PT ;  /* 0x2b3e6c1f11367812 */ /* 0x000fe200078e9600 */
[----:B0-----:R-:W-:Y:S01]  /*09a0*/  ULEA UR8, UR8, UR6, 0x3 ;  /* 0x0000000608087291 */ /* 0x001fe2000f8e18ff */
[----:B------:R-:W-:Y:S02]  /*09b0*/  SHF.R.W.U32 R16, R16, 0x1f, R31 ;  /* 0x0000001f10107819 */ /* 0x000fe40000001e1f */
[----:B------:R-:W-:Y:S02]  /*09c0*/  IADD3 R0, P0, P1, R34, R37, R45 ;  /* 0x0000002522007210 */ /* 0x000fe4000791e02d */
[----:B------:R-:W-:-:S02]  /*09d0*/  SHF.R.W.U32 R44, R53, 0x10, R54 ;  /* 0x00000010352c7819 */ /* 0x000fc40000001e36 */
[----:B------:R-:W-:Y:S02]  /*09e0*/  LOP3.LUT R31, R22, R23, RZ, 0x3c, !PT ;  /* 0x00000017161f7212 */ /* 0x000fe400078e3cff */
[----:B------:R-:W-:Y:S02]  /*09f0*/  LOP3.LUT R20, R57, R21, RZ, 0x3c, !PT ;  /* 0x0000001539147212 */ /* 0x000fe400078e3cff */
[----:B------:R-:W-:Y:S02]  /*0a00*/  LOP3.LUT R56, R51, 0x510e527f, RZ, 0x3c, !PT ;  /* 0x510e527f33387812 */ /* 0x000fe400078e3cff */
[----:B------:R-:W-:Y:S02]  /*0a10*/  SHF.R.W.U32 R37, R54, 0x10, R53 ;  /* 0x0000001036257819 */ /* 0x000fe40000001e35 */
[----:B------:R-:W-:Y:S02]  /*0a20*/  IADD3.X R55, PT, PT, R35, R17, R16, P0, P1 ;  /* 0x0000001123377210 */ /* 0x000fe400007e2410 */
[----:B------:R-:W-:-:S02]  /*0a30*/  IADD3 R54, P1, PT, R44, R29, RZ ;  /* 0x0000001d2c367210 */ /* 0x000fc40007f3e0ff */
[----:B------:R-:W-:Y:S02]  /*0a40*/  SHF.R.W.U32 R23, R20, 0x1f, R31 ;  /* 0x0000001f14177819 */ /* 0x000fe40000001e1f */
[----:B------:R-:W-:Y:S02]  /*0a50*/  SHF.R.W.U32 R31, R31, 0x1f, R20 ;  /* 0x0000001f1f1f7819 */ /* 0x000fe40000001e14 */
[----:B------:R-:W-:Y:S01]  /*0a60*/  LOP3.LUT R17, R36, 0xade68281, RZ, 0x3c, !PT ;  /* 0xade6828124117812 */ /* 0x000fe200078e3cff */
[----:B------:R-:W3:Y:S01]  /*0a70*/  LDL.64 R20, [UR8] ;  /* 0x00000008ff147983 */ /* 0x000ee20008100a00 */
[----:B------:R-:W-:Y:S01]  /*0a80*/  IADD3 R56, P0, PT, R56, -0xc4336f8, RZ ;  /* 0xf3bcc90838387810 */ /* 0x000fe20007f1e0ff */
[----:B------:R-:W-:Y:S01]  /*0a90*/  IMAD.X R52, R37, 0x1, R52, P1 ;  /* 0x0000000125347824 */ /* 0x000fe200008e0634 */
[----:B------:R-:W-:Y:S01]  /*0aa0*/  IADD3 R35, P2, P3, R4, R48, R23 ;  /* 0x0000003004237210 */ /* 0x000fe20007b5e017 */
[----:B-1----:R-:W-:Y:S01]  /*0ab0*/  ULEA UR7, UR7, UR6, 0x3 ;  /* 0x0000000607077291 */ /* 0x002fe2000f8e18ff */
[----:B------:R-:W-:Y:S01]  /*0ac0*/  IADD3.X R48, PT, PT, R17, 0x6a09e667, RZ, P0, !PT ;  /* 0x6a09e66711307810 */ /* 0x000fe200007fe4ff */
[----:B------:R-:W0:Y:S01]  /*0ad0*/  LDCU UR8, c[0x3][0x58] ;  /* 0x00c00b00ff0877ac */ /* 0x000e220008000800 */
[----:B------:R-:W-:-:S02]  /*0ae0*/  IADD3.X R29, PT, PT, R5, R50, R31, P2, P3 ;  /* 0x00000032051d7210 */ /* 0x000fc400017e641f */
[----:B------:R-:W-:Y:S02]  /*0af0*/  LOP3.LUT R50, R56, 0xade682d1, RZ, 0x3c, !PT ;  /* 0xade682d138327812 */ /* 0x000fe400078e3cff */
[----:B------:R-:W-:Y:S02]  /*0b00*/  LOP3.LUT R5, R48, 0x510e527f, RZ, 0x3c, !PT ;  /* 0x510e527f30057812 */ /* 0x000fe400078e3cff */
[----:B------:R-:W-:Y:S02]  /*0b10*/  LOP3.LUT R41, R54, R41, RZ, 0x3c, !PT ;  /* 0x0000002936297212 */ /* 0x000fe400078e3cff */
[----:B------:R-:W-:Y:S02]  /*0b20*/  LOP3.LUT R4, R52, R49, RZ, 0x3c, !PT ;  /* 0x0000003134047212 */ /* 0x000fe400078e3cff */
[----:B------:R-:W-:Y:S02]  /*0b30*/  SHF.R.W.U32 R53, R50, 0x18, R5 ;  /* 0x0000001832357819 */ /* 0x000fe40000001e05 */
[----:B------:R-:W-:-:S02]  /*0b40*/  SHF.R.W.U32 R49, R4, 0x1f, R41 ;  /* 0x0000001f04317819 */ /* 0x000fc40000001e29 */
[----:B------:R-:W-:Y:S02]  /*0b50*/  SHF.R.W.U32 R50, R5, 0x18, R50 ;  /* 0x0000001805327819 */ /* 0x000fe40000001e32 */
[----:B------:R-:W-:Y:S02]  /*0b60*/  SHF.R.W.U32 R41, R41, 0x1f, R4 ;  /* 0x0000001f29297819 */ /* 0x000fe40000001e04 */
[----:B------:R-:W4:Y:S01]  /*0b70*/  LDL.64 R4, [UR7] ;  /* 0x00000007ff047983 */ /* 0x000f220008100a00 */
[----:B------:R-:W-:Y:S01]  /*0b80*/  IADD3 R34, P0, P1, R46, R36, R53 ;  /* 0x000000242e227210 */ /* 0x000fe2000791e035 */
[----:B0-----:R-:W-:-:S03]  /*0b90*/  ULOP3.LUT UR7, UR8, 0xff, URZ, 0xc0, !UPT ;  /* 0x000000ff08077892 */ /* 0x001fc6000f8ec0ff */
[----:B------:R-:W-:Y:S02]  /*0ba0*/  IADD3.X R47, PT, PT, R47, R51, R50, P0, P1 ;  /* 0x000000332f2f7210 */ /* 0x000fe400007e2432 */
[----:B------:R-:W-:Y:S01]  /*0bb0*/  IADD3 R17, P0, P1, R38, R34, R49 ;  /* 0x0000002226117210 */ /* 0x000fe2000791e031 */
[----:B------:R-:W-:Y:S01]  /*0bc0*/  ULEA UR7, UR7, UR6, 0x3 ;  /* 0x0000000607077291 */ /* 0x000fe2000f8e18ff */
[----:B------:R-:W-:Y:S02]  /*0bd0*/  LOP3.LUT R34, R34, 0x510e527f, R51, 0x96, !PT ;  /* 0x510e527f22227812 */ /* 0x000fe400078e9633 */
[----:B------:R-:W-:Y:S02]  /*0be0*/  IADD3.X R51, PT, PT, R39, R47, R41, P0, P1 ;  /* 0x0000002f27337210 */ /* 0x000fe400007e2429 */
[----:B------:R-:W-:-:S04]  /*0bf0*/  LOP3.LUT R39, R47, 0xade68281, R36, 0x96, !PT ;  /* 0xade682812f277812 */ /* 0x000fc800078e9624 */
[----:B------:R-:W-:Y:S02]  /*0c00*/  SHF.R.W.U32 R59, R34, 0x10, R39 ;  /* 0x00000010223b7819 */ /* 0x000fe40000001e27 */
[----:B------:R-:W-:Y:S02]  /*0c10*/  SHF.R.W.U32 R34, R39, 0x10, R34 ;  /* 0x0000001027227819 */ /* 0x000fe40000001e22 */
[----:B------:R-:W5:Y:S01]  /*0c20*/  LDL.64 R38, [UR7] ;  /* 0x00000007ff267983 */ /* 0x000f620008100a00 */
[----:B------:R-:W-:Y:S01]  /*0c30*/  IADD3 R36, P0, PT, R59, R56, RZ ;  /* 0x000000383b247210 */ /* 0x000fe20007f1e0ff */
[----:B------:R-:W0:Y:S04]  /*0c40*/  LDCU.U8 UR7, c[0x3][0x55] ;  /* 0x00c00aa0ff0777ac */ /* 0x000e280008000000 */
[----:B------:R-:W-:Y:S01]  /*0c50*/  IMAD.X R48, R34, 0x1, R48, P0 ;  /* 0x0000000122307824 */ /* 0x000fe200000e0630 */
[----:B------:R-:W-:-:S04]  /*0c60*/  LOP3.LUT R46, R36, R53, RZ, 0x3c, !PT ;  /* 0x00000035242e7212 */ /* 0x000fc800078e3cff */
[----:B------:R-:W-:-:S04]  /*0c70*/  LOP3.LUT R53, R48, R50, RZ, 0x3c, !PT ;  /* 0x0000003230357212 */ /* 0x000fc800078e3cff */
[----:B------:R-:W-:Y:S02]  /*0c80*/  SHF.R.W.U32 R47, R53, 0x1f, R46 ;  /* 0x0000001f352f7819 */ /* 0x000fe40000001e2e */
[----:B------:R-:W-:Y:S02]  /*0c90*/  SHF.R.W.U32 R46, R46, 0x1f, R53 ;  /* 0x0000001f2e2e7819 */ /* 0x000fe40000001e35 */
[----:B------:R-:W-:Y:S01]  /*0ca0*/  IADD3 R53, P0, P1, R24, R33, R47 ;  /* 0x0000002118357210 */ /* 0x000fe2000791e02f */
[----:B0-----:R-:W-:-:S03]  /*0cb0*/  ULEA UR7, UR7, UR6, 0x3 ;  /* 0x0000000607077291 */ /* 0x001fc6000f8e18ff */
[----:B------:R-:W-:-:S04]  /*0cc0*/  IADD3.X R61, PT, PT, R25, R61, R46, P0, P1 ;  /* 0x0000003d193d7210 */ /* 0x000fc800007e242e */
[----:B------:R-:W-:-:S04]  /*0cd0*/  LOP3.LUT R25, R61, R42, RZ, 0x3c, !PT ;  /* 0x0000002a3d197212 */ /* 0x000fc800078e3cff */
[----:B------:R-:W-:Y:S02]  /*0ce0*/  IADD3 R54, P1, PT, R25, R54, RZ ;  /* 0x0000003619367210 */ /* 0x000fe40007f3e0ff */
[----:B------:R-:W5:Y:S01]  /*0cf0*/  LDL.64 R24, [UR7] ;  /* 0x00000007ff187983 */ /* 0x000f620008100a00 */
[----:B------:R-:W-:-:S04]  /*0d00*/  LOP3.LUT R33, R51, R32, RZ, 0x3c, !PT ;  /* 0x0000002033217212 */ /* 0x000fc800078e3cff */
[----:B------:R-:W-:Y:S02]  /*0d10*/  IADD3 R30, P0, PT, R33, R30, RZ ;  /* 0x0000001e211e7210 */ /* 0x000fe40007f1e0ff */
[----:B------:R-:W-:Y:S02]  /*0d20*/  LOP3.LUT R33, R53, R40, RZ, 0x3c, !PT ;  /* 0x0000002835217212 */ /* 0x000fe400078e3cff */
[----:B------:R-:W-:Y:S01]  /*0d30*/  LOP3.LUT R50, R17, R28, RZ, 0x3c, !PT ;  /* 0x0000001c11327212 */ /* 0x000fe200078e3cff */
[----:B------:R-:W0:Y:S02]  /*0d40*/  LDCU.U8 UR7, c[0x3][0x57] ;  /* 0x00c00ae0ff0777ac */ /* 0x000e240008000000 */
[----:B------:R-:W-:Y:S01]  /*0d50*/  IMAD.X R52, R33, 0x1, R52, P1 ;  /* 0x0000000121347824 */ /* 0x000fe200008e0634 */
[----:B------:R-:W-:Y:S01]  /*0d60*/  LOP3.LUT R47, R54, R47, RZ, 0x3c, !PT ;  /* 0x0000002f362f7212 */ /* 0x000fe200078e3cff */
[----:B------:R-:W-:Y:S01]  /*0d70*/  IMAD.X R43, R50, 0x1, R43, P0 ;  /* 0x00000001322b7824 */ /* 0x000fe200000e062b */
[----:B------:R-:W1:Y:S02]  /*0d80*/  LDCU.U8 UR8, c[0x3][0x5a] ;  /* 0x00c00b40ff0877ac */ /* 0x000e640008000000 */
[----:B------:R-:W-:-:S04]  /*0d90*/  LOP3.LUT R50, R52, R46, RZ, 0x3c, !PT ;  /* 0x0000002e34327212 */ /* 0x000fc800078e3cff */
[----:B------:R-:W-:Y:S02]  /*0da0*/  SHF.R.W.U32 R46, R47, 0x18, R50 ;  /* 0x000000182f2e7819 */ /* 0x000fe40000001e32 */
[----:B------:R-:W-:Y:S02]  /*0db0*/  LOP3.LUT R56, R30, R49, RZ, 0x3c, !PT ;  /* 0x000000311e387212 */ /* 0x000fe400078e3cff */
[----:B------:R-:W-:Y:S02]  /*0dc0*/  SHF.R.W.U32 R50, R50, 0x18, R47 ;  /* 0x0000001832327819 */ /* 0x000fe40000001e2f */
[----:B------:R-:W-:Y:S02]  /*0dd0*/  IADD3 R49, P0, P1, R26, R53, R46 ;  /* 0x000000351a317210 */ /* 0x000fe4000791e02e */
[----:B------:R-:W-:Y:S02]  /*0de0*/  LOP3.LUT R41, R43, R41, RZ, 0x3c, !PT ;  /* 0x000000292b297212 */ /* 0x000fe400078e3cff */
[----:B------:R-:W-:-:S02]  /*0df0*/  IADD3.X R47, PT, PT, R27, R61, R50, P0, P1 ;  /* 0x0000003d1b2f7210 */ /* 0x000fc400007e2432 */
[----:B------:R-:W-:Y:S01]  /*0e00*/  SHF.R.W.U32 R33, R56, 0x18, R41 ;  /* 0x0000001838217819 */ /* 0x000fe20000001e29 */
[----:B0-----:R-:W-:Y:S01]  /*0e10*/  ULEA UR7, UR7, UR6, 0x3 ;  /* 0x0000000607077291 */ /* 0x001fe2000f8e18ff */
[----:B------:R-:W-:Y:S02]  /*0e20*/  LOP3.LUT R27, R47, R53, R40, 0x96, !PT ;  /* 0x000000352f1b7212 */ /* 0x000fe400078e9628 */
[----:B------:R-:W-:Y:S02]  /*0e30*/  SHF.R.W.U32 R41, R41, 0x18, R56 ;  /* 0x0000001829297819 */ /* 0x000fe40000001e38 */
[----:B------:R-:W-:Y:S01]  /*0e40*/  IADD3 R53, P0, P1, R8, R17, R33 ;  /* 0x0000001108357210 */ /* 0x000fe2000791e021 */
[----:B-1----:R-:W-:Y:S01]  /*0e50*/  ULEA UR8, UR8, UR6, 0x3 ;  /* 0x0000000608087291 */ /* 0x002fe2000f8e18ff */
[----:B------:R-:W-:Y:S02]  /*0e60*/  LOP3.LUT R42, R49, R61, R42, 0x96, !PT ;  /* 0x0000003d312a7212 */ /* 0x000fe400078e962a */
[----:B------:R-:W-:-:S02]  /*0e70*/  IADD3.X R61, PT, PT, R9, R51, R41, P0, P1 ;  /* 0x00000033093d7210 */ /* 0x000fc400007e2429 */
[----:B------:R-:W-:Y:S02]  /*0e80*/  LOP3.LUT R51, R53, R51, R32, 0x96, !PT ;  /* 0x0000003335337212 */ /* 0x000fe400078e9620 */
[----:B------:R-:W-:Y:S02]  /*0e90*/  SHF.R.W.U32 R32, R42, 0x10, R27 ;  /* 0x000000102a207819 */ /* 0x000fe40000001e1b */
[----:B------:R-:W-:Y:S01]  /*0ea0*/  SHF.R.W.U32 R40, R27, 0x10, R42 ;  /* 0x000000101b287819 */ /* 0x000fe20000001e2a */
[----:B------:R-:W5:Y:S04]  /*0eb0*/  LDL.64 R8, [UR8] ;  /* 0x00000008ff087983 */ /* 0x000f680008100a00 */
[----:B------:R-:W5:Y:S01]  /*0ec0*/  LDL.64 R26, [UR7] ;  /* 0x00000007ff1a7983 */ /* 0x000f620008100a00 */
[----:B------:R-:W-:Y:S01]  /*0ed0*/  IADD3 R42, P0, PT, R32, R54, RZ ;  /* 0x00000036202a7210 */ /* 0x000fe20007f1e0ff */
[----:B------:R-:W0:Y:S04]  /*0ee0*/  LDCU UR7, c[0x3][0x5c] ;  /* 0x00c00b80ff0777ac */ /* 0x000e280008000800 */
[----:B------:R-:W-:Y:S01]  /*0ef0*/  IMAD.X R52, R40, 0x1, R52, P0 ;  /* 0x0000000128347824 */ /* 0x000fe200000e0634 */
[----:B------:R-:W-:-:S04]  /*0f00*/  LOP3.LUT R46, R42, R46, RZ, 0x3c, !PT ;  /* 0x0000002e2a2e7212 */ /* 0x000fc800078e3cff */
[----:B------:R-:W-:-:S04]  /*0f10*/  LOP3.LUT R50, R52, R50, RZ, 0x3c, !PT ;  /* 0x0000003234327212 */ /* 0x000fc800078e3cff */
[----:B------:R-:W-:Y:S02]  /*0f20*/  SHF.R.W.U32 R56, R50, 0x1f, R46 ;  /* 0x0000001f32387819 */ /* 0x000fe40000001e2e */
[----:B------:R-:W-:Y:S02]  /*0f30*/  SHF.R.W.U32 R58, R46, 0x1f, R50 ;  /* 0x0000001f2e3a7819 */ /* 0x000fe40000001e32 */
[----:B------:R-:W-:Y:S01]  /*0f40*/  IADD3 R50, P0, P1, R12, R53, R56 ;  /* 0x000000350c327210 */ /* 0x000fe2000791e038 */
[----:B0-----:R-:W-:Y:S01]  /*0f50*/  ULOP3.LUT UR7, UR7, 0xff, URZ, 0xc0, !UPT ;  /* 0x000000ff07077892 */ /* 0x001fe2000f8ec0ff */
[----:B------:R-:W-:Y:S02]  /*0f60*/  LOP3.LUT R28, R61, R17, R28, 0x96, !PT ;  /* 0x000000113d1c7212 */ /* 0x000fe400078e961c */
[----:B------:R-:W-:Y:S01]  /*0f70*/  IADD3.X R17, PT, PT, R13, R61, R58, P0, P1 ;  /* 0x0000003d0d117210 */ /* 0x000fe200007e243a */
[----:B------:R-:W-:Y:S01]  /*0f80*/  ULEA UR7, UR7, UR6, 0x3 ;  /* 0x0000000607077291 */ /* 0x000fe2000f8e18ff */
[----:B------:R-:W-:-:S02]  /*0f90*/  LOP3.LUT R13, R55, R34, RZ, 0x3c, !PT ;  /* 0x00000022370d7212 */ /* 0x000fc400078e3cff */
[----:B------:R-:W-:Y:S02]  /*0fa0*/  LOP3.LUT R12, R0, R59, RZ, 0x3c, !PT ;  /* 0x0000003b000c7212 */ /* 0x000fe400078e3cff */
[----:B------:R-:W-:Y:S01]  /*0fb0*/  IADD3 R22, P0, PT, R13, R22, RZ ;  /* 0x000000160d167210 */ /* 0x000fe20007f1e0ff */
[----:B------:R-:W0:Y:S04]  /*0fc0*/  LDCU.U8 UR8, c[0x3][0x5e] ;  /* 0x00c00bc0ff0877ac */ /* 0x000e280008000000 */
[----:B------:R-:W-:Y:S02]  /*0fd0*/  IMAD.X R57, R12, 0x1, R57, P0 ;  /* 0x000000010c397824 */ /* 0x000fe400000e0639 */
[----:B------:R-:W5:Y:S01]  /*0fe0*/  LDL.64 R12, [UR7] ;  /* 0x00000007ff0c7983 */ /* 0x000f620008100a00 */
[----:B------:R-:W-:-:S04]  /*0ff0*/  LOP3.LUT R53, R29, R37, RZ, 0x3c, !PT ;  /* 0x000000251d357212 */ /* 0x000fc800078e3cff */
[----:B------:R-:W-:Y:S02]  /*1000*/  IADD3 R36, P0, PT, R53, R36, RZ ;  /* 0x0000002435247210 */ /* 0x000fe40007f1e0ff */
[----:B------:R-:W-:Y:S02]  /*1010*/  LOP3.LUT R53, R22, R45, RZ, 0x3c, !PT ;  /* 0x0000002d16357212 */ /* 0x000fe400078e3cff */
[----:B------:R-:W-:Y:S02]  /*1020*/  LOP3.LUT R45, R35, R44, RZ, 0x3c, !PT ;  /* 0x0000002c232d7212 */ /* 0x000fe400078e3cff */
[----:B------:R-:W-:-:S03]  /*1030*/  LOP3.LUT R16, R57, R16, RZ, 0x3c, !PT ;  /* 0x0000001039107212 */ /* 0x000fc600078e3cff */
[----:B------:R-:W-:Y:S01]  /*1040*/  IMAD.X R48, R45, 0x1, R48, P0 ;  /* 0x000000012d307824 */ /* 0x000fe200000e0630 */
[----:B------:R-:W-:Y:S01]  /*1050*/  SHF.R.W.U32 R45, R53, 0x18, R16 ;  /* 0x00000018352d7819 */ /* 0x000fe20000001e10 */
[----:B0-----:R-:W-:Y:S01]  /*1060*/  ULEA UR8, UR8, UR6, 0x3 ;  /* 0x0000000608087291 */ /* 0x001fe2000f8e18ff */
[----:B------:R-:W-:Y:S02]  /*1070*/  SHF.R.W.U32 R53, R16, 0x18, R53 ;  /* 0x0000001810357819 */ /* 0x000fe40000001e35 */
[----:B------:R-:W-:Y:S02]  /*1080*/  IADD3 R60, P0, P1, R18, R0, R45 ;  /* 0x00000000123c7210 */ /* 0x000fe4000791e02d */
[----:B------:R-:W-:Y:S02]  /*1090*/  LOP3.LUT R16, R36, R23, RZ, 0x3c, !PT ;  /* 0x0000001724107212 */ /* 0x000fe400078e3cff */
[-C--:B------:R-:W-:Y:S02]  /*10a0*/  IADD3.X R23, PT, PT, R19, R55.reuse, R53, P0, P1 ;  /* 0x0000003713177210 */ /* 0x080fe400007e2435 */
[----:B------:R-:W5:Y:S01]  /*10b0*/  LDL.64 R18, [UR8] ;  /* 0x00000008ff127983 */ /* 0x000f620008100a00 */
[----:B------:R-:W-:-:S02]  /*10c0*/  LOP3.LUT R34, R60, R55, R34, 0x96, !PT ;  /* 0x000000373c227212 */ /* 0x000fc400078e9622 */
[----:B------:R-:W-:Y:S01]  /*10d0*/  LOP3.LUT R59, R23, R0, R59, 0x96, !PT ;  /* 0x00000000173b7212 */ /* 0x000fe200078e963b */
[----:B------:R-:W0:Y:S03]  /*10e0*/  LDCU.U8 UR8, c[0x3][0x5f] ;  /* 0x00c00be0ff0877ac */ /* 0x000e260008000000 */
[----:B------:R-:W-:Y:S02]  /*10f0*/  SHF.R.W.U32 R55, R34, 0x10, R59 ;  /* 0x0000001022377819 */ /* 0x000fe40000001e3b */
[----:B------:R-:W-:Y:S02]  /*1100*/  SHF.R.W.U32 R46, R59, 0x10, R34 ;  /* 0x000000103b2e7819 */ /* 0x000fe40000001e22 */
[----:B------:R-:W-:Y:S02]  /*1110*/  IADD3 R22, P0, PT, R55, R22, RZ ;  /* 0x0000001637167210 */ /* 0x000fe40007f1e0ff */
[----:B------:R-:W-:-:S03]  /*1120*/  LOP3.LUT R61, R48, R31, RZ, 0x3c, !PT ;  /* 0x0000001f303d7212 */ /* 0x000fc600078e3cff */
[----:B------:R-:W-:Y:S01]  /*1130*/  IMAD.X R34, R46, 0x1, R57, P0 ;  /* 0x000000012e227824 */ /* 0x000fe200000e0639 */
[----:B------:R-:W-:Y:S02]  /*1140*/  SHF.R.W.U32 R31, R16, 0x18, R61 ;  /* 0x00000018101f7819 */ /* 0x000fe40000001e3d */
[----:B------:R-:W-:Y:S02]  /*1150*/  SHF.R.W.U32 R16, R61, 0x18, R16 ;  /* 0x000000183d107819 */ /* 0x000fe40000001e10 */
[----:B------:R-:W-:Y:S02]  /*1160*/  IADD3 R10, P0, P1, R10, R35, R31 ;  /* 0x000000230a0a7210 */ /* 0x000fe4000791e01f */
[----:B------:R-:W-:Y:S02]  /*1170*/  LOP3.LUT R54, R22, R45, RZ, 0x3c, !PT ;  /* 0x0000002d16367212 */ /* 0x000fe400078e3cff */
[----:B------:R-:W-:Y:S01]  /*1180*/  LOP3.LUT R53, R34, R53, RZ, 0x3c, !PT ;  /* 0x0000003522357212 */ /* 0x000fe200078e3cff */
[----:B0-----:R-:W-:Y:S01]  /*1190*/  ULEA UR8, UR8, UR6, 0x3 ;  /* 0x0000000608087291 */ /* 0x001fe2000f8e18ff */
[----:B------:R-:W-:-:S02]  /*11a0*/  IADD3.X R11, PT, PT, R11, R29, R16, P0, P1 ;  /* 0x0000001d0b0b7210 */ /* 0x000fc400007e2410 */
[----:B------:R-:W-:Y:S02]  /*11b0*/  SHF.R.W.U32 R45, R51, 0x10, R28 ;  /* 0x00000010332d7819 */ /* 0x000fe40000001e1c */
[----:B------:R-:W-:Y:S01]  /*11c0*/  SHF.R.W.U32 R0, R53, 0x1f, R54 ;  /* 0x0000001f35007819 */ /* 0x000fe20000001e36 */
[----:B------:R-:W0:Y:S01]  /*11d0*/  LDCU.U8 UR7, c[0x3][0x59] ;  /* 0x00c00b20ff0777ac */ /* 0x000e220008000000 */
[----:B------:R-:W-:Y:S02]  /*11e0*/  SHF.R.W.U32 R28, R28, 0x10, R51 ;  /* 0x000000101c1c7819 */ /* 0x000fe40000001e33 */
[----:B------:R-:W-:Y:S02]  /*11f0*/  LOP3.LUT R37, R10, R29, R37, 0x96, !PT ;  /* 0x0000001d0a257212 */ /* 0x000fe400078e9625 */
[----:B------:R-:W-:Y:S02]  /*1200*/  LOP3.LUT R35, R11, R35, R44, 0x96, !PT ;  /* 0x000000230b237212 */ /* 0x000fe400078e962c */
[----:B------:R-:W-:-:S02]  /*1210*/  SHF.R.W.U32 R51, R54, 0x1f, R53 ;  /* 0x0000001f36337819 */ /* 0x000fc40000001e35 */
[----:B------:R-:W-:Y:S02]  /*1220*/  IADD3 R44, P1, P2, R2, R10, R0 ;  /* 0x0000000a022c7210 */ /* 0x000fe40007a3e000 */
[----:B------:R-:W-:Y:S02]  /*1230*/  IADD3 R29, P0, PT, R45, R30, RZ ;  /* 0x0000001e2d1d7210 */ /* 0x000fe40007f1e0ff */
[----:B------:R-:W-:Y:S02]  /*1240*/  IADD3.X R54, PT, PT, R3, R11, R51, P1, P2 ;  /* 0x0000000b03367210 */ /* 0x000fe40000fe4433 */
[----:B------:R-:W5:Y:S01]  /*1250*/  LDL.64 R2, [UR8] ;  /* 0x00000008ff027983 */ /* 0x000f620008100a00 */
[----:B------:R-:W-:Y:S01]  /*1260*/  IMAD.X R30, R28, 0x1, R43, P0 ;  /* 0x000000011c1e7824 */ /* 0x000fe200000e062b */
[----:B------:R-:W1:Y:S01]  /*1270*/  LDCU.64 UR8, c[0x3][0x60] ;  /* 0x00c00c00ff0877ac */ /* 0x000e620008000a00 */
[----:B------:R-:W-:-:S03]  /*1280*/  LOP3.LUT R33, R29, R33, RZ, 0x3c, !PT ;  /* 0x000000211d217212 */ /* 0x000fc600078e3cff */
[----:B------:R-:W-:Y:S01]  /*1290*/  LOP3.LUT R10, R30, R41, RZ, 0x3c, !PT ;  /* 0x000000291e0a7212 */ /* 0x000fe200078e3cff */
[----:B0-----:R-:W-:-:S03]  /*12a0*/  ULEA UR7, UR7, UR6, 0x3 ;  /* 0x0000000607077291 */ /* 0x001fc6000f8e18ff */
[----:B------:R-:W-:Y:S02]  /*12b0*/  SHF.R.W.U32 R41, R10, 0x1f, R33 ;  /* 0x0000001f0a297819 */ /* 0x000fe40000001e21 */
[----:B------:R-:W-:Y:S02]  /*12c0*/  SHF.R.W.U32 R43, R33, 0x1f, R10 ;  /* 0x0000001f212b7819 */ /* 0x000fe40000001e0a */
[----:B------:R-:W-:Y:S02]  /*12d0*/  IADD3 R60, P0, P1, R6, R60, R41 ;  /* 0x0000003c063c7210 */ /* 0x000fe4000791e029 */
[----:B------:R-:W-:Y:S01]  /*12e0*/  SHF.R.W.U32 R33, R37, 0x10, R35 ;  /* 0x0000001025217819 */ /* 0x000fe20000001e23 */
[----:B------:R-:W5:Y:S01]  /*12f0*/  LDL.64 R10, [UR7] ;  /* 0x00000007ff0a7983 */ /* 0x000f620008100a00 */
[----:B------:R-:W-:Y:S02]  /*1300*/  IADD3.X R23, PT, PT, R7, R23, R43, P0, P1 ;  /* 0x0000001707177210 */ /* 0x000fe400007e242b */
[----:B------:R-:W-:-:S02]  /*1310*/  SHF.R.W.U32 R37, R35, 0x10, R37 ;  /* 0x0000001023257819 */ /* 0x000fc40000001e25 */
[----:B------:R-:W-:Y:S01]  /*1320*/  IADD3 R36, P0, PT, R33, R36, RZ ;  /* 0x0000002421247210 */ /* 0x000fe20007f1e0ff */
[----:B-1----:R-:W-:-:S04]  /*1330*/  ULOP3.LUT UR7, UR8, 0xff, URZ, 0xc0, !UPT ;  /* 0x000000ff08077892 */ /* 0x002fc8000f8ec0ff */
[----:B------:R-:W-:Y:S01]  /*1340*/  IMAD.X R35, R37, 0x1, R48, P0 ;  /* 0x0000000125237824 */ /* 0x000fe200000e0630 */
[----:B------:R-:W-:Y:S01]  /*1350*/  ULEA UR8, UR7, UR6, 0x3 ;  /* 0x0000000607087291 */ /* 0x000fe2000f8e18ff */
[----:B------:R-:W-:-:S03]  /*1360*/  LOP3.LUT R31, R36, R31, RZ, 0x3c, !PT ;  /* 0x0000001f241f7212 */ /* 0x000fc600078e3cff */
[----:B------:R-:W-:-:S04]  /*1370*/  LOP3.LUT R48, R35, R16, RZ, 0x3c, !PT ;  /* 0x0000001023307212 */ /* 0x000fc800078e3cff */
[----:B------:R-:W-:Y:S01]  /*1380*/  SHF.R.W.U32 R16, R48, 0x1f, R31 ;  /* 0x0000001f30107819 */ /* 0x000fe20000001e1f */
[----:B------:R-:W5:Y:S01]  /*1390*/  LDL.64 R6, [UR8] ;  /* 0x00000008ff067983 */ /* 0x000f620008100a00 */
[----:B------:R-:W-:Y:S02]  /*13a0*/  SHF.R.W.U32 R31, R31, 0x1f, R48 ;  /* 0x0000001f1f1f7819 */ /* 0x000fe40000001e30 */
[----:B--2---:R-:W-:Y:S01]  /*13b0*/  IADD3 R49, P0, P1, R14, R49, R16 ;  /* 0x000000310e317210 */ /* 0x004fe2000791e010 */
[----:B------:R-:W0:Y:S03]  /*13c0*/  LDCU.U8 UR7, c[0x3][0x5b] ;  /* 0x00c00b60ff0777ac */ /* 0x000e260008000000 */
[----:B------:R-:W-:Y:S02]  /*13d0*/  IADD3.X R47, PT, PT, R15, R47, R31, P0, P1 ;  /* 0x0000002f0f2f7210 */ /* 0x000fe400007e241f */
[----:B------:R-:W-:-:S04]  /*13e0*/  LOP3.LUT R15, R23, R37, RZ, 0x3c, !PT ;  /* 0x00000025170f7212 */ /* 0x000fc800078e3cff */
[----:B------:R-:W-:Y:S02]  /*13f0*/  IADD3 R42, P0, PT, R15, R42, RZ ;  /* 0x0000002a0f2a7210 */ /* 0x000fe40007f1e0ff */
[----:B------:R-:W-:-:S05]  /*1400*/  LOP3.LUT R15, R60, R33, RZ, 0x3c, !PT ;  /* 0x000000213c0f7212 */ /* 0x000fca00078e3cff */
[----:B------:R-:W-:Y:S01]  /*1410*/  IMAD.X R52, R15, 0x1, R52, P0 ;  /* 0x000000010f347824 */ /* 0x000fe200000e0634 */
[----:B------:R-:W-:Y:S01]  /*1420*/  LOP3.LUT R41, R42, R41, RZ, 0x3c, !PT ;  /* 0x000000292a297212 */ /* 0x000fe200078e3cff */
[----:B0-----:R-:W-:-:S03]  /*1430*/  ULEA UR7, UR7, UR6, 0x3 ;  /* 0x0000000607077291 */ /* 0x001fc6000f8e18ff */
[----:B------:R-:W-:-:S04]  /*1440*/  LOP3.LUT R48, R52, R43, RZ, 0x3c, !PT ;  /* 0x0000002b34307212 */ /* 0x000fc800078e3cff */
[----:B------:R-:W-:Y:S02]  /*1450*/  SHF.R.W.U32 R53, R41, 0x18, R48 ;  /* 0x0000001829357819 */ /* 0x000fe40000001e30 */
[----:B------:R-:W-:Y:S01]  /*1460*/  SHF.R.W.U32 R48, R48, 0x18, R41 ;  /* 0x0000001830307819 */ /* 0x000fe20000001e29 */
[----:B------:R-:W2:Y:S01]  /*1470*/  LDL.64 R14, [UR7] ;  /* 0x00000007ff0e7983 */ /* 0x000ea20008100a00 */
[----:B------:R-:W-:-:S04]  /*1480*/  LOP3.LUT R41, R17, R46, RZ, 0x3c, !PT ;  /* 0x0000002e11297212 */ /* 0x000fc800078e3cff */
[----:B------:R-:W-:Y:S02]  /*1490*/  IADD3 R41, P0, PT, R41, R36, RZ ;  /* 0x0000002429297210 */ /* 0x000fe40007f1e0ff */
[----:B------:R-:W-:Y:S01]  /*14a0*/  LOP3.LUT R36, R50, R55, RZ, 0x3c, !PT ;  /* 0x0000003732247212 */ /* 0x000fe200078e3cff */
[----:B------:R-:W0:Y:S04]  /*14b0*/  LDCU.U8 UR7, c[0x3][0x5d] ;  /* 0x00c00ba0ff0777ac */ /* 0x000e280008000000 */
[----:B------:R-:W-:Y:S01]  /*14c0*/  IMAD.X R35, R36, 0x1, R35, P0 ;  /* 0x0000000124237824 */ /* 0x000fe200000e0623 */
[----:B---3--:R-:W-:-:S04]  /*14d0*/  IADD3 R36, P0, P1, R20, R60, R53 ;  /* 0x0000003c14247210 */ /* 0x008fc8000791e035 */
[-C--:B------:R-:W-:Y:S02]  /*14e0*/  IADD3.X R57, PT, PT, R21, R23.reuse, R48, P0, P1 ;  /* 0x0000001715397210 */ /* 0x080fe400007e2430 */
[----:B------:R-:W-:Y:S02]  /*14f0*/  LOP3.LUT R43, R36, R23, R37, 0x96, !PT ;  /* 0x00000017242b7212 */ /* 0x000fe400078e9625 */
[----:B------:R-:W-:Y:S02]  /*1500*/  LOP3.LUT R23, R41, R56, RZ, 0x3c, !PT ;  /* 0x0000003829177212 */ /* 0x000fe400078e3cff */
[----:B------:R-:W-:Y:S02]  /*1510*/  LOP3.LUT R58, R35, R58, RZ, 0x3c, !PT ;  /* 0x0000003a233a7212 */ /* 0x000fe400078e3cff */
[----:B------:R-:W-:Y:S02]  /*1520*/  LOP3.LUT R60, R57, R60, R33, 0x96, !PT ;  /* 0x0000003c393c7212 */ /* 0x000fe400078e9621 */
[----:B------:R-:W-:-:S02]  /*1530*/  SHF.R.W.U32 R21, R23, 0x18, R58 ;  /* 0x0000001817157819 */ /* 0x000fc40000001e3a */
[----:B------:R-:W-:Y:S02]  /*1540*/  SHF.R.W.U32 R23, R58, 0x18, R23 ;  /* 0x000000183a177819 */ /* 0x000fe40000001e17 */
[----:B----4-:R-:W-:Y:S02]  /*1550*/  IADD3 R33, P0, P1, R4, R50, R21 ;  /* 0x0000003204217210 */ /* 0x010fe4000791e015 */
[----:B------:R-:W-:Y:S01]  /*1560*/  SHF.R.W.U32 R37, R43, 0x10, R60 ;  /* 0x000000102b257819 */ /* 0x000fe20000001e3c */
[----:B0-----:R-:W-:Y:S01]  /*1570*/  ULEA UR7, UR7, UR6, 0x3 ;  /* 0x0000000607077291 */ /* 0x001fe2000f8e18ff */
[-C--:B------:R-:W-:Y:S02]  /*1580*/  IADD3.X R20, PT, PT, R5, R17.reuse, R23, P0, P1 ;  /* 0x0000001105147210 */ /* 0x080fe400007e2417 */
[----:B------:R-:W-:Y:S02]  /*1590*/  SHF.R.W.U32 R43, R60, 0x10, R43 ;  /* 0x000000103c2b7819 */ /* 0x000fe40000001e2b */
[----:B------:R-:W-:Y:S01]  /*15a0*/  IADD3 R42, P0, PT, R37, R42, RZ ;  /* 0x0000002a252a7210 */ /* 0x000fe20007f1e0ff */
[----:B------:R-:W-:Y:S01]  /*15b0*/  ULOP3.LUT UR8, UR9, 0xff, URZ, 0xc0, !UPT ;  /* 0x000000ff09087892 */ /* 0x000fe2000f8ec0ff */
[----:B------:R-:W-:-:S02]  /*15c0*/  LOP3.LUT R46, R33, R17, R46, 0x96, !PT ;  /* 0x00000011212e7212 */ /* 0x000fc400078e962e */
[----:B------:R-:W3:Y:S01]  /*15d0*/  LDL.64 R4, [UR7] ;  /* 0x00000007ff047983 */ /* 0x000ee20008100a00 */
[----:B------:R-:W-:Y:S01]  /*15e0*/  IMAD.X R61, R43, 0x1, R52, P0 ;  /* 0x000000012b3d7824 */ /* 0x000fe200000e0634 */
[----:B------:R-:W-:Y:S01]  /*15f0*/  ULEA UR8, UR8, UR6, 0x3 ;  /* 0x0000000608087291 */ /* 0x000fe2000f8e18ff */
[----:B------:R-:W-:Y:S01]  /*1600*/  LOP3.LUT R17, R42, R53, RZ, 0x3c, !PT ;  /* 0x000000352a117212 */ /* 0x000fe200078e3cff */
[----:B------:R-:W0:Y:S02]  /*1610*/  LDCU.U8 UR7, c[0x3][0x62] ;  /* 0x00c00c40ff0777ac */ /* 0x000e240008000000 */
[----:B------:R-:W-:-:S04]  /*1620*/  LOP3.LUT R56, R61, R48, RZ, 0x3c, !PT ;  /* 0x000000303d387212 */ /* 0x000fc800078e3cff */
[----:B------:R-:W-:Y:S01]  /*1630*/  SHF.R.W.U32 R48, R56, 0x1f, R17 ;  /* 0x0000001f38307819 */ /* 0x000fe20000001e11 */
[----:B------:R-:W4:Y:S01]  /*1640*/  LDL.64 R52, [UR8] ;  /* 0x00000008ff347983 */ /* 0x000f220008100a00 */
[----:B------:R-:W-:Y:S02]  /*1650*/  SHF.R.W.U32 R17, R17, 0x1f, R56 ;  /* 0x0000001f11117819 */ /* 0x000fe40000001e38 */
[----:B-----5:R-:W-:Y:S02]  /*1660*/  IADD3 R33, P0, P1, R38, R33, R48 ;  /* 0x0000002126217210 */ /* 0x020fe4000791e030 */
[----:B------:R-:W-:Y:S02]  /*1670*/  LOP3.LUT R55, R20, R50, R55, 0x96, !PT ;  /* 0x0000003214377212 */ /* 0x000fe400078e9637 */
[----:B------:R-:W-:Y:S02]  /*1680*/  IADD3.X R38, PT, PT, R39, R20, R17, P0, P1 ;  /* 0x0000001427267210 */ /* 0x000fe400007e2411 */
[----:B------:R-:W-:-:S02]  /*1690*/  LOP3.LUT R20, R54, R40, RZ, 0x3c, !PT ;  /* 0x0000002836147212 */ /* 0x000fc400078e3cff */
[----:B------:R-:W-:Y:S02]  /*16a0*/  LOP3.LUT R39, R44, R32, RZ, 0x3c, !PT ;  /* 0x000000202c277212 */ /* 0x000fe400078e3cff */
[----:B------:R-:W-:Y:S01]  /*16b0*/  IADD3 R29, P0, PT, R20, R29, RZ ;  /* 0x0000001d141d7210 */ /* 0x000fe20007f1e0ff */
[----:B0-----:R-:W-:-:S04]  /*16c0*/  ULEA UR7, UR7, UR6, 0x3 ;  /* 0x0000000607077291 */ /* 0x001fc8000f8e18ff */
[----:B------:R-:W-:-:S05]  /*16d0*/  IMAD.X R30, R39, 0x1, R30, P0 ;  /* 0x00000001271e7824 */ /* 0x000fca00000e061e */
[----:B------:R-:W-:Y:S02]  /*16e0*/  LOP3.LUT R59, R30, R51, RZ, 0x3c, !PT ;  /* 0x000000331e3b7212 */ /* 0x000fe400078e3cff */
[----:B------:R-:W5:Y:S01]  /*16f0*/  LDL.64 R50, [UR7] ;  /* 0x00000007ff327983 */ /* 0x000f620008100a00 */
[----:B------:R-:W0:Y:S01]  /*1700*/  LDCU.U8 UR8, c[0x3][0x66] ;  /* 0x00c00cc0ff0877ac */ /* 0x000e220008000000 */
[----:B------:R-:W-:-:S04]  /*1710*/  LOP3.LUT R0, R29, R0, RZ, 0x3c, !PT ;  /* 0x000000001d007212 */ /* 0x000fc800078e3cff */
[----:B------:R-:W-:Y:S02]  /*1720*/  SHF.R.W.U32 R20, R0, 0x18, R59 ;  /* 0x0000001800147819 */ /* 0x000fe40000001e3b */
[----:B------:R-:W-:Y:S02]  /*1730*/  SHF.R.W.U32 R59, R59, 0x18, R0 ;  /* 0x000000183b3b7819 */ /* 0x000fe40000001e00 */
[----:B------:R-:W-:-:S04]  /*1740*/  IADD3 R56, P0, P1, R24, R44, R20 ;  /* 0x0000002c18387210 */ /* 0x000fc8000791e014 */
[----:B------:R-:W-:Y:S01]  /*1750*/  IADD3.X R0, PT, PT, R25, R54, R59, P0, P1 ;  /* 0x0000003619007210 */ /* 0x000fe200007e243b */
[----:B0-----:R-:W-:-:S03]  /*1760*/  ULEA UR8, UR8, UR6, 0x3 ;  /* 0x0000000608087291 */ /* 0x001fc6000f8e18ff */
[----:B------:R-:W-:Y:S02]  /*1770*/  LOP3.LUT R25, R0, R44, R32, 0x96, !PT ;  /* 0x0000002c00197212 */ /* 0x000fe400078e9620 */
[----:B------:R-:W-:-:S04]  /*1780*/  LOP3.LUT R54, R56, R54, R40, 0x96, !PT ;  /* 0x0000003638367212 */ /* 0x000fc800078e9628 */
[----:B------:R-:W-:Y:S02]  /*1790*/  SHF.R.W.U32 R40, R54, 0x10, R25 ;  /* 0x0000001036287819 */ /* 0x000fe40000001e19 */
[----:B------:R-:W-:Y:S02]  /*17a0*/  SHF.R.W.U32 R44, R25, 0x10, R54 ;  /* 0x00000010192c7819 */ /* 0x000fe40000001e36 */
[----:B------:R-:W5:Y:S01]  /*17b0*/  LDL.64 R24, [UR8] ;  /* 0x00000008ff187983 */ /* 0x000f620008100a00 */
[----:B------:R-:W-:-:S04]  /*17c0*/  LOP3.LUT R39, R47, R28, RZ, 0x3c, !PT ;  /* 0x0000001c2f277212 */ /* 0x000fc800078e3cff */
[----:B------:R-:W-:Y:S02]  /*17d0*/  IADD3 R39, P0, PT, R39, R22, RZ ;  /* 0x0000001627277210 */ /* 0x000fe40007f1e0ff */
[----:B------:R-:W-:Y:S01]  /*17e0*/  LOP3.LUT R22, R49, R45, RZ, 0x3c, !PT ;  /* 0x0000002d31167212 */ /* 0x000fe200078e3cff */
[----:B------:R-:W0:Y:S04]  /*17f0*/  LDCU.U8 UR7, c[0x3][0x63] ;  /* 0x00c00c60ff0777ac */ /* 0x000e280008000000 */
[----:B------:R-:W-:Y:S01]  /*1800*/  IMAD.X R34, R22, 0x1, R34, P0 ;  /* 0x0000000116227824 */ /* 0x000fe200000e0622 */
[----:B------:R-:W-:Y:S02]  /*1810*/  IADD3 R29, P0, PT, R40, R29, RZ ;  /* 0x0000001d281d7210 */ /* 0x000fe40007f1e0ff */
[----:B------:R-:W-:-:S03]  /*1820*/  LOP3.LUT R16, R39, R16, RZ, 0x3c, !PT ;  /* 0x0000001027107212 */ /* 0x000fc600078e3cff */
[----:B------:R-:W-:Y:S01]  /*1830*/  IMAD.X R30, R44, 0x1, R30, P0 ;  /* 0x000000012c1e7824 */ /* 0x000fe200000e061e */
[----:B------:R-:W-:Y:S02]  /*1840*/  LOP3.LUT R31, R34, R31, RZ, 0x3c, !PT ;  /* 0x0000001f221f7212 */ /* 0x000fe400078e3cff */
[----:B------:R-:W-:Y:S02]  /*1850*/  LOP3.LUT R20, R29, R20, RZ, 0x3c, !PT ;  /* 0x000000141d147212 */ /* 0x000fe400078e3cff */
[----:B------:R-:W-:Y:S02]  /*1860*/  LOP3.LUT R59, R30, R59, RZ, 0x3c, !PT ;  /* 0x0000003b1e3b7212 */ /* 0x000fe400078e3cff */
[----:B------:R-:W-:Y:S02]  /*1870*/  SHF.R.W.U32 R22, R16, 0x18, R31 ;  /* 0x0000001810167819 */ /* 0x000fe40000001e1f */
[----:B------:R-:W-:Y:S02]  /*1880*/  SHF.R.W.U32 R31, R31, 0x18, R16 ;  /* 0x000000181f1f7819 */ /* 0x000fe40000001e10 */
[----:B------:R-:W-:-:S02]  /*1890*/  SHF.R.W.U32 R32, R59, 0x1f, R20 ;  /* 0x0000001f3b207819 */ /* 0x000fc40000001e14 */
[----:B------:R-:W-:Y:S01]  /*18a0*/  SHF.R.W.U32 R16, R20, 0x1f, R59 ;  /* 0x0000001f14107819 */ /* 0x000fe20000001e3b */
[----:B0-----:R-:W-:Y:S01]  /*18b0*/  ULEA UR8, UR7, UR6, 0x3 ;  /* 0x0000000607087291 */ /* 0x001fe2000f8e18ff */
[----:B------:R-:W-:-:S04]  /*18c0*/  IADD3 R59, P0, P1, R26, R49, R22 ;  /* 0x000000311a3b7210 */ /* 0x000fc8000791e016 */
[-C--:B------:R-:W-:Y:S02]  /*18d0*/  IADD3.X R20, PT, PT, R27, R47.reuse, R31, P0, P1 ;  /* 0x0000002f1b147210 */ /* 0x080fe400007e241f */
[----:B------:R-:W-:Y:S02]  /*18e0*/  LOP3.LUT R26, R59, R47, R28, 0x96, !PT ;  /* 0x0000002f3b1a7212 */ /* 0x000fe400078e961c */
[----:B------:R-:W-:Y:S02]  /*18f0*/  IADD3 R47, P0, P1, R8, R36, R32 ;  /* 0x00000024082f7210 */ /* 0x000fe4000791e020 */
[----:B------:R-:W-:Y:S02]  /*1900*/  LOP3.LUT R45, R20, R49, R45, 0x96, !PT ;  /* 0x00000031142d7212 */ /* 0x000fe400078e962d */
[----:B------:R-:W-:Y:S02]  /*1910*/  IADD3.X R49, PT, PT, R9, R57, R16, P0, P1 ;  /* 0x0000003909317210 */ /* 0x000fe400007e2410 */
[----:B------:R-:W5:Y:S01]  /*1920*/  LDL.64 R8, [UR8] ;  /* 0x00000008ff087983 */ /* 0x000f620008100a00 */
[----:B------:R-:W0:Y:S01]  /*1930*/  LDCU.U8 UR7, c[0x3][0x61] ;  /* 0x00c00c20ff0777ac */ /* 0x000e220008000000 */
[----:B------:R-:W-:-:S02]  /*1940*/  SHF.R.W.U32 R28, R26, 0x10, R45 ;  /* 0x000000101a1c7819 */ /* 0x000fc40000001e2d */
[----:B------:R-:W-:Y:S02]  /*1950*/  SHF.R.W.U32 R45, R45, 0x10, R26 ;  /* 0x000000102d2d7819 */ /* 0x000fe40000001e1a */
[----:B------:R-:W-:-:S05]  /*1960*/  IADD3 R39, P0, PT, R28, R39, RZ ;  /* 0x000000271c277210 */ /* 0x000fca0007f1e0ff */
[----:B------:R-:W-:Y:S01]  /*1970*/  IMAD.X R57, R45, 0x1, R34, P0 ;  /* 0x000000012d397824 */ /* 0x000fe200000e0622 */
[----:B------:R-:W-:-:S04]  /*1980*/  LOP3.LUT R22, R39, R22, RZ, 0x3c, !PT ;  /* 0x0000001627167212 */ /* 0x000fc800078e3cff */
[----:B------:R-:W-:Y:S01]  /*1990*/  LOP3.LUT R31, R57, R31, RZ, 0x3c, !PT ;  /* 0x0000001f391f7212 */ /* 0x000fe200078e3cff */
[----:B0-----:R-:W-:-:S03]  /*19a0*/  ULEA UR7, UR7, UR6, 0x3 ;  /* 0x0000000607077291 */ /* 0x001fc6000f8e18ff */
[----:B------:R-:W-:Y:S02]  /*19b0*/  SHF.R.W.U32 R27, R31, 0x1f, R22 ;  /* 0x0000001f1f1b7819 */ /* 0x000fe40000001e16 */
[----:B------:R-:W-:Y:S02]  /*19c0*/  SHF.R.W.U32 R31, R22, 0x1f, R31 ;  /* 0x0000001f161f7819 */ /* 0x000fe40000001e1f */
[----:B------:R-:W-:Y:S01]  /*19d0*/  IADD3 R56, P0, P1, R12, R56, R27 ;  /* 0x000000380c387210 */ /* 0x000fe2000791e01b */
[----:B------:R-:W0:Y:S01]  /*19e0*/  LDCU.U8 UR8, c[0x3][0x65] ;  /* 0x00c00ca0ff0877ac */ /* 0x000e220008000000 */
[----:B------:R-:W-:Y:S02]  /*19f0*/  SHF.R.W.U32 R36, R46, 0x10, R55 ;  /* 0x000000102e247819 */ /* 0x000fe40000001e37 */
[----:B------:R-:W-:Y:S02]  /*1a00*/  IADD3.X R0, PT, PT, R13, R0, R31, P0, P1 ;  /* 0x000000000d007210 */ /* 0x000fe400007e241f */
[----:B------:R-:W5:Y:S01]  /*1a10*/  LDL.64 R12, [UR7] ;  /* 0x00000007ff0c7983 */ /* 0x000f620008100a00 */
[----:B------:R-:W-:Y:S01]  /*1a20*/  SHF.R.W.U32 R46, R55, 0x10, R46 ;  /* 0x00000010372e7819 */ /* 0x000fe20000001e2e */
[----:B------:R-:W1:Y:S01]  /*1a30*/  LDCU UR7, c[0x3][0x68] ;  /* 0x00c00d00ff0777ac */ /* 0x000e620008000800 */
        /* <DEDUP_REMOVED lines=8> */
[----:B-1----:R-:W-:-:S03]  /*1ac0*/  ULOP3.LUT UR7, UR7, 0xff, URZ, 0xc0, !UPT ;  /* 0x000000ff07077892 */ /* 0x002fc6000f8ec0ff */
[----:B------:R-:W-:Y:S02]  /*1ad0*/  IADD3.X R19, PT, PT, R19, R20, R41, P0, P1 ;  /* 0x0000001413137210 */ /* 0x000fe400007e2429 */
[----:B------:R-:W5:Y:S01]  /*1ae0*/  LDL.64 R20, [UR8] ;  /* 0x00000008ff147983 */ /* 0x000f620008100a00 */
[----:B------:R-:W-:Y:S01]  /*1af0*/  ULEA UR7, UR7, UR6, 0x3 ;  /* 0x0000000607077291 */ /* 0x000fe2000f8e18ff */
[----:B------:R-:W-:Y:S02]  /*1b00*/  LOP3.LUT R23, R19, R44, RZ, 0x3c, !PT ;  /* 0x0000002c13177212 */ /* 0x000fe400078e3cff */
[----:B------:R-:W-:Y:S02]  /*1b10*/  LOP3.LUT R18, R59, R40, RZ, 0x3c, !PT ;  /* 0x000000283b127212 */ /* 0x000fe400078e3cff */
[----:B------:R-:W-:Y:S01]  /*1b20*/  IADD3 R42, P0, PT, R23, R42, RZ ;  /* 0x0000002a172a7210 */ /* 0x000fe20007f1e0ff */
[----:B------:R-:W0:Y:S03]  /*1b30*/  LDCU.U8 UR8, c[0x3][0x6a] ;  /* 0x00c00d40ff0877ac */ /* 0x000e260008000000 */
[----:B------:R-:W5:Y:S01]  /*1b40*/  LDL.64 R22, [UR7] ;  /* 0x00000007ff167983 */ /* 0x000f620008100a00 */
[----:B------:R-:W-:Y:S01]  /*1b50*/  IMAD.X R61, R18, 0x1, R61, P0 ;  /* 0x00000001123d7824 */ /* 0x000fe200000e063d */
[----:B------:R-:W-:-:S02]  /*1b60*/  LOP3.LUT R18, R38, R45, RZ, 0x3c, !PT ;  /* 0x0000002d26127212 */ /* 0x000fc400078e3cff */
[----:B------:R-:W-:Y:S02]  /*1b70*/  LOP3.LUT R55, R42, R35, RZ, 0x3c, !PT ;  /* 0x000000232a377212 */ /* 0x000fe400078e3cff */
[----:B------:R-:W-:Y:S02]  /*1b80*/  IADD3 R29, P0, PT, R18, R29, RZ ;  /* 0x0000001d121d7210 */ /* 0x000fe40007f1e0ff */
[----:B------:R-:W-:Y:S02]  /*1b90*/  LOP3.LUT R35, R33, R28, RZ, 0x3c, !PT ;  /* 0x0000001c21237212 */ /* 0x000fe400078e3cff */
[----:B------:R-:W-:-:S03]  /*1ba0*/  LOP3.LUT R18, R61, R41, RZ, 0x3c, !PT ;  /* 0x000000293d127212 */ /* 0x000fc600078e3cff */
[----:B------:R-:W-:Y:S01]  /*1bb0*/  IMAD.X R30, R35, 0x1, R30, P0 ;  /* 0x00000001231e7824 */ /* 0x000fe200000e061e */
[----:B------:R-:W-:Y:S02]  /*1bc0*/  SHF.R.W.U32 R35, R55, 0x18, R18 ;  /* 0x0000001837237819 */ /* 0x000fe40000001e12 */
[----:B------:R-:W-:Y:S02]  /*1bd0*/  SHF.R.W.U32 R55, R18, 0x18, R55 ;  /* 0x0000001812377819 */ /* 0x000fe40000001e37 */
[----:B------:R-:W-:Y:S01]  /*1be0*/  IADD3 R41, P0, P1, R2, R59, R35 ;  /* 0x0000003b02297210 */ /* 0x000fe2000791e023 */
[----:B0-----:R-:W-:-:S03]  /*1bf0*/  ULEA UR8, UR8, UR6, 0x3 ;  /* 0x0000000608087291 */ /* 0x001fc6000f8e18ff */
[-C--:B------:R-:W-:Y:S02]  /*1c00*/  IADD3.X R3, PT, PT, R3, R19.reuse, R55, P0, P1 ;  /* 0x0000001303037210 */ /* 0x080fe400007e2437 */
[----:B------:R-:W-:Y:S02]  /*1c10*/  LOP3.LUT R54, R41, R19, R44, 0x96, !PT ;  /* 0x0000001329367212 */ /* 0x000fe400078e962c */
[----:B------:R-:W-:Y:S01]  /*1c20*/  LOP3.LUT R59, R3, R59, R40, 0x96, !PT ;  /* 0x0000003b033b7212 */ /* 0x000fe200078e9628 */
[----:B------:R-:W0:Y:S01]  /*1c30*/  LDCU.U8 UR7, c[0x3][0x67] ;  /* 0x00c00ce0ff0777ac */ /* 0x000e220008000000 */
[----:B------:R-:W5:Y:S01]  /*1c40*/  LDL.64 R18, [UR8] ;  /* 0x00000008ff127983 */ /* 0x000f620008100a00 */
[----:B------:R-:W-:Y:S02]  /*1c50*/  LOP3.LUT R48, R29, R48, RZ, 0x3c, !PT ;  /* 0x000000301d307212 */ /* 0x000fe400078e3cff */
[----:B------:R-:W-:Y:S02]  /*1c60*/  SHF.R.W.U32 R44, R54, 0x10, R59 ;  /* 0x00000010362c7819 */ /* 0x000fe40000001e3b */
[----:B------:R-:W-:-:S02]  /*1c70*/  LOP3.LUT R17, R30, R17, RZ, 0x3c, !PT ;  /* 0x000000111e117212 */ /* 0x000fc400078e3cff */
[----:B------:R-:W-:Y:S02]  /*1c80*/  SHF.R.W.U32 R54, R59, 0x10, R54 ;  /* 0x000000103b367819 */ /* 0x000fe40000001e36 */
[----:B------:R-:W-:Y:S02]  /*1c90*/  IADD3 R42, P2, PT, R44, R42, RZ ;  /* 0x0000002a2c2a7210 */ /* 0x000fe40007f5e0ff */
[----:B------:R-:W-:Y:S02]  /*1ca0*/  SHF.R.W.U32 R60, R48, 0x18, R17 ;  /* 0x00000018303c7819 */ /* 0x000fe40000001e11 */
[----:B------:R-:W-:Y:S01]  /*1cb0*/  SHF.R.W.U32 R17, R17, 0x18, R48 ;  /* 0x0000001811117819 */ /* 0x000fe20000001e30 */
[----:B------:R-:W-:Y:S01]  /*1cc0*/  IMAD.X R40, R54, 0x1, R61, P2 ;  /* 0x0000000136287824 */ /* 0x000fe200010e063d */
[----:B------:R-:W-:Y:S02]  /*1cd0*/  IADD3 R59, P0, P1, R10, R33, R60 ;  /* 0x000000210a3b7210 */ /* 0x000fe4000791e03c */
[----:B------:R-:W-:-:S02]  /*1ce0*/  LOP3.LUT R35, R42, R35, RZ, 0x3c, !PT ;  /* 0x000000232a237212 */ /* 0x000fc400078e3cff */
[-C--:B------:R-:W-:Y:S02]  /*1cf0*/  IADD3.X R11, PT, PT, R11, R38.reuse, R17, P0, P1 ;  /* 0x000000260b0b7210 */ /* 0x080fe400007e2411 */
[----:B------:R-:W-:Y:S02]  /*1d00*/  LOP3.LUT R45, R59, R38, R45, 0x96, !PT ;  /* 0x000000263b2d7212 */ /* 0x000fe400078e962d */
[----:B------:R-:W-:Y:S01]  /*1d10*/  LOP3.LUT R38, R40, R55, RZ, 0x3c, !PT ;  /* 0x0000003728267212 */ /* 0x000fe200078e3cff */
[----:B0-----:R-:W-:Y:S01]  /*1d20*/  ULEA UR7, UR7, UR6, 0x3 ;  /* 0x0000000607077291 */ /* 0x001fe2000f8e18ff */
[----:B------:R-:W0:Y:S02]  /*1d30*/  LDCU.U8 UR8, c[0x3][0x6e] ;  /* 0x00c00dc0ff0877ac */ /* 0x000e240008000000 */
[----:B------:R-:W-:Y:S02]  /*1d40*/  SHF.R.W.U32 R2, R38, 0x1f, R35 ;  /* 0x0000001f26027819 */ /* 0x000fe40000001e23 */
[----:B------:R-:W-:-:S02]  /*1d50*/  SHF.R.W.U32 R38, R35, 0x1f, R38 ;  /* 0x0000001f23267819 */ /* 0x000fc40000001e26 */
[----:B------:R-:W-:Y:S02]  /*1d60*/  IADD3 R55, P0, P1, R6, R59, R2 ;  /* 0x0000003b06377210 */ /* 0x000fe4000791e002 */
[----:B------:R-:W-:Y:S02]  /*1d70*/  LOP3.LUT R33, R11, R33, R28, 0x96, !PT ;  /* 0x000000210b217212 */ /* 0x000fe400078e961c */
[----:B------:R-:W-:Y:S02]  /*1d80*/  IADD3.X R28, PT, PT, R7, R11, R38, P0, P1 ;  /* 0x0000000b071c7210 */ /* 0x000fe400007e2426 */
[----:B------:R-:W5:Y:S01]  /*1d90*/  LDL.64 R10, [UR7] ;  /* 0x00000007ff0a7983 */ /* 0x000f620008100a00 */
[----:B------:R-:W-:Y:S01]  /*1da0*/  LOP3.LUT R6, R49, R46, RZ, 0x3c, !PT ;  /* 0x0000002e31067212 */ /* 0x000fe200078e3cff */
[----:B------:R-:W1:Y:S03]  /*1db0*/  LDCU UR7, c[0x3][0x6c] ;  /* 0x00c00d80ff0777ac */ /* 0x000e660008000800 */
[----:B------:R-:W-:-:S02]  /*1dc0*/  IADD3 R39, P0, PT, R6, R39, RZ ;  /* 0x0000002706277210 */ /* 0x000fc40007f1e0ff */
[----:B------:R-:W-:Y:S01]  /*1dd0*/  LOP3.LUT R6, R47, R36, RZ, 0x3c, !PT ;  /* 0x000000242f067212 */ /* 0x000fe200078e3cff */
[----:B0-----:R-:W-:-:S04]  /*1de0*/  ULEA UR8, UR8, UR6, 0x3 ;  /* 0x0000000608087291 */ /* 0x001fc8000f8e18ff */
[----:B------:R-:W-:Y:S01]  /*1df0*/  IMAD.X R57, R6, 0x1, R57, P0 ;  /* 0x0000000106397824 */ /* 0x000fe200000e0639 */
[----:B------:R-:W-:-:S04]  /*1e00*/  LOP3.LUT R32, R39, R32, RZ, 0x3c, !PT ;  /* 0x0000002027207212 */ /* 0x000fc800078e3cff */
[----:B------:R-:W-:Y:S01]  /*1e10*/  LOP3.LUT R59, R57, R16, RZ, 0x3c, !PT ;  /* 0x00000010393b7212 */ /* 0x000fe200078e3cff */
[----:B------:R-:W5:Y:S01]  /*1e20*/  LDL.64 R6, [UR8] ;  /* 0x00000008ff067983 */ /* 0x000f620008100a00 */
[----:B------:R-:W0:Y:S02]  /*1e30*/  LDCU.64 UR8, c[0x3][0x70] ;  /* 0x00c00e00ff0877ac */ /* 0x000e240008000a00 */
[----:B------:R-:W-:Y:S01]  /*1e40*/  SHF.R.W.U32 R35, R32, 0x18, R59 ;  /* 0x0000001820237819 */ /* 0x000fe20000001e3b */
[----:B-1----:R-:W-:Y:S01]  /*1e50*/  ULOP3.LUT UR7, UR7, 0xff, URZ, 0xc0, !UPT ;  /* 0x000000ff07077892 */ /* 0x002fe2000f8ec0ff */
[----:B------:R-:W-:Y:S02]  /*1e60*/  SHF.R.W.U32 R32, R59, 0x18, R32 ;  /* 0x000000183b207819 */ /* 0x000fe40000001e20 */
[----:B--2---:R-:W-:Y:S01]  /*1e70*/  IADD3 R48, P0, P1, R14, R47, R35 ;  /* 0x0000002f0e307210 */ /* 0x004fe2000791e023 */
[----:B------:R-:W-:-:S03]  /*1e80*/  ULEA UR7, UR7, UR6, 0x3 ;  /* 0x0000000607077291 */ /* 0x000fc6000f8e18ff */
[----:B------:R-:W-:Y:S02]  /*1e90*/  IADD3.X R16, PT, PT, R15, R49, R32, P0, P1 ;  /* 0x000000310f107210 */ /* 0x000fe400007e2420 */
[----:B------:R-:W-:-:S04]  /*1ea0*/  LOP3.LUT R15, R0, R43, RZ, 0x3c, !PT ;  /* 0x0000002b000f7212 */ /* 0x000fc800078e3cff */
[----:B------:R-:W-:Y:S02]  /*1eb0*/  IADD3 R34, P1, PT, R15, R34, RZ ;  /* 0x000000220f227210 */ /* 0x000fe40007f3e0ff */
[----:B------:R-:W2:Y:S01]  /*1ec0*/  LDL.64 R14, [UR7] ;  /* 0x00000007ff0e7983 */ /* 0x000ea20008100a00 */
[----:B------:R-:W1:Y:S01]  /*1ed0*/  LDCU.U8 UR7, c[0x3][0x6f] ;  /* 0x00c00de0ff0777ac */ /* 0x000e620008000000 */
[----:B------:R-:W-:Y:S02]  /*1ee0*/  LOP3.LUT R49, R48, R49, R46, 0x96, !PT ;  /* 0x0000003130317212 */ /* 0x000fe400078e962e */
[----:B------:R-:W-:Y:S02]  /*1ef0*/  LOP3.LUT R36, R16, R47, R36, 0x96, !PT ;  /* 0x0000002f10247212 */ /* 0x000fe400078e9624 */
[----:B------:R-:W-:Y:S02]  /*1f00*/  LOP3.LUT R47, R56, R37, RZ, 0x3c, !PT ;  /* 0x00000025382f7212 */ /* 0x000fe400078e3cff */
[----:B------:R-:W-:-:S02]  /*1f10*/  SHF.R.W.U32 R46, R49, 0x10, R36 ;  /* 0x00000010312e7819 */ /* 0x000fc40000001e24 */
[----:B------:R-:W-:Y:S01]  /*1f20*/  SHF.R.W.U32 R36, R36, 0x10, R49 ;  /* 0x0000001024247819 */ /* 0x000fe20000001e31 */
[----:B------:R-:W-:Y:S01]  /*1f30*/  IMAD.X R26, R47, 0x1, R26, P1 ;  /* 0x000000012f1a7824 */ /* 0x000fe200008e061a */
[----:B------:R-:W-:Y:S02]  /*1f40*/  IADD3 R58, P0, PT, R46, R39, RZ ;  /* 0x000000272e3a7210 */ /* 0x000fe40007f1e0ff */
[----:B------:R-:W-:Y:S02]  /*1f50*/  LOP3.LUT R39, R34, R27, RZ, 0x3c, !PT ;  /* 0x0000001b22277212 */ /* 0x000fe400078e3cff */
[----:B------:R-:W-:Y:S01]  /*1f60*/  LOP3.LUT R31, R26, R31, RZ, 0x3c, !PT ;  /* 0x0000001f1a1f7212 */ /* 0x000fe200078e3cff */
[----:B------:R-:W-:Y:S01]  /*1f70*/  IMAD.X R57, R36, 0x1, R57, P0 ;  /* 0x0000000124397824 */ /* 0x000fe200000e0639 */
[----:B-1----:R-:W-:Y:S02]  /*1f80*/  ULEA UR7, UR7, UR6, 0x3 ;  /* 0x0000000607077291 */ /* 0x002fe4000f8e18ff */
[----:B------:R-:W-:-:S02]  /*1f90*/  SHF.R.W.U32 R27, R39, 0x18, R31 ;  /* 0x00000018271b7819 */ /* 0x000fc40000001e1f */
[----:B------:R-:W-:Y:S02]  /*1fa0*/  LOP3.LUT R35, R58, R35, RZ, 0x3c, !PT ;  /* 0x000000233a237212 */ /* 0x000fe400078e3cff */
[----:B------:R-:W-:Y:S02]  /*1fb0*/  LOP3.LUT R47, R57, R32, RZ, 0x3c, !PT ;  /* 0x00000020392f7212 */ /* 0x000fe400078e3cff */
[----:B------:R-:W-:Y:S02]  /*1fc0*/  SHF.R.W.U32 R31, R31, 0x18, R39 ;  /* 0x000000181f1f7819 */ /* 0x000fe40000001e27 */
[----:B---3--:R-:W-:Y:S02]  /*1fd0*/  IADD3 R61, P0, P1, R4, R56, R27 ;  /* 0x00000038043d7210 */ /* 0x008fe4000791e01b */
[----:B------:R-:W-:Y:S02]  /*1fe0*/  SHF.R.W.U32 R32, R47, 0x1f, R35 ;  /* 0x0000001f2f207819 */ /* 0x000fe40000001e23 */
[----:B------:R-:W-:-:S02]  /*1ff0*/  IADD3.X R39, PT, PT, R5, R0, R31, P0, P1 ;  /* 0x0000000005277210 */ /* 0x000fc400007e241f */
[----:B------:R-:W-:Y:S01]  /*2000*/  LOP3.LUT R43, R61, R0, R43, 0x96, !PT ;  /* 0x000000003d2b7212 */ /* 0x000fe200078e962b */
[----:B------:R-:W3:Y:S01]  /*2010*/  LDL.64 R4, [UR7] ;  /* 0x00000007ff047983 */ /* 0x000ee20008100a00 */
[----:B------:R-:W-:Y:S01]  /*2020*/  SHF.R.W.U32 R35, R35, 0x1f, R47 ;  /* 0x0000001f23237819 */ /* 0x000fe20000001e2f */
[----:B------:R-:W1:Y:S01]  /*2030*/  LDCU.U8 UR7, c[0x3][0x69] ;  /* 0x00c00d20ff0777ac */ /* 0x000e620008000000 */
[----:B----4-:R-:W-:Y:S02]  /*2040*/  IADD3 R61, P0, P1, R52, R61, R32 ;  /* 0x0000003d343d7210 */ /* 0x010fe4000791e020 */
[----:B------:R-:W-:Y:S02]  /*2050*/  SHF.R.W.U32 R0, R45, 0x10, R33 ;  /* 0x000000102d007819 */ /* 0x000fe40000001e21 */
[----:B------:R-:W-:Y:S02]  /*2060*/  IADD3.X R52, PT, PT, R53, R39, R35, P0, P1 ;  /* 0x0000002735347210 */ /* 0x000fe400007e2423 */
[----:B------:R-:W-:-:S02]  /*2070*/  SHF.R.W.U32 R45, R33, 0x10, R45 ;  /* 0x00000010212d7819 */ /* 0x000fc40000001e2d */
[----:B------:R-:W-:Y:S02]  /*2080*/  IADD3 R29, P0, PT, R0, R29, RZ ;  /* 0x0000001d001d7210 */ /* 0x000fe40007f1e0ff */
[----:B------:R-:W-:-:S03]  /*2090*/  LOP3.LUT R56, R39, R56, R37, 0x96, !PT ;  /* 0x0000003827387212 */ /* 0x000fc600078e9625 */
[----:B------:R-:W-:Y:S01]  /*20a0*/  IMAD.X R30, R45, 0x1, R30, P0 ;  /* 0x000000012d1e7824 */ /* 0x000fe200000e061e */
[----:B------:R-:W-:-:S04]  /*20b0*/  LOP3.LUT R39, R29, R60, RZ, 0x3c, !PT ;  /* 0x0000003c1d277212 */ /* 0x000fc800078e3cff */
[----:B------:R-:W-:Y:S01]  /*20c0*/  LOP3.LUT R60, R30, R17, RZ, 0x3c, !PT ;  /* 0x000000111e3c7212 */ /* 0x000fe200078e3cff */
[----:B-1----:R-:W-:-:S03]  /*20d0*/  ULEA UR7, UR7, UR6, 0x3 ;  /* 0x0000000607077291 */ /* 0x002fc6000f8e18ff */
[----:B------:R-:W-:Y:S02]  /*20e0*/  SHF.R.W.U32 R33, R60, 0x1f, R39 ;  /* 0x0000001f3c217819 */ /* 0x000fe40000001e27 */
[----:B------:R-:W-:Y:S02]  /*20f0*/  SHF.R.W.U32 R39, R39, 0x1f, R60 ;  /* 0x0000001f27277819 */ /* 0x000fe40000001e3c */
[----:B-----5:R-:W-:Y:S02]  /*2100*/  IADD3 R48, P0, P1, R50, R48, R33 ;  /* 0x0000003032307210 */ /* 0x020fe4000791e021 */
[----:B------:R-:W-:Y:S02]  /*2110*/  SHF.R.W.U32 R37, R43, 0x10, R56 ;  /* 0x000000102b257819 */ /* 0x000fe40000001e38 */
[----:B------:R-:W-:Y:S02]  /*2120*/  IADD3.X R50, PT, PT, R51, R16, R39, P0, P1 ;  /* 0x0000001033327210 */ /* 0x000fe400007e2427 */
[----:B------:R-:W4:Y:S01]  /*2130*/  LDL.64 R16, [UR7] ;  /* 0x00000007ff107983 */ /* 0x000f220008100a00 */
[----:B------:R-:W-:-:S02]  /*2140*/  SHF.R.W.U32 R51, R56, 0x10, R43 ;  /* 0x0000001038337819 */ /* 0x000fc40000001e2b */
[----:B------:R-:W-:Y:S01]  /*2150*/  IADD3 R60, P0, PT, R37, R34, RZ ;  /* 0x00000022253c7210 */ /* 0x000fe20007f1e0ff */
[----:B0-----:R-:W-:-:S04]  /*2160*/  ULOP3.LUT UR7, UR8, 0xff, URZ, 0xc0, !UPT ;  /* 0x000000ff08077892 */ /* 0x001fc8000f8ec0ff */
[----:B------:R-:W-:Y:S01]  /*2170*/  IMAD.X R56, R51, 0x1, R26, P0 ;  /* 0x0000000133387824 */ /* 0x000fe200000e061a */
[----:B------:R-:W-:Y:S01]  /*2180*/  ULEA UR8, UR7, UR6, 0x3 ;  /* 0x0000000607087291 */ /* 0x000fe2000f8e18ff */
[----:B------:R-:W-:-:S03]  /*2190*/  LOP3.LUT R27, R60, R27, RZ, 0x3c, !PT ;  /* 0x0000001b3c1b7212 */ /* 0x000fc600078e3cff */
[----:B------:R-:W-:Y:S02]  /*21a0*/  LOP3.LUT R34, R56, R31, RZ, 0x3c, !PT ;  /* 0x0000001f38227212 */ /* 0x000fe400078e3cff */
[----:B------:R-:W0:Y:S02]  /*21b0*/  LDCU.U8 UR7, c[0x3][0x6b] ;  /* 0x00c00d60ff0777ac */ /* 0x000e240008000000 */
[----:B------:R-:W-:Y:S02]  /*21c0*/  SHF.R.W.U32 R31, R34, 0x1f, R27 ;  /* 0x0000001f221f7819 */ /* 0x000fe40000001e1b */
[----:B------:R-:W-:Y:S02]  /*21d0*/  SHF.R.W.U32 R34, R27, 0x1f, R34 ;  /* 0x0000001f1b227819 */ /* 0x000fe40000001e22 */
[----:B------:R-:W5:Y:S01]  /*21e0*/  LDL.64 R26, [UR8] ;  /* 0x00000008ff1a7983 */ /* 0x000f620008100a00 */
[----:B------:R-:W-:-:S04]  /*21f0*/  IADD3 R41, P0, P1, R24, R41, R31 ;  /* 0x0000002918297210 */ /* 0x000fc8000791e01f */
[----:B------:R-:W-:Y:S02]  /*2200*/  IADD3.X R24, PT, PT, R25, R3, R34, P0, P1 ;  /* 0x0000000319187210 */ /* 0x000fe400007e2422 */
[----:B------:R-:W-:Y:S02]  /*2210*/  LOP3.LUT R3, R50, R51, RZ, 0x3c, !PT ;  /* 0x0000003332037212 */ /* 0x000fe400078e3cff */
[----:B------:R-:W-:Y:S01]  /*2220*/  LOP3.LUT R47, R28, R36, RZ, 0x3c, !PT ;  /* 0x000000241c2f7212 */ /* 0x000fe200078e3cff */
[----:B0-----:R-:W-:Y:S01]  /*2230*/  ULEA UR7, UR7, UR6, 0x3 ;  /* 0x0000000607077291 */ /* 0x001fe2000f8e18ff */
[----:B------:R-:W-:Y:S02]  /*2240*/  IADD3 R42, P1, PT, R3, R42, RZ ;  /* 0x0000002a032a7210 */ /* 0x000fe40007f3e0ff */
[----:B------:R-:W-:Y:S02]  /*2250*/  LOP3.LUT R3, R48, R37, RZ, 0x3c, !PT ;  /* 0x0000002530037212 */ /* 0x000fe400078e3cff */
[----:B------:R-:W-:-:S03]  /*2260*/  IADD3 R47, P0, PT, R47, R60, RZ ;  /* 0x0000003c2f2f7210 */ /* 0x000fc60007f1e0ff */
[----:B------:R-:W-:Y:S01]  /*2270*/  IMAD.X R40, R3, 0x1, R40, P1 ;  /* 0x0000000103287824 */ /* 0x000fe200008e0628 */
[----:B------:R-:W-:Y:S02]  /*2280*/  LOP3.LUT R25, R47, R2, RZ, 0x3c, !PT ;  /* 0x000000022f197212 */ /* 0x000fe400078e3cff */
[----:B------:R-:W5:Y:S01]  /*2290*/  LDL.64 R2, [UR7] ;  /* 0x00000007ff027983 */ /* 0x000f620008100a00 */
[----:B------:R-:W0:Y:S01]  /*22a0*/  LDCU.U8 UR7, c[0x3][0x6d] ;  /* 0x00c00da0ff0777ac */ /* 0x000e220008000000 */
[----:B------:R-:W-:Y:S02]  /*22b0*/  LOP3.LUT R49, R55, R46, RZ, 0x3c, !PT ;  /* 0x0000002e37317212 */ /* 0x000fe400078e3cff */
[----:B------:R-:W-:-:S03]  /*22c0*/  LOP3.LUT R53, R42, R33, RZ, 0x3c, !PT ;  /* 0x000000212a357212 */ /* 0x000fc600078e3cff */
[----:B------:R-:W-:Y:S01]  /*22d0*/  IMAD.X R49, R49, 0x1, R56, P0 ;  /* 0x0000000131317824 */ /* 0x000fe200000e0638 */
[----:B------:R-:W-:-:S04]  /*22e0*/  LOP3.LUT R56, R40, R39, RZ, 0x3c, !PT ;  /* 0x0000002728387212 */ /* 0x000fc800078e3cff */
[----:B------:R-:W-:Y:S02]  /*22f0*/  SHF.R.W.U32 R33, R53, 0x18, R56 ;  /* 0x0000001835217819 */ /* 0x000fe40000001e38 */
[----:B------:R-:W-:Y:S02]  /*2300*/  LOP3.LUT R60, R49, R38, RZ, 0x3c, !PT ;  /* 0x00000026313c7212 */ /* 0x000fe400078e3cff */
[----:B------:R-:W-:Y:S02]  /*2310*/  SHF.R.W.U32 R53, R56, 0x18, R53 ;  /* 0x0000001838357819 */ /* 0x000fe40000001e35 */
[----:B------:R-:W-:Y:S02]  /*2320*/  LOP3.LUT R56, R52, R54, RZ, 0x3c, !PT ;  /* 0x0000003634387212 */ /* 0x000fe400078e3cff */
[----:B------:R-:W-:Y:S01]  /*2330*/  IADD3 R43, P0, P1, R8, R48, R33 ;  /* 0x00000030082b7210 */ /* 0x000fe2000791e021 */
[----:B0-----:R-:W-:Y:S01]  /*2340*/  ULEA UR7, UR7, UR6, 0x3 ;  /* 0x0000000607077291 */ /* 0x001fe2000f8e18ff */
[----:B------:R-:W-:-:S02]  /*2350*/  SHF.R.W.U32 R38, R25, 0x18, R60 ;  /* 0x0000001819267819 */ /* 0x000fc40000001e3c */
[----:B------:R-:W-:Y:S02]  /*2360*/  SHF.R.W.U32 R39, R60, 0x18, R25 ;  /* 0x000000183c277819 */ /* 0x000fe40000001e19 */
[----:B------:R-:W-:Y:S02]  /*2370*/  IADD3 R25, P2, PT, R56, R29, RZ ;  /* 0x0000001d38197210 */ /* 0x000fe40007f5e0ff */
[----:B------:R-:W-:Y:S02]  /*2380*/  IADD3.X R29, PT, PT, R9, R50, R53, P0, P1 ;  /* 0x00000032091d7210 */ /* 0x000fe400007e2435 */
[----:B------:R-:W-:-:S05]  /*2390*/  LOP3.LUT R9, R61, R44, RZ, 0x3c, !PT ;  /* 0x0000002c3d097212 */ /* 0x000fca00078e3cff */
[----:B------:R-:W-:Y:S02]  /*23a0*/  IMAD.X R30, R9, 0x1, R30, P2 ;  /* 0x00000001091e7824 */ /* 0x000fe400010e061e */
[----:B------:R-:W5:Y:S01]  /*23b0*/  LDL.64 R8, [UR7] ;  /* 0x00000007ff087983 */ /* 0x000f620008100a00 */
[----:B------:R-:W-:Y:S01]  /*23c0*/  LOP3.LUT R50, R43, R50, R51, 0x96, !PT ;  /* 0x000000322b327212 */ /* 0x000fe200078e9633 */
[----:B------:R-:W-:Y:S01]  /*23d0*/  ULOP3.LUT UR8, UR9, 0xff, URZ, 0xc0, !UPT ;  /* 0x000000ff09087892 */ /* 0x000fe2000f8ec0ff */
[----:B------:R-:W-:Y:S02]  /*23e0*/  LOP3.LUT R32, R25, R32, RZ, 0x3c, !PT ;  /* 0x0000002019207212 */ /* 0x000fe400078e3cff */
[----:B------:R-:W-:Y:S01]  /*23f0*/  LOP3.LUT R51, R30, R35, RZ, 0x3c, !PT ;  /* 0x000000231e337212 */ /* 0x000fe200078e3cff */
[----:B------:R-:W-:Y:S01]  /*2400*/  ULEA UR8, UR8, UR6, 0x3 ;  /* 0x0000000608087291 */ /* 0x000fe2000f8e18ff */
[----:B------:R-:W-:Y:S02]  /*2410*/  LOP3.LUT R37, R29, R48, R37, 0x96, !PT ;  /* 0x000000301d257212 */ /* 0x000fe400078e9625 */
[----:B------:R-:W-:-:S02]  /*2420*/  SHF.R.W.U32 R35, R32, 0x18, R51 ;  /* 0x0000001820237819 */ /* 0x000fc40000001e33 */
[----:B------:R-:W-:Y:S02]  /*2430*/  SHF.R.W.U32 R51, R51, 0x18, R32 ;  /* 0x0000001833337819 */ /* 0x000fe40000001e20 */
[----:B------:R-:W-:Y:S02]  /*2440*/  SHF.R.W.U32 R32, R50, 0x10, R37 ;  /* 0x0000001032207819 */ /* 0x000fe40000001e25 */
[----:B------:R-:W-:Y:S02]  /*2450*/  SHF.R.W.U32 R48, R37, 0x10, R50 ;  /* 0x0000001025307819 */ /* 0x000fe40000001e32 */
[----:B------:R-:W-:-:S04]  /*2460*/  IADD3 R37, P0, P1, R12, R55, R38 ;  /* 0x000000370c257210 */ /* 0x000fc8000791e026 */
[----:B------:R-:W-:Y:S02]  /*2470*/  IADD3.X R59, PT, PT, R13, R28, R39, P0, P1 ;  /* 0x0000001c0d3b7210 */ /* 0x000fe400007e2427 */
[----:B------:R-:W5:Y:S01]  /*2480*/  LDL.64 R12, [UR8] ;  /* 0x00000008ff0c7983 */ /* 0x000f620008100a00 */
[----:B------:R-:W0:Y:S01]  /*2490*/  LDCU.U8 UR7, c[0x3][0x72] ;  /* 0x00c00e40ff0777ac */ /* 0x000e220008000000 */
[----:B------:R-:W-:-:S05]  /*24a0*/  IADD3 R42, P0, PT, R32, R42, RZ ;  /* 0x0000002a202a7210 */ /* 0x000fca0007f1e0ff */
[----:B------:R-:W-:Y:S01]  /*24b0*/  IMAD.X R40, R48, 0x1, R40, P0 ;  /* 0x0000000130287824 */ /* 0x000fe200000e0628 */
[----:B------:R-:W-:-:S04]  /*24c0*/  LOP3.LUT R50, R42, R33, RZ, 0x3c, !PT ;  /* 0x000000212a327212 */ /* 0x000fc800078e3cff */
[----:B------:R-:W-:Y:S02]  /*24d0*/  LOP3.LUT R56, R40, R53, RZ, 0x3c, !PT ;  /* 0x0000003528387212 */ /* 0x000fe400078e3cff */
[----:B------:R-:W-:Y:S01]  /*24e0*/  IADD3 R53, P0, P1, R20, R61, R35 ;  /* 0x0000003d14357210 */ /* 0x000fe2000791e023 */
[----:B------:R-:W1:Y:S01]  /*24f0*/  LDCU.U8 UR8, c[0x3][0x76] ;  /* 0x00c00ec0ff0877ac */ /* 0x000e620008000000 */
[----:B------:R-:W-:Y:S02]  /*2500*/  LOP3.LUT R28, R37, R28, R36, 0x96, !PT ;  /* 0x0000001c251c7212 */ /* 0x000fe400078e9624 */
[-C--:B------:R-:W-:Y:S01]  /*2510*/  IADD3.X R33, PT, PT, R21, R52.reuse, R51, P0, P1 ;  /* 0x0000003415217210 */ /* 0x080fe200007e2433 */
[----:B0-----:R-:W-:Y:S01]  /*2520*/  ULEA UR7, UR7, UR6, 0x3 ;  /* 0x0000000607077291 */ /* 0x001fe2000f8e18ff */
[----:B------:R-:W-:Y:S02]  /*2530*/  SHF.R.W.U32 R36, R56, 0x1f, R50 ;  /* 0x0000001f38247819 */ /* 0x000fe40000001e32 */
[----:B------:R-:W-:-:S02]  /*2540*/  LOP3.LUT R52, R53, R52, R54, 0x96, !PT ;  /* 0x0000003435347212 */ /* 0x000fc400078e9636 */
[----:B------:R-:W-:Y:S02]  /*2550*/  LOP3.LUT R61, R33, R61, R44, 0x96, !PT ;  /* 0x0000003d213d7212 */ /* 0x000fe400078e962c */
[----:B------:R-:W-:Y:S02]  /*2560*/  SHF.R.W.U32 R50, R50, 0x1f, R56 ;  /* 0x0000001f32327819 */ /* 0x000fe40000001e38 */
[----:B------:R-:W-:Y:S01]  /*2570*/  IADD3 R44, P0, P1, R22, R37, R36 ;  /* 0x00000025162c7210 */ /* 0x000fe2000791e024 */
[----:B------:R-:W5:Y:S01]  /*2580*/  LDL.64 R20, [UR7] ;  /* 0x00000007ff147983 */ /* 0x000f620008100a00 */
[----:B------:R-:W-:Y:S02]  /*2590*/  SHF.R.W.U32 R60, R52, 0x10, R61 ;  /* 0x00000010343c7819 */ /* 0x000fe40000001e3d */
[----:B------:R-:W-:Y:S02]  /*25a0*/  LOP3.LUT R55, R59, R55, R46, 0x96, !PT ;  /* 0x000000373b377212 */ /* 0x000fe400078e962e */
[----:B------:R-:W-:-:S02]  /*25b0*/  IADD3.X R59, PT, PT, R23, R59, R50, P0, P1 ;  /* 0x0000003b173b7210 */ /* 0x000fc400007e2432 */
[----:B------:R-:W-:Y:S02]  /*25c0*/  SHF.R.W.U32 R37, R61, 0x10, R52 ;  /* 0x000000103d257819 */ /* 0x000fe40000001e34 */
[----:B------:R-:W-:Y:S01]  /*25d0*/  IADD3 R25, P0, PT, R60, R25, RZ ;  /* 0x000000193c197210 */ /* 0x000fe20007f1e0ff */
[----:B-1----:R-:W-:-:S04]  /*25e0*/  ULEA UR8, UR8, UR6, 0x3 ;  /* 0x0000000608087291 */ /* 0x002fc8000f8e18ff */
[----:B------:R-:W-:Y:S01]  /*25f0*/  IMAD.X R30, R37, 0x1, R30, P0 ;  /* 0x00000001251e7824 */ /* 0x000fe200000e061e */
[----:B------:R-:W-:-:S04]  /*2600*/  LOP3.LUT R35, R25, R35, RZ, 0x3c, !PT ;  /* 0x0000002319237212 */ /* 0x000fc800078e3cff */
[----:B------:R-:W-:-:S04]  /*2610*/  LOP3.LUT R22, R30, R51, RZ, 0x3c, !PT ;  /* 0x000000331e167212 */ /* 0x000fc800078e3cff */
[----:B------:R-:W-:Y:S02]  /*2620*/  SHF.R.W.U32 R51, R22, 0x1f, R35 ;  /* 0x0000001f16337819 */ /* 0x000fe40000001e23 */
[----:B------:R-:W-:Y:S02]  /*2630*/  SHF.R.W.U32 R35, R35, 0x1f, R22 ;  /* 0x0000001f23237819 */ /* 0x000fe40000001e16 */
[----:B------:R-:W5:Y:S01]  /*2640*/  LDL.64 R22, [UR8] ;  /* 0x00000008ff167983 */ /* 0x000f620008100a00 */
[----:B------:R-:W0:Y:S01]  /*2650*/  LDCU.U8 UR8, c[0x3][0x73] ;  /* 0x00c00e60ff0877ac */ /* 0x000e220008000000 */
[----:B------:R-:W-:Y:S01]  /*2660*/  IADD3 R43, P0, P1, R18, R43, R51 ;  /* 0x0000002b122b7210 */ /* 0x000fe2000791e033 */
[----:B------:R-:W1:Y:S03]  /*2670*/  LDCU.U8 UR7, c[0x3][0x71] ;  /* 0x00c00e20ff0777ac */ /* 0x000e660008000000 */
[----:B------:R-:W-:-:S02]  /*2680*/  IADD3.X R29, PT, PT, R19, R29, R35, P0, P1 ;  /* 0x0000001d131d7210 */ /* 0x000fc400007e2423 */
[----:B------:R-:W-:Y:S02]  /*2690*/  LOP3.LUT R19, R24, R45, RZ, 0x3c, !PT ;  /* 0x0000002d18137212 */ /* 0x000fe400078e3cff */
[----:B------:R-:W-:Y:S02]  /*26a0*/  LOP3.LUT R18, R41, R0, RZ, 0x3c, !PT ;  /* 0x0000000029127212 */ /* 0x000fe400078e3cff */
[----:B------:R-:W-:Y:S02]  /*26b0*/  IADD3 R58, P1, PT, R19, R58, RZ ;  /* 0x0000003a133a7210 */ /* 0x000fe40007f3e0ff */
[----:B------:R-:W-:Y:S02]  /*26c0*/  SHF.R.W.U32 R52, R28, 0x10, R55 ;  /* 0x000000101c347819 */ /* 0x000fe40000001e37 */
[----:B------:R-:W-:Y:S01]  /*26d0*/  SHF.R.W.U32 R28, R55, 0x10, R28 ;  /* 0x00000010371c7819 */ /* 0x000fe20000001e1c */
[----:B------:R-:W-:Y:S01]  /*26e0*/  IMAD.X R57, R18, 0x1, R57, P1 ;  /* 0x0000000112397824 */ /* 0x000fe200008e0639 */
[----:B0-----:R-:W-:Y:S01]  /*26f0*/  ULEA UR8, UR8, UR6, 0x3 ;  /* 0x0000000608087291 */ /* 0x001fe2000f8e18ff */
[----:B------:R-:W-:-:S02]  /*2700*/  IADD3 R47, P0, PT, R52, R47, RZ ;  /* 0x0000002f342f7210 */ /* 0x000fc40007f1e0ff */
[----:B------:R-:W-:Y:S02]  /*2710*/  LOP3.LUT R31, R58, R31, RZ, 0x3c, !PT ;  /* 0x0000001f3a1f7212 */ /* 0x000fe400078e3cff */
[----:B------:R-:W-:Y:S01]  /*2720*/  LOP3.LUT R34, R57, R34, RZ, 0x3c, !PT ;  /* 0x0000002239227212 */ /* 0x000fe200078e3cff */
[----:B------:R-:W-:Y:S01]  /*2730*/  IMAD.X R56, R28, 0x1, R49, P0 ;  /* 0x000000011c387824 */ /* 0x000fe200000e0631 */
[----:B-1----:R-:W-:Y:S02]  /*2740*/  ULEA UR7, UR7, UR6, 0x3 ;  /* 0x0000000607077291 */ /* 0x002fe4000f8e18ff */
[----:B------:R-:W5:Y:S01]  /*2750*/  LDL.64 R18, [UR8] ;  /* 0x00000008ff127983 */ /* 0x000f620008100a00 */
[----:B------:R-:W-:Y:S01]  /*2760*/  SHF.R.W.U32 R49, R31, 0x18, R34 ;  /* 0x000000181f317819 */ /* 0x000fe20000001e22 */
[----:B------:R-:W0:Y:S01]  /*2770*/  LDCU UR8, c[0x3][0x78] ;  /* 0x00c00f00ff0877ac */ /* 0x000e220008000800 */
[----:B------:R-:W-:Y:S02]  /*2780*/  LOP3.LUT R38, R47, R38, RZ, 0x3c, !PT ;  /* 0x000000262f267212 */ /* 0x000fe400078e3cff */
[----:B------:R-:W-:-:S02]  /*2790*/  LOP3.LUT R39, R56, R39, RZ, 0x3c, !PT ;  /* 0x0000002738277212 */ /* 0x000fc400078e3cff */
[----:B------:R-:W-:Y:S02]  /*27a0*/  SHF.R.W.U32 R55, R34, 0x18, R31 ;  /* 0x0000001822377819 */ /* 0x000fe40000001e1f */
[----:B------:R-:W-:Y:S02]  /*27b0*/  IADD3 R34, P0, P1, R10, R41, R49 ;  /* 0x000000290a227210 */ /* 0x000fe4000791e031 */
[----:B------:R-:W-:Y:S02]  /*27c0*/  SHF.R.W.U32 R31, R39, 0x1f, R38 ;  /* 0x0000001f271f7819 */ /* 0x000fe40000001e26 */
[----:B------:R-:W-:Y:S02]  /*27d0*/  SHF.R.W.U32 R39, R38, 0x1f, R39 ;  /* 0x0000001f26277819 */ /* 0x000fe40000001e27 */
[-C--:B------:R-:W-:Y:S02]  /*27e0*/  IADD3.X R38, PT, PT, R11, R24.reuse, R55, P0, P1 ;  /* 0x000000180b267210 */ /* 0x080fe400007e2437 */
[----:B------:R-:W5:Y:S01]  /*27f0*/  LDL.64 R10, [UR7] ;  /* 0x00000007ff0a7983 */ /* 0x000f620008100a00 */
[----:B------:R-:W-:-:S02]  /*2800*/  LOP3.LUT R24, R34, R24, R45, 0x96, !PT ;  /* 0x0000001822187212 */ /* 0x000fc400078e962d */
[----:B------:R-:W-:Y:S02]  /*2810*/  LOP3.LUT R0, R38, R41, R0, 0x96, !PT ;  /* 0x0000002926007212 */ /* 0x000fe400078e9600 */
[----:B------:R-:W-:Y:S02]  /*2820*/  IADD3 R41, P0, P1, R6, R34, R31 ;  /* 0x0000002206297210 */ /* 0x000fe4000791e01f */
[----:B------:R-:W-:Y:S01]  /*2830*/  SHF.R.W.U32 R61, R24, 0x10, R0 ;  /* 0x00000010183d7819 */ /* 0x000fe20000001e00 */
[----:B0-----:R-:W-:Y:S01]  /*2840*/  ULOP3.LUT UR7, UR8, 0xff, URZ, 0xc0, !UPT ;  /* 0x000000ff08077892 */ /* 0x001fe2000f8ec0ff */
[----:B------:R-:W-:Y:S02]  /*2850*/  IADD3.X R45, PT, PT, R7, R38, R39, P0, P1 ;  /* 0x00000026072d7210 */ /* 0x000fe400007e2427 */
[----:B------:R-:W-:Y:S02]  /*2860*/  SHF.R.W.U32 R24, R0, 0x10, R24 ;  /* 0x0000001000187819 */ /* 0x000fe40000001e18 */
[----:B------:R-:W-:Y:S01]  /*2870*/  IADD3 R58, P0, PT, R61, R58, RZ ;  /* 0x0000003a3d3a7210 */ /* 0x000fe20007f1e0ff */
[----:B------:R-:W-:-:S04]  /*2880*/  ULEA UR7, UR7, UR6, 0x3 ;  /* 0x0000000607077291 */ /* 0x000fc8000f8e18ff */
[----:B------:R-:W-:Y:S01]  /*2890*/  IMAD.X R46, R24, 0x1, R57, P0 ;  /* 0x00000001182e7824 */ /* 0x000fe200000e0639 */
[----:B------:R-:W-:-:S04]  /*28a0*/  LOP3.LUT R0, R58, R49, RZ, 0x3c, !PT ;  /* 0x000000313a007212 */ /* 0x000fc800078e3cff */
[----:B------:R-:W-:Y:S01]  /*28b0*/  LOP3.LUT R55, R46, R55, RZ, 0x3c, !PT ;  /* 0x000000372e377212 */ /* 0x000fe200078e3cff */
[----:B------:R-:W5:Y:S03]  /*28c0*/  LDL.64 R6, [UR7] ;  /* 0x00000007ff067983 */ /* 0x000f660008100a00 */
[----:B------:R-:W-:Y:S01]  /*28d0*/  SHF.R.W.U32 R54, R55, 0x1f, R0 ;  /* 0x0000001f37367819 */ /* 0x000fe20000001e00 */
[----:B------:R-:W0:Y:S01]  /*28e0*/  LDCU.U8 UR7, c[0x3][0x75] ;  /* 0x00c00ea0ff0777ac */ /* 0x000e220008000000 */
[----:B------:R-:W-:Y:S02]  /*28f0*/  SHF.R.W.U32 R0, R0, 0x1f, R55 ;  /* 0x0000001f00007819 */ /* 0x000fe40000001e37 */
[----:B--2---:R-:W-:-:S04]  /*2900*/  IADD3 R53, P0, P1, R14, R53, R54 ;  /* 0x000000350e357210 */ /* 0x004fc8000791e036 */
[----:B------:R-:W-:Y:S02]  /*2910*/  IADD3.X R33, PT, PT, R15, R33, R0, P0, P1 ;  /* 0x000000210f217210 */ /* 0x000fe400007e2400 */
[----:B------:R-:W-:-:S04]  /*2920*/  LOP3.LUT R15, R45, R37, RZ, 0x3c, !PT ;  /* 0x000000252d0f7212 */ /* 0x000fc800078e3cff */
[----:B------:R-:W-:Y:S02]  /*2930*/  IADD3 R42, P0, PT, R15, R42, RZ ;  /* 0x0000002a0f2a7210 */ /* 0x000fe40007f1e0ff */
[----:B------:R-:W-:Y:S02]  /*2940*/  LOP3.LUT R15, R41, R60, RZ, 0x3c, !PT ;  /* 0x0000003c290f7212 */ /* 0x000fe400078e3cff */
[----:B------:R-:W-:Y:S01]  /*2950*/  LOP3.LUT R38, R59, R24, RZ, 0x3c, !PT ;  /* 0x000000183b267212 */ /* 0x000fe200078e3cff */
[----:B0-----:R-:W-:Y:S02]  /*2960*/  ULEA UR7, UR7, UR6, 0x3 ;  /* 0x0000000607077291 */ /* 0x001fe4000f8e18ff */
[----:B------:R-:W-:Y:S01]  /*2970*/  IMAD.X R40, R15, 0x1, R40, P0 ;  /* 0x000000010f287824 */ /* 0x000fe200000e0628 */
[----:B------:R-:W-:Y:S02]  /*2980*/  LOP3.LUT R31, R42, R31, RZ, 0x3c, !PT ;  /* 0x0000001f2a1f7212 */ /* 0x000fe400078e3cff */
[----:B------:R-:W-:-:S02]  /*2990*/  IADD3 R25, P0, PT, R38, R25, RZ ;  /* 0x0000001926197210 */ /* 0x000fc40007f1e0ff */
[----:B------:R-:W-:Y:S02]  /*29a0*/  LOP3.LUT R34, R40, R39, RZ, 0x3c, !PT ;  /* 0x0000002728227212 */ /* 0x000fe400078e3cff */
[----:B------:R-:W-:Y:S01]  /*29b0*/  LOP3.LUT R15, R44, R61, RZ, 0x3c, !PT ;  /* 0x0000003d2c0f7212 */ /* 0x000fe200078e3cff */
[----:B------:R-:W0:Y:S01]  /*29c0*/  LDCU.U8 UR8, c[0x3][0x77] ;  /* 0x00c00ee0ff0877ac */ /* 0x000e220008000000 */
[----:B------:R-:W-:Y:S02]  /*29d0*/  SHF.R.W.U32 R14, R31, 0x18, R34 ;  /* 0x000000181f0e7819 */ /* 0x000fe40000001e22 */
[----:B------:R-:W-:Y:S01]  /*29e0*/  SHF.R.W.U32 R34, R34, 0x18, R31 ;  /* 0x0000001822227819 */ /* 0x000fe20000001e1f */
[----:B------:R-:W-:Y:S02]  /*29f0*/  IMAD.X R15, R15, 0x1, R30, P0 ;  /* 0x000000010f0f7824 */ /* 0x000fe400000e061e */
[----:B------:R-:W2:Y:S01]  /*2a00*/  LDL.64 R30, [UR7] ;  /* 0x00000007ff1e7983 */ /* 0x000ea20008100a00 */
[----:B---3--:R-:W-:-:S02]  /*2a10*/  IADD3 R55, P1, P2, R4, R41, R14 ;  /* 0x0000002904377210 */ /* 0x008fc40007a3e00e */
[----:B------:R-:W-:Y:S02]  /*2a20*/  LOP3.LUT R36, R25, R36, RZ, 0x3c, !PT ;  /* 0x0000002419247212 */ /* 0x000fe400078e3cff */
[-C--:B------:R-:W-:Y:S02]  /*2a30*/  IADD3.X R57, PT, PT, R5, R45.reuse, R34, P1, P2 ;  /* 0x0000002d05397210 */ /* 0x080fe40000fe4422 */
[----:B------:R-:W-:Y:S01]  /*2a40*/  LOP3.LUT R5, R15, R50, RZ, 0x3c, !PT ;  /* 0x000000320f057212 */ /* 0x000fe200078e3cff */
[----:B0-----:R-:W-:Y:S01]  /*2a50*/  ULEA UR8, UR8, UR6, 0x3 ;  /* 0x0000000608087291 */ /* 0x001fe2000f8e18ff */
[----:B------:R-:W-:Y:S02]  /*2a60*/  LOP3.LUT R45, R55, R45, R37, 0x96, !PT ;  /* 0x0000002d372d7212 */ /* 0x000fe400078e9625 */
[----:B------:R-:W-:Y:S02]  /*2a70*/  LOP3.LUT R60, R57, R41, R60, 0x96, !PT ;  /* 0x00000029393c7212 */ /* 0x000fe400078e963c */
[----:B------:R-:W-:-:S02]  /*2a80*/  SHF.R.W.U32 R49, R36, 0x18, R5 ;  /* 0x0000001824317819 */ /* 0x000fc40000001e05 */
[----:B------:R-:W-:Y:S02]  /*2a90*/  SHF.R.W.U32 R36, R5, 0x18, R36 ;  /* 0x0000001805247819 */ /* 0x000fe40000001e24 */
[----:B------:R-:W3:Y:S01]  /*2aa0*/  LDL.64 R38, [UR8] ;  /* 0x00000008ff267983 */ /* 0x000ee20008100a00 */
[----:B------:R-:W-:Y:S01]  /*2ab0*/  SHF.R.W.U32 R5, R45, 0x10, R60 ;  /* 0x000000102d057819 */ /* 0x000fe20000001e3c */
[----:B------:R-:W0:Y:S01]  /*2ac0*/  LDCU.U8 UR7, c[0x3][0x7a] ;  /* 0x00c00f40ff0777ac */ /* 0x000e220008000000 */
[----:B------:R-:W-:Y:S02]  /*2ad0*/  SHF.R.W.U32 R45, R60, 0x10, R45 ;  /* 0x000000103c2d7819 */ /* 0x000fe40000001e2d */
[----:B------:R-:W-:Y:S01]  /*2ae0*/  IADD3 R37, P2, PT, R5, R42, RZ ;  /* 0x0000002a05257210 */ /* 0x000fe20007f5e0ff */
[----:B------:R-:W1:Y:S01]  /*2af0*/  LDCU UR8, c[0x3][0x7c] ;  /* 0x00c00f80ff0877ac */ /* 0x000e620008000800 */
[----:B----4-:R-:W-:-:S04]  /*2b00*/  IADD3 R41, P0, P1, R16, R44, R49 ;  /* 0x0000002c10297210 */ /* 0x010fc8000791e031 */
[-C--:B------:R-:W-:Y:S02]  /*2b10*/  IADD3.X R16, PT, PT, R17, R59.reuse, R36, P0, P1 ;  /* 0x0000003b11107210 */ /* 0x080fe400007e2424 */
[----:B------:R-:W-:Y:S01]  /*2b20*/  LOP3.LUT R24, R41, R59, R24, 0x96, !PT ;  /* 0x0000003b29187212 */ /* 0x000fe200078e9618 */
[----:B------:R-:W-:Y:S01]  /*2b30*/  IMAD.X R59, R45, 0x1, R40, P2 ;  /* 0x000000012d3b7824 */ /* 0x000fe200010e0628 */
[----:B------:R-:W-:-:S04]  /*2b40*/  LOP3.LUT R17, R37, R14, RZ, 0x3c, !PT ;  /* 0x0000000e25117212 */ /* 0x000fc800078e3cff */
[----:B------:R-:W-:Y:S02]  /*2b50*/  LOP3.LUT R34, R59, R34, RZ, 0x3c, !PT ;  /* 0x000000223b227212 */ /* 0x000fe400078e3cff */
[----:B------:R-:W-:Y:S02]  /*2b60*/  LOP3.LUT R44, R16, R44, R61, 0x96, !PT ;  /* 0x0000002c102c7212 */ /* 0x000fe400078e963d */
[----:B------:R-:W-:Y:S02]  /*2b70*/  SHF.R.W.U32 R14, R34, 0x1f, R17 ;  /* 0x0000001f220e7819 */ /* 0x000fe40000001e11 */
[----:B------:R-:W-:Y:S02]  /*2b80*/  LOP3.LUT R61, R29, R28, RZ, 0x3c, !PT ;  /* 0x0000001c1d3d7212 */ /* 0x000fe400078e3cff */
[----:B------:R-:W-:Y:S02]  /*2b90*/  SHF.R.W.U32 R17, R17, 0x1f, R34 ;  /* 0x0000001f11117819 */ /* 0x000fe40000001e22 */
[----:B-----5:R-:W-:Y:S01]  /*2ba0*/  IADD3 R42, P1, P2, R26, R41, R14 ;  /* 0x000000291a2a7210 */ /* 0x020fe20007a3e00e */
[----:B0-----:R-:W-:Y:S01]  /*2bb0*/  ULEA UR7, UR7, UR6, 0x3 ;  /* 0x0000000607077291 */ /* 0x001fe2000f8e18ff */
[----:B------:R-:W-:Y:S01]  /*2bc0*/  IADD3 R58, P0, PT, R61, R58, RZ ;  /* 0x0000003a3d3a7210 */ /* 0x000fe20007f1e0ff */
[----:B-1----:R-:W-:Y:S01]  /*2bd0*/  ULOP3.LUT UR8, UR8, 0xff, URZ, 0xc0, !UPT ;  /* 0x000000ff08087892 */ /* 0x002fe2000f8ec0ff */
[----:B------:R-:W-:Y:S01]  /*2be0*/  IADD3.X R61, PT, PT, R27, R16, R17, P1, P2 ;  /* 0x000000101b3d7210 */ /* 0x000fe20000fe4411 */
[----:B------:R-:W0:Y:S01]  /*2bf0*/  LDCU.U8 UR9, c[0x3][0x7e] ;  /* 0x00c00fc0ff0977ac */ /* 0x000e220008000000 */
[----:B------:R-:W-:Y:S01]  /*2c00*/  LOP3.LUT R27, R43, R52, RZ, 0x3c, !PT ;  /* 0x000000342b1b7212 */ /* 0x000fe200078e3cff */
[----:B------:R-:W-:-:S03]  /*2c10*/  ULEA UR8, UR8, UR6, 0x3 ;  /* 0x0000000608087291 */ /* 0x000fc6000f8e18ff */
[----:B------:R-:W4:Y:S01]  /*2c20*/  LDL.64 R40, [UR7] ;  /* 0x00000007ff287983 */ /* 0x000f220008100a00 */
[----:B------:R-:W-:Y:S01]  /*2c30*/  IMAD.X R46, R27, 0x1, R46, P0 ;  /* 0x000000011b2e7824 */ /* 0x000fe200000e062e */
[----:B------:R-:W-:-:S04]  /*2c40*/  LOP3.LUT R50, R58, R51, RZ, 0x3c, !PT ;  /* 0x000000333a327212 */ /* 0x000fc800078e3cff */
[----:B------:R-:W-:Y:S02]  /*2c50*/  LOP3.LUT R27, R46, R35, RZ, 0x3c, !PT ;  /* 0x000000232e1b7212 */ /* 0x000fe400078e3cff */
[----:B------:R-:W5:Y:S02]  /*2c60*/  LDL.64 R34, [UR8] ;  /* 0x00000008ff227983 */ /* 0x000f640008100a00 */
[----:B------:R-:W-:Y:S01]  /*2c70*/  SHF.R.W.U32 R16, R50, 0x18, R27 ;  /* 0x0000001832107819 */ /* 0x000fe20000001e1b */
[----:B0-----:R-:W-:Y:S01]  /*2c80*/  ULEA UR9, UR9, UR6, 0x3 ;  /* 0x0000000609097291 */ /* 0x001fe2000f8e18ff */
[----:B------:R-:W-:Y:S02]  /*2c90*/  SHF.R.W.U32 R50, R27, 0x18, R50 ;  /* 0x000000181b327819 */ /* 0x000fe40000001e32 */
[----:B------:R-:W-:Y:S02]  /*2ca0*/  IADD3 R4, P0, P1, R2, R43, R16 ;  /* 0x0000002b02047210 */ /* 0x000fe4000791e010 */
[----:B------:R-:W-:-:S02]  /*2cb0*/  LOP3.LUT R26, R33, R48, RZ, 0x3c, !PT ;  /* 0x00000030211a7212 */ /* 0x000fc400078e3cff */
[-C--:B------:R-:W-:Y:S02]  /*2cc0*/  IADD3.X R51, PT, PT, R3, R29.reuse, R50, P0, P1 ;  /* 0x0000001d03337210 */ /* 0x080fe400007e2432 */
[----:B------:R-:W-:Y:S02]  /*2cd0*/  LOP3.LUT R2, R4, R29, R28, 0x96, !PT ;  /* 0x0000001d04027212 */ /* 0x000fe400078e961c */
[----:B------:R-:W5:Y:S01]  /*2ce0*/  LDL.64 R28, [UR9] ;  /* 0x00000009ff1c7983 */ /* 0x000f620008100a00 */
[----:B------:R-:W-:Y:S02]  /*2cf0*/  IADD3 R47, P0, PT, R26, R47, RZ ;  /* 0x0000002f1a2f7210 */ /* 0x000fe40007f1e0ff */
[----:B------:R-:W-:Y:S01]  /*2d00*/  LOP3.LUT R27, R53, R32, RZ, 0x3c, !PT ;  /* 0x00000020351b7212 */ /* 0x000fe200078e3cff */
[----:B------:R-:W0:Y:S04]  /*2d10*/  LDCU.U8 UR7, c[0x3][0x79] ;  /* 0x00c00f20ff0777ac */ /* 0x000e280008000000 */
[----:B------:R-:W-:Y:S01]  /*2d20*/  IMAD.X R27, R27, 0x1, R56, P0 ;  /* 0x000000011b1b7824 */ /* 0x000fe200000e0638 */
[----:B------:R-:W-:-:S02]  /*2d30*/  LOP3.LUT R52, R51, R43, R52, 0x96, !PT ;  /* 0x0000002b33347212 */ /* 0x000fc400078e9634 */
[----:B------:R-:W-:Y:S02]  /*2d40*/  LOP3.LUT R26, R47, R54, RZ, 0x3c, !PT ;  /* 0x000000362f1a7212 */ /* 0x000fe400078e3cff */
[----:B------:R-:W-:-:S04]  /*2d50*/  LOP3.LUT R43, R27, R0, RZ, 0x3c, !PT ;  /* 0x000000001b2b7212 */ /* 0x000fc800078e3cff */
[----:B------:R-:W-:Y:S02]  /*2d60*/  SHF.R.W.U32 R3, R26, 0x18, R43 ;  /* 0x000000181a037819 */ /* 0x000fe40000001e2b */
[----:B------:R-:W-:Y:S02]  /*2d70*/  SHF.R.W.U32 R26, R43, 0x18, R26 ;  /* 0x000000182b1a7819 */ /* 0x000fe40000001e1a */
[----:B------:R-:W-:Y:S02]  /*2d80*/  SHF.R.W.U32 R43, R2, 0x10, R52 ;  /* 0x00000010022b7819 */ /* 0x000fe40000001e34 */
[----:B------:R-:W-:Y:S02]  /*2d90*/  SHF.R.W.U32 R0, R52, 0x10, R2 ;  /* 0x0000001034007819 */ /* 0x000fe40000001e02 */
[----:B------:R-:W-:Y:S01]  /*2da0*/  IADD3 R58, P0, PT, R43, R58, RZ ;  /* 0x0000003a2b3a7210 */ /* 0x000fe20007f1e0ff */
[----:B0-----:R-:W-:-:S04]  /*2db0*/  ULEA UR7, UR7, UR6, 0x3 ;  /* 0x0000000607077291 */ /* 0x001fc8000f8e18ff */
[----:B------:R-:W-:Y:S01]  /*2dc0*/  IMAD.X R46, R0, 0x1, R46, P0 ;  /* 0x00000001002e7824 */ /* 0x000fe200000e062e */
[----:B------:R-:W-:-:S04]  /*2dd0*/  IADD3 R54, P0, P1, R8, R53, R3 ;  /* 0x0000003508367210 */ /* 0x000fc8000791e003 */
[-C--:B------:R-:W-:Y:S02]  /*2de0*/  IADD3.X R8, PT, PT, R9, R33.reuse, R26, P0, P1 ;  /* 0x0000002109087210 */ /* 0x080fe400007e241a */
[----:B------:R-:W-:Y:S02]  /*2df0*/  LOP3.LUT R48, R54, R33, R48, 0x96, !PT ;  /* 0x0000002136307212 */ /* 0x000fe400078e9630 */
[----:B------:R-:W-:Y:S02]  /*2e00*/  LOP3.LUT R53, R8, R53, R32, 0x96, !PT ;  /* 0x0000003508357212 */ /* 0x000fe400078e9620 */
[----:B------:R-:W5:Y:S01]  /*2e10*/  LDL.64 R32, [UR7] ;  /* 0x00000007ff207983 */ /* 0x000f620008100a00 */
[----:B------:R-:W0:Y:S01]  /*2e20*/  LDCU.U8 UR8, c[0x3][0x7f] ;  /* 0x00c00fe0ff0877ac */ /* 0x000e220008000000 */
[----:B------:R-:W-:Y:S02]  /*2e30*/  LOP3.LUT R16, R58, R16, RZ, 0x3c, !PT ;  /* 0x000000103a107212 */ /* 0x000fe400078e3cff */
[----:B------:R-:W-:-:S04]  /*2e40*/  LOP3.LUT R50, R46, R50, RZ, 0x3c, !PT ;  /* 0x000000322e327212 */ /* 0x000fc800078e3cff */
[----:B------:R-:W-:Y:S02]  /*2e50*/  SHF.R.W.U32 R9, R50, 0x1f, R16 ;  /* 0x0000001f32097819 */ /* 0x000fe40000001e10 */
[----:B------:R-:W-:Y:S02]  /*2e60*/  SHF.R.W.U32 R16, R16, 0x1f, R50 ;  /* 0x0000001f10107819 */ /* 0x000fe40000001e32 */
[----:B------:R-:W-:Y:S02]  /*2e70*/  IADD3 R54, P0, P1, R12, R54, R9 ;  /* 0x000000360c367210 */ /* 0x000fe4000791e009 */
[----:B------:R-:W-:Y:S01]  /*2e80*/  SHF.R.W.U32 R2, R24, 0x10, R44 ;  /* 0x0000001018027819 */ /* 0x000fe20000001e2c */
[----:B0-----:R-:W-:Y:S01]  /*2e90*/  ULEA UR8, UR8, UR6, 0x3 ;  /* 0x0000000608087291 */ /* 0x001fe2000f8e18ff */
[----:B------:R-:W-:Y:S02]  /*2ea0*/  IADD3.X R56, PT, PT, R13, R8, R16, P0, P1 ;  /* 0x000000080d387210 */ /* 0x000fe400007e2410 */
[----:B------:R-:W-:-:S02]  /*2eb0*/  SHF.R.W.U32 R12, R44, 0x10, R24 ;  /* 0x000000102c0c7819 */ /* 0x000fc40000001e18 */
[----:B------:R-:W-:-:S04]  /*2ec0*/  IADD3 R8, P0, PT, R2, R25, RZ ;  /* 0x0000001902087210 */ /* 0x000fc80007f1e0ff */
[----:B------:R-:W5:Y:S01]  /*2ed0*/  LDL.64 R24, [UR8] ;  /* 0x00000008ff187983 */ /* 0x000f620008100a00 */
[----:B------:R-:W0:Y:S01]  /*2ee0*/  LDCU.U8 UR7, c[0x3][0x7b] ;  /* 0x00c00f60ff0777ac */ /* 0x000e220008000000 */
[----:B------:R-:W-:Y:S01]  /*2ef0*/  IMAD.X R15, R12, 0x1, R15, P0 ;  /* 0x000000010c0f7824 */ /* 0x000fe200000e060f */
[----:B------:R-:W-:Y:S01]  /*2f00*/  LOP3.LUT R50, R8, R49, RZ, 0x3c, !PT ;  /* 0x0000003108327212 */ /* 0x000fe200078e3cff */
[----:B------:R-:W1:Y:S03]  /*2f10*/  LDCU.64 UR8, c[0x3][0x80] ;  /* 0x00c01000ff0877ac */ /* 0x000e660008000a00 */
[----:B------:R-:W-:-:S04]  /*2f20*/  LOP3.LUT R13, R15, R36, RZ, 0x3c, !PT ;  /* 0x000000240f0d7212 */ /* 0x000fc800078e3cff */
[----:B------:R-:W-:Y:S02]  /*2f30*/  SHF.R.W.U32 R49, R13, 0x1f, R50 ;  /* 0x0000001f0d317819 */ /* 0x000fe40000001e32 */
[----:B------:R-:W-:Y:S02]  /*2f40*/  SHF.R.W.U32 R50, R50, 0x1f, R13 ;  /* 0x0000001f32327819 */ /* 0x000fe40000001e0d */
[----:B------:R-:W-:Y:S01]  /*2f50*/  IADD3 R4, P0, P1, R20, R4, R49 ;  /* 0x0000000414047210 */ /* 0x000fe2000791e031 */
[----:B0-----:R-:W-:Y:S01]  /*2f60*/  ULEA UR7, UR7, UR6, 0x3 ;  /* 0x0000000607077291 */ /* 0x001fe2000f8e18ff */
[----:B------:R-:W-:Y:S02]  /*2f70*/  SHF.R.W.U32 R36, R48, 0x10, R53 ;  /* 0x0000001030247819 */ /* 0x000fe40000001e35 */
[----:B------:R-:W-:Y:S02]  /*2f80*/  IADD3.X R51, PT, PT, R21, R51, R50, P0, P1 ;  /* 0x0000003315337210 */ /* 0x000fe400007e2432 */
[----:B------:R-:W-:-:S02]  /*2f90*/  SHF.R.W.U32 R48, R53, 0x10, R48 ;  /* 0x0000001035307819 */ /* 0x000fc40000001e30 */
[----:B------:R-:W-:Y:S02]  /*2fa0*/  IADD3 R44, P0, PT, R36, R47, RZ ;  /* 0x0000002f242c7210 */ /* 0x000fe40007f1e0ff */
[----:B------:R-:W5:Y:S03]  /*2fb0*/  LDL.64 R20, [UR7] ;  /* 0x00000007ff147983 */ /* 0x000f660008100a00 */
[----:B------:R-:W-:Y:S01]  /*2fc0*/  IMAD.X R27, R48, 0x1, R27, P0 ;  /* 0x00000001301b7824 */ /* 0x000fe200000e061b */
[----:B------:R-:W-:-:S04]  /*2fd0*/  LOP3.LUT R3, R44, R3, RZ, 0x3c, !PT ;  /* 0x000000032c037212 */ /* 0x000fc800078e3cff */
[----:B------:R-:W-:Y:S01]  /*2fe0*/  LOP3.LUT R26, R27, R26, RZ, 0x3c, !PT ;  /* 0x0000001a1b1a7212 */ /* 0x000fe200078e3cff */
[----:B-1----:R-:W-:-:S03]  /*2ff0*/  ULOP3.LUT UR7, UR8, 0xff, URZ, 0xc0, !UPT ;  /* 0x000000ff08077892 */ /* 0x002fc6000f8ec0ff */
[----:B------:R-:W-:Y:S02]  /*3000*/  SHF.R.W.U32 R13, R26, 0x1f, R3 ;  /* 0x0000001f1a0d7819 */ /* 0x000fe40000001e03 */
[----:B------:R-:W-:Y:S02]  /*3010*/  SHF.R.W.U32 R47, R3, 0x1f, R26 ;  /* 0x0000001f032f7819 */ /* 0x000fe40000001e1a */
[----:B------:R-:W-:Y:S02]  /*3020*/  IADD3 R55, P0, P1, R22, R55, R13 ;  /* 0x0000003716377210 */ /* 0x000fe4000791e00d */
[----:B------:R-:W-:Y:S01]  /*3030*/  LOP3.LUT R22, R51, R48, RZ, 0x3c, !PT ;  /* 0x0000003033167212 */ /* 0x000fe200078e3cff */
[----:B------:R-:W-:Y:S01]  /*3040*/  ULEA UR7, UR7, UR6, 0x3 ;  /* 0x0000000607077291 */ /* 0x000fe2000f8e18ff */
[----:B------:R-:W-:Y:S02]  /*3050*/  LOP3.LUT R3, R61, R0, RZ, 0x3c, !PT ;  /* 0x000000003d037212 */ /* 0x000fe400078e3cff */
[----:B------:R-:W-:-:S02]  /*3060*/  IADD3.X R57, PT, PT, R23, R57, R47, P0, P1 ;  /* 0x0000003917397210 */ /* 0x000fc400007e242f */
[----:B------:R-:W-:Y:S02]  /*3070*/  IADD3 R37, P1, PT, R22, R37, RZ ;  /* 0x0000002516257210 */ /* 0x000fe40007f3e0ff */
[----:B------:R-:W-:Y:S02]  /*3080*/  IADD3 R3, P0, PT, R3, R44, RZ ;  /* 0x0000002c03037210 */ /* 0x000fe40007f1e0ff */
[----:B------:R-:W-:Y:S02]  /*3090*/  LOP3.LUT R22, R4, R36, RZ, 0x3c, !PT ;  /* 0x0000002404167212 */ /* 0x000fe400078e3cff */
[----:B------:R-:W-:-:S03]  /*30a0*/  LOP3.LUT R44, R42, R43, RZ, 0x3c, !PT ;  /* 0x0000002b2a2c7212 */ /* 0x000fc600078e3cff */
[----:B------:R-:W-:Y:S02]  /*30b0*/  IMAD.X R59, R22, 0x1, R59, P1 ;  /* 0x00000001163b7824 */ /* 0x000fe400008e063b */
[----:B------:R-:W-:Y:S02]  /*30c0*/  IMAD.X R44, R44, 0x1, R27, P0 ;  /* 0x000000012c2c7824 */ /* 0x000fe400000e061b */
[----:B------:R-:W5:Y:S01]  /*30d0*/  LDL.64 R26, [UR7] ;  /* 0x00000007ff1a7983 */ /* 0x000f620008100a00 */
[----:B------:R-:W0:Y:S01]  /*30e0*/  LDCU.U8 UR7, c[0x3][0x7d] ;  /* 0x00c00fa0ff0777ac */ /* 0x000e220008000000 */
[----:B------:R-:W-:Y:S02]  /*30f0*/  LOP3.LUT R49, R37, R49, RZ, 0x3c, !PT ;  /* 0x0000003125317212 */ /* 0x000fe400078e3cff */
        /* <DEDUP_REMOVED lines=9> */
[----:B------:R-:W-:Y:S02]  /*3190*/  SHF.R.W.U32 R52, R22, 0x18, R52 ;  /* 0x0000001816347819 */ /* 0x000fe40000001e34 */
[----:B------:R-:W-:Y:S02]  /*31a0*/  LOP3.LUT R22, R14, R51, R48, 0x96, !PT ;  /* 0x000000330e167212 */ /* 0x000fe400078e9630 */
[----:B------:R-:W-:Y:S01]  /*31b0*/  LOP3.LUT R4, R53, R4, R36, 0x96, !PT ;  /* 0x0000000435047212 */ /* 0x000fe200078e9624 */
[----:B------:R-:W-:Y:S01]  /*31c0*/  ULOP3.LUT UR8, UR9, 0xff, URZ, 0xc0, !UPT ;  /* 0x000000ff09087892 */ /* 0x000fe2000f8ec0ff */
[----:B------:R-:W-:Y:S02]  /*31d0*/  IADD3 R51, P0, P1, R10, R42, R17 ;  /* 0x0000002a0a337210 */ /* 0x000fe4000791e011 */
[----:B------:R-:W-:Y:S01]  /*31e0*/  SHF.R.W.U32 R48, R22, 0x10, R4 ;  /* 0x0000001016307819 */ /* 0x000fe20000001e04 */
[----:B------:R-:W-:Y:S01]  /*31f0*/  ULEA UR8, UR8, UR6, 0x3 ;  /* 0x0000000608087291 */ /* 0x000fe2000f8e18ff */
[----:B------:R-:W-:-:S02]  /*3200*/  IADD3.X R19, PT, PT, R11, R61, R52, P0, P1 ;  /* 0x0000003d0b137210 */ /* 0x000fc400007e2434 */
[----:B------:R-:W-:Y:S02]  /*3210*/  IADD3 R10, P0, PT, R48, R37, RZ ;  /* 0x00000025300a7210 */ /* 0x000fe40007f1e0ff */
[----:B------:R-:W5:Y:S01]  /*3220*/  LDL.64 R36, [UR7] ;  /* 0x00000007ff247983 */ /* 0x000f620008100a00 */
[----:B------:R-:W0:Y:S01]  /*3230*/  LDCU.U8 UR7, c[0x3][0x82] ;  /* 0x00c01040ff0777ac */ /* 0x000e220008000000 */
[----:B------:R-:W-:Y:S02]  /*3240*/  SHF.R.W.U32 R4, R4, 0x10, R22 ;  /* 0x0000001004047819 */ /* 0x000fe40000001e16 */
[----:B------:R-:W-:Y:S02]  /*3250*/  LOP3.LUT R11, R10, R23, RZ, 0x3c, !PT ;  /* 0x000000170a0b7212 */ /* 0x000fe400078e3cff */
[----:B------:R-:W5:Y:S01]  /*3260*/  LDL.64 R22, [UR8] ;  /* 0x00000008ff167983 */ /* 0x000f620008100a00 */
[----:B------:R-:W-:Y:S01]  /*3270*/  IMAD.X R50, R4, 0x1, R59, P0 ;  /* 0x0000000104327824 */ /* 0x000fe200000e063b */
[----:B------:R-:W-:-:S04]  /*3280*/  LOP3.LUT R18, R51, R61, R0, 0x96, !PT ;  /* 0x0000003d33127212 */ /* 0x000fc800078e9600 */
[----:B------:R-:W-:-:S04]  /*3290*/  LOP3.LUT R60, R50, R49, RZ, 0x3c, !PT ;  /* 0x00000031323c7212 */ /* 0x000fc800078e3cff */
[----:B------:R-:W-:Y:S01]  /*32a0*/  SHF.R.W.U32 R0, R60, 0x1f, R11 ;  /* 0x0000001f3c007819 */ /* 0x000fe20000001e0b */
[----:B0-----:R-:W-:Y:S01]  /*32b0*/  ULEA UR7, UR7, UR6, 0x3 ;  /* 0x0000000607077291 */ /* 0x001fe2000f8e18ff */
[----:B------:R-:W-:Y:S02]  /*32c0*/  SHF.R.W.U32 R49, R11, 0x1f, R60 ;  /* 0x0000001f0b317819 */ /* 0x000fe40000001e3c */
[----:B------:R-:W-:Y:S02]  /*32d0*/  IADD3 R51, P0, P1, R6, R51, R0 ;  /* 0x0000003306337210 */ /* 0x000fe4000791e000 */
[----:B------:R-:W-:Y:S02]  /*32e0*/  LOP3.LUT R11, R19, R42, R43, 0x96, !PT ;  /* 0x0000002a130b7212 */ /* 0x000fe400078e962b */
[----:B------:R-:W-:Y:S02]  /*32f0*/  IADD3.X R19, PT, PT, R7, R19, R49, P0, P1 ;  /* 0x0000001307137210 */ /* 0x000fe400007e2431 */
[----:B------:R-:W-:Y:S01]  /*3300*/  LOP3.LUT R7, R56, R45, RZ, 0x3c, !PT ;  /* 0x0000002d38077212 */ /* 0x000fe200078e3cff */
[----:B------:R-:W5:Y:S01]  /*3310*/  LDL.64 R42, [UR7] ;  /* 0x00000007ff2a7983 */ /* 0x000f620008100a00 */
[----:B------:R-:W-:Y:S01]  /*3320*/  LOP3.LUT R6, R54, R5, RZ, 0x3c, !PT ;  /* 0x0000000536067212 */ /* 0x000fe200078e3cff */
[----:B------:R-:W0:Y:S01]  /*3330*/  LDCU.U8 UR7, c[0x3][0x86] ;  /* 0x00c010c0ff0777ac */ /* 0x000e220008000000 */
[----:B------:R-:W-:-:S02]  /*3340*/  IADD3 R8, P0, PT, R7, R8, RZ ;  /* 0x0000000807087210 */ /* 0x000fc40007f1e0ff */
[----:B------:R-:W-:-:S03]  /*3350*/  LOP3.LUT R7, R57, R12, RZ, 0x3c, !PT ;  /* 0x0000000c39077212 */ /* 0x000fc600078e3cff */
[----:B------:R-:W-:Y:S01]  /*3360*/  IMAD.X R15, R6, 0x1, R15, P0 ;  /* 0x00000001060f7824 */ /* 0x000fe200000e060f */
[----:B------:R-:W-:Y:S02]  /*3370*/  IADD3 R6, P0, PT, R7, R58, RZ ;  /* 0x0000003a07067210 */ /* 0x000fe40007f1e0ff */
[----:B------:R-:W-:Y:S02]  /*3380*/  LOP3.LUT R7, R55, R2, RZ, 0x3c, !PT ;  /* 0x0000000237077212 */ /* 0x000fe400078e3cff */
[----:B------:R-:W-:-:S03]  /*3390*/  LOP3.LUT R9, R8, R9, RZ, 0x3c, !PT ;  /* 0x0000000908097212 */ /* 0x000fc600078e3cff */
[----:B------:R-:W-:Y:S01]  /*33a0*/  IMAD.X R46, R7, 0x1, R46, P0 ;  /* 0x00000001072e7824 */ /* 0x000fe200000e062e */
[----:B------:R-:W-:Y:S02]  /*33b0*/  LOP3.LUT R58, R15, R16, RZ, 0x3c, !PT ;  /* 0x000000100f3a7212 */ /* 0x000fe400078e3cff */
[----:B------:R-:W-:Y:S02]  /*33c0*/  LOP3.LUT R13, R6, R13, RZ, 0x3c, !PT ;  /* 0x0000000d060d7212 */ /* 0x000fe400078e3cff */
[----:B------:R-:W-:Y:S01]  /*33d0*/  LOP3.LUT R16, R46, R47, RZ, 0x3c, !PT ;  /* 0x0000002f2e107212 */ /* 0x000fe200078e3cff */
[----:B0-----:R-:W-:Y:S01]  /*33e0*/  ULEA UR7, UR7, UR6, 0x3 ;  /* 0x0000000607077291 */ /* 0x001fe2000f8e18ff */
[----:B------:R-:W-:Y:S02]  /*33f0*/  SHF.R.W.U32 R7, R9, 0x18, R58 ;  /* 0x0000001809077819 */ /* 0x000fe40000001e3a */
[----:B------:R-:W-:Y:S02]  /*3400*/  SHF.R.W.U32 R47, R58, 0x18, R9 ;  /* 0x000000183a2f7819 */ /* 0x000fe40000001e09 */
[----:B------:R-:W-:-:S02]  /*3410*/  SHF.R.W.U32 R9, R13, 0x18, R16 ;  /* 0x000000180d097819 */ /* 0x000fc40000001e10 */
[----:B------:R-:W-:Y:S02]  /*3420*/  SHF.R.W.U32 R13, R16, 0x18, R13 ;  /* 0x00000018100d7819 */ /* 0x000fe40000001e0d */
[----:B--2---:R-:W-:-:S04]  /*3430*/  IADD3 R16, P0, P1, R30, R54, R7 ;  /* 0x000000361e107210 */ /* 0x004fc8000791e007 */
[-C--:B------:R-:W-:Y:S02]  /*3440*/  IADD3.X R59, PT, PT, R31, R56.reuse, R47, P0, P1 ;  /* 0x000000381f3b7210 */ /* 0x080fe400007e242f */
[----:B------:R-:W2:Y:S01]  /*3450*/  LDL.64 R30, [UR7] ;  /* 0x00000007ff1e7983 */ /* 0x000ea20008100a00 */
[----:B---3--:R-:W-:Y:S02]  /*3460*/  IADD3 R61, P0, P1, R38, R55, R9 ;  /* 0x00000037263d7210 */ /* 0x008fe4000791e009 */
[----:B------:R-:W-:Y:S02]  /*3470*/  LOP3.LUT R38, R16, R56, R45, 0x96, !PT ;  /* 0x0000003810267212 */ /* 0x000fe400078e962d */
[-C--:B------:R-:W-:Y:S02]  /*3480*/  IADD3.X R39, PT, PT, R39, R57.reuse, R13, P0, P1 ;  /* 0x0000003927277210 */ /* 0x080fe400007e240d */
[----:B------:R-:W-:Y:S02]  /*3490*/  LOP3.LUT R45, R59, R54, R5, 0x96, !PT ;  /* 0x000000363b2d7212 */ /* 0x000fe400078e9605 */
[----:B------:R-:W-:-:S02]  /*34a0*/  LOP3.LUT R57, R61, R57, R12, 0x96, !PT ;  /* 0x000000393d397212 */ /* 0x000fc400078e960c */
[----:B------:R-:W-:Y:S02]  /*34b0*/  LOP3.LUT R54, R39, R55, R2, 0x96, !PT ;  /* 0x0000003727367212 */ /* 0x000fe400078e9602 */
[----:B------:R-:W-:Y:S02]  /*34c0*/  SHF.R.W.U32 R5, R38, 0x10, R45 ;  /* 0x0000001026057819 */ /* 0x000fe40000001e2d */
[----:B------:R-:W-:Y:S02]  /*34d0*/  SHF.R.W.U32 R12, R57, 0x10, R54 ;  /* 0x00000010390c7819 */ /* 0x000fe40000001e36 */
[----:B------:R-:W-:Y:S02]  /*34e0*/  SHF.R.W.U32 R2, R18, 0x10, R11 ;  /* 0x0000001012027819 */ /* 0x000fe40000001e0b */
[----:B------:R-:W-:Y:S02]  /*34f0*/  SHF.R.W.U32 R38, R45, 0x10, R38 ;  /* 0x000000102d267819 */ /* 0x000fe40000001e26 */
[----:B------:R-:W-:Y:S01]  /*3500*/  IADD3 R8, P0, PT, R5, R8, RZ ;  /* 0x0000000805087210 */ /* 0x000fe20007f1e0ff */
[----:B------:R-:W0:Y:S01]  /*3510*/  LDCU.U8 UR8, c[0x3][0x83] ;  /* 0x00c01060ff0877ac */ /* 0x000e220008000000 */
[----:B------:R-:W-:-:S02]  /*3520*/  SHF.R.W.U32 R11, R11, 0x10, R18 ;  /* 0x000000100b0b7819 */ /* 0x000fc40000001e12 */
[----:B------:R-:W-:Y:S02]  /*3530*/  SHF.R.W.U32 R18, R54, 0x10, R57 ;  /* 0x0000001036127819 */ /* 0x000fe40000001e39 */
[----:B------:R-:W-:Y:S01]  /*3540*/  IADD3 R54, P1, PT, R12, R6, RZ ;  /* 0x000000060c367210 */ /* 0x000fe20007f3e0ff */
[----:B------:R-:W-:Y:S01]  /*3550*/  IMAD.X R56, R38, 0x1, R15, P0 ;  /* 0x0000000126387824 */ /* 0x000fe200000e060f */
[----:B------:R-:W1:Y:S01]  /*3560*/  LDCU.U8 UR7, c[0x3][0x81] ;  /* 0x00c01020ff0777ac */ /* 0x000e620008000000 */
[----:B------:R-:W-:Y:S02]  /*3570*/  LOP3.LUT R7, R8, R7, RZ, 0x3c, !PT ;  /* 0x0000000708077212 */ /* 0x000fe400078e3cff */
[----:B------:R-:W-:Y:S01]  /*3580*/  IMAD.X R46, R18, 0x1, R46, P1 ;  /* 0x00000001122e7824 */ /* 0x000fe200008e062e */
[----:B------:R-:W-:-:S04]  /*3590*/  LOP3.LUT R58, R56, R47, RZ, 0x3c, !PT ;  /* 0x0000002f383a7212 */ /* 0x000fc800078e3cff */
[----:B------:R-:W-:Y:S02]  /*35a0*/  LOP3.LUT R6, R46, R13, RZ, 0x3c, !PT ;  /* 0x0000000d2e067212 */ /* 0x000fe400078e3cff */
[----:B------:R-:W-:Y:S02]  /*35b0*/  SHF.R.W.U32 R13, R58, 0x1f, R7 ;  /* 0x0000001f3a0d7819 */ /* 0x000fe40000001e07 */
[----:B------:R-:W-:Y:S02]  /*35c0*/  SHF.R.W.U32 R45, R7, 0x1f, R58 ;  /* 0x0000001f072d7819 */ /* 0x000fe40000001e3a */
[----:B------:R-:W-:Y:S02]  /*35d0*/  IADD3 R58, P0, PT, R2, R3, RZ ;  /* 0x00000003023a7210 */ /* 0x000fe40007f1e0ff */
[----:B------:R-:W-:Y:S01]  /*35e0*/  LOP3.LUT R9, R54, R9, RZ, 0x3c, !PT ;  /* 0x0000000936097212 */ /* 0x000fe200078e3cff */
[----:B------:R-:W3:Y:S01]  /*35f0*/  LDCU.U8 UR9, c[0x3][0x85] ;  /* 0x00c010a0ff0977ac */ /* 0x000ee20008000000 */
[----:B----4-:R-:W-:Y:S01]  /*3600*/  IADD3 R3, P1, P2, R40, R14, R13 ;  /* 0x0000000e28037210 */ /* 0x010fe20007a3e00d */
[----:B------:R-:W-:Y:S01]  /*3610*/  IMAD.X R55, R11, 0x1, R44, P0 ;  /* 0x000000010b377824 */ /* 0x000fe200000e062c */
[----:B------:R-:W-:Y:S01]  /*3620*/  SHF.R.W.U32 R47, R6, 0x1f, R9 ;  /* 0x0000001f062f7819 */ /* 0x000fe20000001e09 */
[----:B0-----:R-:W-:Y:S01]  /*3630*/  ULEA UR8, UR8, UR6, 0x3 ;  /* 0x0000000608087291 */ /* 0x001fe2000f8e18ff */
[----:B------:R-:W-:Y:S01]  /*3640*/  IADD3.X R40, PT, PT, R41, R53, R45, P1, P2 ;  /* 0x0000003529287210 */ /* 0x000fe20000fe442d */
[----:B-1----:R-:W-:Y:S01]  /*3650*/  ULEA UR7, UR7, UR6, 0x3 ;  /* 0x0000000607077291 */ /* 0x002fe2000f8e18ff */
[----:B------:R-:W-:-:S02]  /*3660*/  SHF.R.W.U32 R9, R9, 0x1f, R6 ;  /* 0x0000001f09097819 */ /* 0x000fc40000001e06 */
[----:B------:R-:W-:Y:S02]  /*3670*/  LOP3.LUT R17, R58, R17, RZ, 0x3c, !PT ;  /* 0x000000113a117212 */ /* 0x000fe400078e3cff */
[----:B------:R-:W-:Y:S02]  /*3680*/  LOP3.LUT R52, R55, R52, RZ, 0x3c, !PT ;  /* 0x0000003437347212 */ /* 0x000fe400078e3cff */
[----:B-----5:R-:W-:Y:S01]  /*3690*/  IADD3 R53, P0, P1, R34, R16, R47 ;  /* 0x0000001022357210 */ /* 0x020fe2000791e02f */
[----:B------:R-:W4:Y:S01]  /*36a0*/  LDL.64 R6, [UR8] ;  /* 0x00000008ff067983 */ /* 0x000f220008100a00 */
[----:B------:R-:W-:Y:S02]  /*36b0*/  LOP3.LUT R57, R19, R18, RZ, 0x3c, !PT ;  /* 0x0000001213397212 */ /* 0x000fe400078e3cff */
[----:B------:R-:W-:Y:S01]  /*36c0*/  SHF.R.W.U32 R41, R52, 0x1f, R17 ;  /* 0x0000001f34297819 */ /* 0x000fe20000001e11 */
[----:B------:R-:W5:Y:S01]  /*36d0*/  LDL.64 R14, [UR7] ;  /* 0x00000007ff0e7983 */ /* 0x000f620008100a00 */
[----:B------:R-:W-:Y:S01]  /*36e0*/  SHF.R.W.U32 R34, R17, 0x1f, R52 ;  /* 0x0000001f11227819 */ /* 0x000fe20000001e34 */
[----:B---3--:R-:W-:Y:S01]  /*36f0*/  ULEA UR9, UR9, UR6, 0x3 ;  /* 0x0000000609097291 */ /* 0x008fe2000f8e18ff */
[----:B------:R-:W-:Y:S01]  /*3700*/  IADD3.X R35, PT, PT, R35, R59, R9, P0, P1 ;  /* 0x0000003b23237210 */ /* 0x000fe200007e2409 */
[----:B------:R-:W0:Y:S01]  /*3710*/  LDCU UR7, c[0x3][0x88] ;  /* 0x00c01100ff0777ac */ /* 0x000e220008000800 */
[----:B------:R-:W-:-:S02]  /*3720*/  IADD3 R57, P0, PT, R57, R8, RZ ;  /* 0x0000000839397210 */ /* 0x000fc40007f1e0ff */
[----:B------:R-:W-:-:S05]  /*3730*/  LOP3.LUT R17, R51, R12, RZ, 0x3c, !PT ;  /* 0x0000000c33117212 */ /* 0x000fca00078e3cff */
[----:B------:R-:W-:Y:S01]  /*3740*/  IMAD.X R56, R17, 0x1, R56, P0 ;  /* 0x0000000111387824 */ /* 0x000fe200000e0638 */
[----:B------:R-:W-:Y:S02]  /*3750*/  IADD3 R8, P0, P1, R28, R61, R41 ;  /* 0x0000003d1c087210 */ /* 0x000fe4000791e029 */
[----:B------:R-:W-:Y:S02]  /*3760*/  LOP3.LUT R0, R57, R0, RZ, 0x3c, !PT ;  /* 0x0000000039007212 */ /* 0x000fe400078e3cff */
[----:B------:R-:W-:Y:S02]  /*3770*/  LOP3.LUT R17, R56, R49, RZ, 0x3c, !PT ;  /* 0x0000003138117212 */ /* 0x000fe400078e3cff */
[----:B------:R-:W-:Y:S02]  /*3780*/  IADD3.X R49, PT, PT, R29, R39, R34, P0, P1 ;  /* 0x000000271d317210 */ /* 0x000fe400007e2422 */
[----:B------:R-:W-:Y:S02]  /*3790*/  SHF.R.W.U32 R39, R0, 0x18, R17 ;  /* 0x0000001800277819 */ /* 0x000fe40000001e11 */
[----:B------:R-:W-:-:S02]  /*37a0*/  SHF.R.W.U32 R0, R17, 0x18, R0 ;  /* 0x0000001811007819 */ /* 0x000fc40000001e00 */
[----:B------:R-:W-:Y:S01]  /*37b0*/  LOP3.LUT R29, R40, R11, RZ, 0x3c, !PT ;  /* 0x0000000b281d7212 */ /* 0x000fe200078e3cff */
[----:B------:R-:W3:Y:S03]  /*37c0*/  LDL.64 R16, [UR9] ;  /* 0x00000009ff107983 */ /* 0x000ee60008100a00 */
[----:B------:R-:W-:Y:S02]  /*37d0*/  IADD3 R54, P0, PT, R29, R54, RZ ;  /* 0x000000361d367210 */ /* 0x000fe40007f1e0ff */
[----:B------:R-:W-:Y:S01]  /*37e0*/  LOP3.LUT R29, R3, R2, RZ, 0x3c, !PT ;  /* 0x00000002031d7212 */ /* 0x000fe200078e3cff */
[----:B------:R-:W1:Y:S04]  /*37f0*/  LDCU.U8 UR8, c[0x3][0x8a] ;  /* 0x00c01140ff0877ac */ /* 0x000e680008000000 */
[----:B------:R-:W-:Y:S01]  /*3800*/  IMAD.X R46, R29, 0x1, R46, P0 ;  /* 0x000000011d2e7824 */ /* 0x000fe200000e062e */
[----:B------:R-:W-:Y:S01]  /*3810*/  LOP3.LUT R29, R49, R38, RZ, 0x3c, !PT ;  /* 0x00000026311d7212 */ /* 0x000fe200078e3cff */
[----:B0-----:R-:W-:Y:S01]  /*3820*/  ULOP3.LUT UR7, UR7, 0xff, URZ, 0xc0, !UPT ;  /* 0x000000ff07077892 */ /* 0x001fe2000f8ec0ff */
[----:B------:R-:W-:-:S02]  /*3830*/  LOP3.LUT R59, R8, R5, RZ, 0x3c, !PT ;  /* 0x00000005083b7212 */ /* 0x000fc400078e3cff */
[----:B------:R-:W-:Y:S01]  /*3840*/  IADD3 R10, P0, PT, R29, R10, RZ ;  /* 0x0000000a1d0a7210 */ /* 0x000fe20007f1e0ff */
[----:B------:R-:W-:-:S04]  /*3850*/  ULEA UR7, UR7, UR6, 0x3 ;  /* 0x0000000607077291 */ /* 0x000fc8000f8e18ff */
[----:B------:R-:W-:Y:S01]  /*3860*/  IMAD.X R59, R59, 0x1, R50, P0 ;  /* 0x000000013b3b7824 */ /* 0x000fe200000e0632 */
[----:B------:R-:W-:Y:S02]  /*3870*/  LOP3.LUT R50, R46, R45, RZ, 0x3c, !PT ;  /* 0x0000002d2e327212 */ /* 0x000fe400078e3cff */
[----:B------:R-:W-:Y:S01]  /*3880*/  LOP3.LUT R44, R10, R41, RZ, 0x3c, !PT ;  /* 0x000000290a2c7212 */ /* 0x000fe200078e3cff */
[----:B-1----:R-:W-:Y:S01]  /*3890*/  ULEA UR8, UR8, UR6, 0x3 ;  /* 0x0000000608087291 */ /* 0x002fe2000f8e18ff */
[----:B------:R-:W-:Y:S01]  /*38a0*/  LOP3.LUT R45, R59, R34, RZ, 0x3c, !PT ;  /* 0x000000223b2d7212 */ /* 0x000fe200078e3cff */
[----:B------:R-:W3:Y:S03]  /*38b0*/  LDL.64 R28, [UR7] ;  /* 0x00000007ff1c7983 */ /* 0x000ee60008100a00 */
[----:B------:R-:W-:Y:S02]  /*38c0*/  SHF.R.W.U32 R41, R44, 0x18, R45 ;  /* 0x000000182c297819 */ /* 0x000fe40000001e2d */
[----:B------:R-:W-:-:S02]  /*38d0*/  SHF.R.W.U32 R34, R45, 0x18, R44 ;  /* 0x000000182d227819 */ /* 0x000fc40000001e2c */
[----:B------:R-:W-:-:S04]  /*38e0*/  IADD3 R45, P0, P1, R32, R51, R39 ;  /* 0x00000033202d7210 */ /* 0x000fc8000791e027 */
[-C--:B------:R-:W-:Y:S02]  /*38f0*/  IADD3.X R33, PT, PT, R33, R19.reuse, R0, P0, P1 ;  /* 0x0000001321217210 */ /* 0x080fe400007e2400 */
[----:B------:R-:W-:Y:S02]  /*3900*/  LOP3.LUT R44, R45, R19, R18, 0x96, !PT ;  /* 0x000000132d2c7212 */ /* 0x000fe400078e9612 */
[----:B------:R-:W3:Y:S01]  /*3910*/  LDL.64 R18, [UR8] ;  /* 0x00000008ff127983 */ /* 0x000ee20008100a00 */
[----:B------:R-:W0:Y:S01]  /*3920*/  LDCU.U8 UR7, c[0x3][0x87] ;  /* 0x00c010e0ff0777ac */ /* 0x000e220008000000 */
[----:B------:R-:W-:Y:S02]  /*3930*/  LOP3.LUT R61, R54, R13, RZ, 0x3c, !PT ;  /* 0x0000000d363d7212 */ /* 0x000fe400078e3cff */
[----:B------:R-:W-:Y:S01]  /*3940*/  IADD3 R32, P0, P1, R24, R8, R41 ;  /* 0x0000000818207210 */ /* 0x000fe2000791e029 */
[----:B------:R-:W1:Y:S01]  /*3950*/  LDCU UR8, c[0x3][0x8c] ;  /* 0x00c01180ff0877ac */ /* 0x000e620008000800 */
[----:B------:R-:W-:-:S02]  /*3960*/  SHF.R.W.U32 R13, R61, 0x18, R50 ;  /* 0x000000183d0d7819 */ /* 0x000fc40000001e32 */
[----:B------:R-:W-:Y:S02]  /*3970*/  SHF.R.W.U32 R61, R50, 0x18, R61 ;  /* 0x00000018323d7819 */ /* 0x000fe40000001e3d */
[----:B------:R-:W-:Y:S01]  /*3980*/  IADD3.X R50, PT, PT, R25, R49, R34, P0, P1 ;  /* 0x0000003119327210 */ /* 0x000fe200007e2422 */
[----:B0-----:R-:W-:-:S09]  /*3990*/  ULEA UR7, UR7, UR6, 0x3 ;  /* 0x0000000607077291 */ /* 0x001fd2000f8e18ff */
[----:B------:R-:W3:Y:S01]  /*39a0*/  LDL.64 R24, [UR7] ;  /* 0x00000007ff187983 */ /* 0x000ee20008100a00 */
[----:B-1----:R-:W-:Y:S01]  /*39b0*/  ULOP3.LUT UR7, UR8, 0xff, URZ, 0xc0, !UPT ;  /* 0x000000ff08077892 */ /* 0x002fe2000f8ec0ff */
[----:B------:R-:W-:-:S03]  /*39c0*/  LOP3.LUT R8, R50, R8, R5, 0x96, !PT ;  /* 0x0000000832087212 */ /* 0x000fc600078e9605 */
[----:B------:R-:W-:Y:S01]  /*39d0*/  ULEA UR7, UR7, UR6, 0x3 ;  /* 0x0000000607077291 */ /* 0x000fe2000f8e18ff */
[----:B------:R-:W-:Y:S02]  /*39e0*/  IADD3 R5, P0, P1, R20, R3, R13 ;  /* 0x0000000314057210 */ /* 0x000fe4000791e00d */
[----:B------:R-:W-:Y:S02]  /*39f0*/  LOP3.LUT R38, R32, R49, R38, 0x96, !PT ;  /* 0x0000003120267212 */ /* 0x000fe400078e9626 */
[----:B------:R-:W-:-:S04]  /*3a00*/  IADD3.X R49, PT, PT, R21, R40, R61, P0, P1 ;  /* 0x0000002815317210 */ /* 0x000fc800007e243d */
[----:B------:R-:W3:Y:S01]  /*3a10*/  LDL.64 R20, [UR7] ;  /* 0x00000007ff147983 */ /* 0x000ee20008100a00 */
[----:B------:R-:W-:Y:S02]  /*3a20*/  LOP3.LUT R40, R5, R40, R11, 0x96, !PT ;  /* 0x0000002805287212 */ /* 0x000fe400078e960b */
[----:B------:R-:W-:Y:S01]  /*3a30*/  SHF.R.W.U32 R11, R38, 0x10, R8 ;  /* 0x00000010260b7819 */ /* 0x000fe20000001e08 */
[----:B------:R-:W0:Y:S01]  /*3a40*/  LDCU.U8 UR7, c[0x3][0x8e] ;  /* 0x00c011c0ff0777ac */ /* 0x000e220008000000 */
[----:B------:R-:W-:Y:S02]  /*3a50*/  SHF.R.W.U32 R38, R8, 0x10, R38 ;  /* 0x0000001008267819 */ /* 0x000fe40000001e26 */
[----:B------:R-:W-:-:S05]  /*3a60*/  IADD3 R10, P0, PT, R11, R10, RZ ;  /* 0x0000000a0b0a7210 */ /* 0x000fca0007f1e0ff */
[----:B------:R-:W-:Y:S01]  /*3a70*/  IMAD.X R59, R38, 0x1, R59, P0 ;  /* 0x00000001263b7824 */ /* 0x000fe200000e063b */
[----:B------:R-:W-:-:S04]  /*3a80*/  LOP3.LUT R8, R10, R41, RZ, 0x3c, !PT ;  /* 0x000000290a087212 */ /* 0x000fc800078e3cff */
[----:B------:R-:W-:-:S04]  /*3a90*/  LOP3.LUT R41, R59, R34, RZ, 0x3c, !PT ;  /* 0x000000223b297212 */ /* 0x000fc800078e3cff */
[----:B------:R-:W-:Y:S01]  /*3aa0*/  SHF.R.W.U32 R34, R41, 0x1f, R8 ;  /* 0x0000001f29227819 */ /* 0x000fe20000001e08 */
[----:B0-----:R-:W-:Y:S01]  /*3ab0*/  ULEA UR7, UR7, UR6, 0x3 ;  /* 0x0000000607077291 */ /* 0x001fe2000f8e18ff */
[----:B------:R-:W-:Y:S02]  /*3ac0*/  SHF.R.W.U32 R8, R8, 0x1f, R41 ;  /* 0x0000001f08087819 */ /* 0x000fe40000001e29 */
[----:B------:R-:W-:Y:S02]  /*3ad0*/  IADD3 R45, P0, P1, R26, R45, R34 ;  /* 0x0000002d1a2d7210 */ /* 0x000fe4000791e022 */
[----:B------:R-:W-:Y:S02]  /*3ae0*/  LOP3.LUT R3, R49, R3, R2, 0x96, !PT ;  /* 0x0000000331037212 */ /* 0x000fe400078e9602 */
[----:B------:R-:W-:Y:S02]  /*3af0*/  LOP3.LUT R51, R33, R51, R12, 0x96, !PT ;  /* 0x0000003321337212 */ /* 0x000fe400078e960c */
[----:B------:R-:W-:-:S02]  /*3b00*/  IADD3.X R27, PT, PT, R27, R33, R8, P0, P1 ;  /* 0x000000211b1b7210 */ /* 0x000fc400007e2408 */
[----:B------:R-:W-:Y:S02]  /*3b10*/  SHF.R.W.U32 R12, R40, 0x10, R3 ;  /* 0x00000010280c7819 */ /* 0x000fe40000001e03 */
[----:B------:R-:W-:Y:S02]  /*3b20*/  LOP3.LUT R33, R35, R4, RZ, 0x3c, !PT ;  /* 0x0000000423217212 */ /* 0x000fe400078e3cff */
[----:B------:R-:W-:Y:S02]  /*3b30*/  SHF.R.W.U32 R40, R3, 0x10, R40 ;  /* 0x0000001003287819 */ /* 0x000fe40000001e28 */
[----:B------:R-:W3:Y:S01]  /*3b40*/  LDL.64 R2, [UR7] ;  /* 0x00000007ff027983 */ /* 0x000ee20008100a00 */
[----:B------:R-:W-:Y:S02]  /*3b50*/  IADD3 R58, P1, PT, R33, R58, RZ ;  /* 0x0000003a213a7210 */ /* 0x000fe40007f3e0ff */
[----:B------:R-:W-:Y:S01]  /*3b60*/  LOP3.LUT R26, R53, R48, RZ, 0x3c, !PT ;  /* 0x00000030351a7212 */ /* 0x000fe200078e3cff */
[----:B------:R-:W0:Y:S01]  /*3b70*/  LDCU.U8 UR7, c[0x3][0x8f] ;  /* 0x00c011e0ff0777ac */ /* 0x000e220008000000 */
[----:B------:R-:W-:-:S03]  /*3b80*/  IADD3 R54, P0, PT, R12, R54, RZ ;  /* 0x000000360c367210 */ /* 0x000fc60007f1e0ff */
[----:B------:R-:W-:Y:S01]  /*3b90*/  IMAD.X R26, R26, 0x1, R55, P1 ;  /* 0x000000011a1a7824 */ /* 0x000fe200008e0637 */
[----:B------:R-:W-:Y:S01]  /*3ba0*/  LOP3.LUT R33, R58, R47, RZ, 0x3c, !PT ;  /* 0x0000002f3a217212 */ /* 0x000fe200078e3cff */
[----:B------:R-:W-:-:S03]  /*3bb0*/  IMAD.X R46, R40, 0x1, R46, P0 ;  /* 0x00000001282e7824 */ /* 0x000fc600000e062e */
[----:B------:R-:W-:Y:S02]  /*3bc0*/  LOP3.LUT R52, R26, R9, RZ, 0x3c, !PT ;  /* 0x000000091a347212 */ /* 0x000fe400078e3cff */
[----:B------:R-:W-:Y:S02]  /*3bd0*/  LOP3.LUT R13, R54, R13, RZ, 0x3c, !PT ;  /* 0x0000000d360d7212 */ /* 0x000fe400078e3cff */
[----:B------:R-:W-:Y:S02]  /*3be0*/  SHF.R.W.U32 R41, R33, 0x18, R52 ;  /* 0x0000001821297819 */ /* 0x000fe40000001e34 */
[----:B------:R-:W-:Y:S02]  /*3bf0*/  LOP3.LUT R60, R46, R61, RZ, 0x3c, !PT ;  /* 0x0000003d2e3c7212 */ /* 0x000fe400078e3cff */
[----:B------:R-:W-:Y:S02]  /*3c00*/  SHF.R.W.U32 R33, R52, 0x18, R33 ;  /* 0x0000001834217819 */ /* 0x000fe40000001e21 */
[----:B------:R-:W-:Y:S01]  /*3c10*/  IADD3 R52, P0, P1, R36, R53, R41 ;  /* 0x0000003524347210 */ /* 0x000fe2000791e029 */
[----:B0-----:R-:W-:Y:S01]  /*3c20*/  ULEA UR8, UR7, UR6, 0x3 ;  /* 0x0000000607087291 */ /* 0x001fe2000f8e18ff */
[----:B------:R-:W-:Y:S01]  /*3c30*/  SHF.R.W.U32 R9, R60, 0x1f, R13 ;  /* 0x0000001f3c097819 */ /* 0x000fe20000001e0d */
[----:B------:R-:W0:Y:S01]  /*3c40*/  LDCU.U8 UR7, c[0x3][0x89] ;  /* 0x00c01120ff0777ac */ /* 0x000e220008000000 */
[----:B------:R-:W-:-:S02]  /*3c50*/  IADD3.X R36, PT, PT, R37, R35, R33, P0, P1 ;  /* 0x0000002325247210 */ /* 0x000fc400007e2421 */
[----:B------:R-:W-:Y:S02]  /*3c60*/  LOP3.LUT R35, R52, R35, R4, 0x96, !PT ;  /* 0x0000002334237212 */ /* 0x000fe400078e9604 */
[----:B------:R-:W-:Y:S02]  /*3c70*/  SHF.R.W.U32 R13, R13, 0x1f, R60 ;  /* 0x0000001f0d0d7819 */ /* 0x000fe40000001e3c */
[----:B------:R-:W-:Y:S02]  /*3c80*/  IADD3 R52, P0, P1, R22, R52, R9 ;  /* 0x0000003416347210 */ /* 0x000fe4000791e009 */
[----:B------:R-:W-:Y:S02]  /*3c90*/  SHF.R.W.U32 R60, R44, 0x10, R51 ;  /* 0x000000102c3c7819 */ /* 0x000fe40000001e33 */
[----:B------:R-:W-:Y:S02]  /*3ca0*/  IADD3.X R47, PT, PT, R23, R36, R13, P0, P1 ;  /* 0x00000024172f7210 */ /* 0x000fe400007e240d */
[----:B------:R-:W3:Y:S01]  /*3cb0*/  LDL.64 R22, [UR8] ;  /* 0x00000008ff167983 */ /* 0x000ee20008100a00 */
[----:B------:R-:W-:Y:S01]  /*3cc0*/  SHF.R.W.U32 R51, R51, 0x10, R44 ;  /* 0x0000001033337819 */ /* 0x000fe20000001e2c */
[----:B------:R-:W1:Y:S01]  /*3cd0*/  LDCU.64 UR8, c[0x3][0x90] ;  /* 0x00c01200ff0877ac */ /* 0x000e620008000a00 */
[----:B------:R-:W-:-:S02]  /*3ce0*/  IADD3 R44, P0, PT, R60, R57, RZ ;  /* 0x000000393c2c7210 */ /* 0x000fc40007f1e0ff */
[----:B------:R-:W-:-:S03]  /*3cf0*/  LOP3.LUT R48, R36, R53, R48, 0x96, !PT ;  /* 0x0000003524307212 */ /* 0x000fc600078e9630 */
[----:B------:R-:W-:Y:S01]  /*3d00*/  IMAD.X R53, R51, 0x1, R56, P0 ;  /* 0x0000000133357824 */ /* 0x000fe200000e0638 */
[----:B0-----:R-:W-:Y:S01]  /*3d10*/  ULEA UR7, UR7, UR6, 0x3 ;  /* 0x0000000607077291 */ /* 0x001fe2000f8e18ff */
[----:B------:R-:W-:-:S03]  /*3d20*/  LOP3.LUT R4, R44, R39, RZ, 0x3c, !PT ;  /* 0x000000272c047212 */ /* 0x000fc600078e3cff */
[----:B------:R-:W-:-:S04]  /*3d30*/  LOP3.LUT R37, R53, R0, RZ, 0x3c, !PT ;  /* 0x0000000035257212 */ /* 0x000fc800078e3cff */
[----:B------:R-:W-:Y:S02]  /*3d40*/  SHF.R.W.U32 R39, R37, 0x1f, R4 ;  /* 0x0000001f25277819 */ /* 0x000fe40000001e04 */
[----:B------:R-:W-:Y:S02]  /*3d50*/  SHF.R.W.U32 R0, R4, 0x1f, R37 ;  /* 0x0000001f04007819 */ /* 0x000fe40000001e25 */
[----:B------:R-:W-:Y:S02]  /*3d60*/  IADD3 R55, P0, P1, R42, R5, R39 ;  /* 0x000000052a377210 */ /* 0x000fe4000791e027 */
[----:B------:R-:W3:Y:S01]  /*3d70*/  LDL.64 R4, [UR7] ;  /* 0x00000007ff047983 */ /* 0x000ee20008100a00 */
[----:B-1----:R-:W-:Y:S01]  /*3d80*/  ULOP3.LUT UR7, UR8, 0xff, URZ, 0xc0, !UPT ;  /* 0x000000ff08077892 */ /* 0x002fe2000f8ec0ff */
[----:B------:R-:W-:Y:S02]  /*3d90*/  SHF.R.W.U32 R42, R35, 0x10, R48 ;  /* 0x00000010232a7819 */ /* 0x000fe40000001e30 */
[----:B------:R-:W-:Y:S01]  /*3da0*/  IADD3.X R43, PT, PT, R43, R49, R0, P0, P1 ;  /* 0x000000312b2b7210 */ /* 0x000fe200007e2400 */
[----:B------:R-:W-:Y:S01]  /*3db0*/  ULEA UR7, UR7, UR6, 0x3 ;  /* 0x0000000607077291 */ /* 0x000fe2000f8e18ff */
[----:B------:R-:W-:-:S02]  /*3dc0*/  SHF.R.W.U32 R48, R48, 0x10, R35 ;  /* 0x0000001030307819 */ /* 0x000fc40000001e23 */
[----:B------:R-:W-:-:S05]  /*3dd0*/  IADD3 R58, P0, PT, R42, R58, RZ ;  /* 0x0000003a2a3a7210 */ /* 0x000fca0007f1e0ff */
[----:B------:R-:W-:Y:S01]  /*3de0*/  IMAD.X R26, R48, 0x1, R26, P0 ;  /* 0x00000001301a7824 */ /* 0x000fe200000e061a */
[----:B------:R-:W3:Y:S01]  /*3df0*/  LDL.64 R36, [UR7] ;  /* 0x00000007ff247983 */ /* 0x000ee20008100a00 */
[----:B------:R-:W-:Y:S01]  /*3e00*/  LOP3.LUT R41, R58, R41, RZ, 0x3c, !PT ;  /* 0x000000293a297212 */ /* 0x000fe200078e3cff */
[----:B------:R-:W0:Y:S02]  /*3e10*/  LDCU.U8 UR7, c[0x3][0x8b] ;  /* 0x00c01160ff0777ac */ /* 0x000e240008000000 */
[----:B------:R-:W-:-:S04]  /*3e20*/  LOP3.LUT R56, R26, R33, RZ, 0x3c, !PT ;  /* 0x000000211a387212 */ /* 0x000fc800078e3cff */
[----:B------:R-:W-:Y:S02]  /*3e30*/  SHF.R.W.U32 R35, R56, 0x1f, R41 ;  /* 0x0000001f38237819 */ /* 0x000fe40000001e29 */
[----:B------:R-:W-:Y:S02]  /*3e40*/  SHF.R.W.U32 R33, R41, 0x1f, R56 ;  /* 0x0000001f29217819 */ /* 0x000fe40000001e38 */
[----:B--2---:R-:W-:Y:S02]  /*3e50*/  IADD3 R41, P0, P1, R30, R32, R35 ;  /* 0x000000201e297210 */ /* 0x004fe4000791e023 */
[----:B------:R-:W-:Y:S02]  /*3e60*/  LOP3.LUT R57, R27, R40, RZ, 0x3c, !PT ;  /* 0x000000281b397212 */ /* 0x000fe400078e3cff */
[----:B------:R-:W-:Y:S02]  /*3e70*/  IADD3.X R50, PT, PT, R31, R50, R33, P0, P1 ;  /* 0x000000321f327210 */ /* 0x000fe400007e2421 */
[----:B------:R-:W-:-:S02]  /*3e80*/  IADD3 R57, P0, PT, R57, R58, RZ ;  /* 0x0000003a39397210 */ /* 0x000fc40007f1e0ff */
[----:B------:R-:W-:Y:S01]  /*3e90*/  LOP3.LUT R49, R45, R12, RZ, 0x3c, !PT ;  /* 0x0000000c2d317212 */ /* 0x000fe200078e3cff */
[----:B0-----:R-:W-:-:S04]  /*3ea0*/  ULEA UR7, UR7, UR6, 0x3 ;  /* 0x0000000607077291 */ /* 0x001fc8000f8e18ff */
[----:B------:R-:W-:Y:S01]  /*3eb0*/  IMAD.X R49, R49, 0x1, R26, P0 ;  /* 0x0000000131317824 */ /* 0x000fe200000e061a */
[----:B------:R-:W-:-:S04]  /*3ec0*/  LOP3.LUT R26, R57, R34, RZ, 0x3c, !PT ;  /* 0x00000022391a7212 */ /* 0x000fc800078e3cff */
[----:B------:R-:W-:-:S04]  /*3ed0*/  LOP3.LUT R31, R49, R8, RZ, 0x3c, !PT ;  /* 0x00000008311f7212 */ /* 0x000fc800078e3cff */
[----:B------:R-:W-:Y:S02]  /*3ee0*/  SHF.R.W.U32 R8, R26, 0x18, R31 ;  /* 0x000000181a087819 */ /* 0x000fe40000001e1f */
[----:B------:R-:W-:Y:S02]  /*3ef0*/  SHF.R.W.U32 R26, R31, 0x18, R26 ;  /* 0x000000181f1a7819 */ /* 0x000fe40000001e1a */
[----:B------:R-:W2:Y:S01]  /*3f00*/  LDL.64 R30, [UR7] ;  /* 0x00000007ff1e7983 */ /* 0x000ea20008100a00 */
[----:B------:R-:W-:Y:S02]  /*3f10*/  LOP3.LUT R61, R47, R38, RZ, 0x3c, !PT ;  /* 0x000000262f3d7212 */ /* 0x000fe400078e3cff */
[----:B------:R-:W-:Y:S02]  /*3f20*/  LOP3.LUT R32, R52, R11, RZ, 0x3c, !PT ;  /* 0x0000000b34207212 */ /* 0x000fe400078e3cff */
[----:B------:R-:W-:-:S05]  /*3f30*/  IADD3 R44, P0, PT, R61, R44, RZ ;  /* 0x0000002c3d2c7210 */ /* 0x000fca0007f1e0ff */
[----:B------:R-:W-:Y:S01]  /*3f40*/  IMAD.X R32, R32, 0x1, R53, P0 ;  /* 0x0000000120207824 */ /* 0x000fe200000e0635 */
[----:B------:R-:W-:Y:S02]  /*3f50*/  LOP3.LUT R53, R43, R48, RZ, 0x3c, !PT ;  /* 0x000000302b357212 */ /* 0x000fe400078e3cff */
[----:B------:R-:W-:Y:S02]  /*3f60*/  LOP3.LUT R56, R55, R42, RZ, 0x3c, !PT ;  /* 0x0000002a37387212 */ /* 0x000fe400078e3cff */
[----:B------:R-:W-:Y:S01]  /*3f70*/  IADD3 R10, P0, PT, R53, R10, RZ ;  /* 0x0000000a350a7210 */ /* 0x000fe20007f1e0ff */
[----:B------:R-:W0:Y:S01]  /*3f80*/  LDCU.U8 UR7, c[0x3][0x8d] ;  /* 0x00c011a0ff0777ac */ /* 0x000e220008000000 */
[----:B------:R-:W-:Y:S02]  /*3f90*/  LOP3.LUT R34, R44, R9, RZ, 0x3c, !PT ;  /* 0x000000092c227212 */ /* 0x000fe400078e3cff */
[----:B------:R-:W-:Y:S01]  /*3fa0*/  LOP3.LUT R13, R32, R13, RZ, 0x3c, !PT ;  /* 0x0000000d200d7212 */ /* 0x000fe200078e3cff */
[----:B------:R-:W-:-:S03]  /*3fb0*/  IMAD.X R59, R56, 0x1, R59, P0 ;  /* 0x00000001383b7824 */ /* 0x000fc600000e063b */
[----:B------:R-:W-:Y:S02]  /*3fc0*/  SHF.R.W.U32 R9, R34, 0x18, R13 ;  /* 0x0000001822097819 */ /* 0x000fe40000001e0d */
[----:B------:R-:W-:Y:S02]  /*3fd0*/  SHF.R.W.U32 R13, R13, 0x18, R34 ;  /* 0x000000180d0d7819 */ /* 0x000fe40000001e22 */
[----:B------:R-:W-:Y:S02]  /*3fe0*/  LOP3.LUT R34, R10, R39, RZ, 0x3c, !PT ;  /* 0x000000270a227212 */ /* 0x000fe400078e3cff */
[----:B------:R-:W-:-:S04]  /*3ff0*/  LOP3.LUT R39, R59, R0, RZ, 0x3c, !PT ;  /* 0x000000003b277212 */ /* 0x000fc800078e3cff */
[----:B------:R-:W-:Y:S02]  /*4000*/  SHF.R.W.U32 R0, R34, 0x18, R39 ;  /* 0x0000001822007819 */ /* 0x000fe40000001e27 */
[----:B------:R-:W-:Y:S02]  /*4010*/  SHF.R.W.U32 R34, R39, 0x18, R34 ;  /* 0x0000001827227819 */ /* 0x000fe40000001e22 */
[----:B----4-:R-:W-:Y:S01]  /*4020*/  IADD3 R39, P0, P1, R6, R55, R0 ;  /* 0x0000003706277210 */ /* 0x010fe2000791e000 */
[----:B0-----:R-:W-:-:S03]  /*4030*/  ULEA UR7, UR7, UR6, 0x3 ;  /* 0x0000000607077291 */ /* 0x001fc6000f8e18ff */
[-C--:B------:R-:W-:Y:S02]  /*4040*/  IADD3.X R53, PT, PT, R7, R43.reuse, R34, P0, P1 ;  /* 0x0000002b07357210 */ /* 0x080fe400007e2422 */
[----:B------:R-:W-:Y:S02]  /*4050*/  LOP3.LUT R48, R39, R43, R48, 0x96, !PT ;  /* 0x0000002b27307212 */ /* 0x000fe400078e9630 */
[----:B-----5:R-:W-:Y:S01]  /*4060*/  IADD3 R43, P0, P1, R14, R45, R8 ;  /* 0x0000002d0e2b7210 */ /* 0x020fe2000791e008 */
[----:B------:R-:W0:Y:S01]  /*4070*/  LDCU.U8 UR8, c[0x3][0x92] ;  /* 0x00c01240ff0877ac */ /* 0x000e220008000000 */
[----:B------:R-:W-:Y:S01]  /*4080*/  LOP3.LUT R55, R53, R55, R42, 0x96, !PT ;  /* 0x0000003735377212 */ /* 0x000fe200078e962a */
[----:B------:R-:W4:Y:S01]  /*4090*/  LDL.64 R6, [UR7] ;  /* 0x00000007ff067983 */ /* 0x000f220008100a00 */
[-C--:B------:R-:W-:Y:S01]  /*40a0*/  IADD3.X R61, PT, PT, R15, R27.reuse, R26, P0, P1 ;  /* 0x0000001b0f3d7210 */ /* 0x080fe200007e241a */
[----:B------:R-:W-:Y:S01]  /*40b0*/  ULOP3.LUT UR9, UR9, 0xff, URZ, 0xc0, !UPT ;  /* 0x000000ff09097892 */ /* 0x000fe2000f8ec0ff */
[----:B------:R-:W-:-:S02]  /*40c0*/  LOP3.LUT R27, R43, R27, R40, 0x96, !PT ;  /* 0x0000001b2b1b7212 */ /* 0x000fc400078e9628 */
[----:B------:R-:W-:Y:S01]  /*40d0*/  LOP3.LUT R40, R61, R45, R12, 0x96, !PT ;  /* 0x0000002d3d287212 */ /* 0x000fe200078e960c */
[----:B------:R-:W-:Y:S01]  /*40e0*/  ULEA UR9, UR9, UR6, 0x3 ;  /* 0x0000000609097291 */ /* 0x000fe2000f8e18ff */
[----:B------:R-:W-:Y:S02]  /*40f0*/  SHF.R.W.U32 R45, R48, 0x10, R55 ;  /* 0x00000010302d7819 */ /* 0x000fe40000001e37 */
[----:B------:R-:W-:-:S06]  /*4100*/  SHF.R.W.U32 R12, R55, 0x10, R48 ;  /* 0x00000010370c7819 */ /* 0x000fcc0000001e30 */
[----:B------:R-:W5:Y:S01]  /*4110*/  LDL.64 R14, [UR9] ;  /* 0x00000009ff0e7983 */ /* 0x000f620008100a00 */
[----:B---3--:R-:W-:Y:S02]  /*4120*/  IADD3 R55, P1, P2, R16, R52, R9 ;  /* 0x0000003410377210 */ /* 0x008fe40007a3e009 */
[----:B------:R-:W-:Y:S02]  /*4130*/  IADD3 R16, P0, PT, R45, R10, RZ ;  /* 0x0000000a2d107210 */ /* 0x000fe40007f1e0ff */
[-C--:B------:R-:W-:Y:S01]  /*4140*/  IADD3.X R17, PT, PT, R17, R47.reuse, R13, P1, P2 ;  /* 0x0000002f11117210 */ /* 0x080fe20000fe440d */
[----:B0-----:R-:W-:Y:S02]  /*4150*/  ULEA UR8, UR8, UR6, 0x3 ;  /* 0x0000000608087291 */ /* 0x001fe4000f8e18ff */
[----:B------:R-:W-:Y:S01]  /*4160*/  IMAD.X R59, R12, 0x1, R59, P0 ;  /* 0x000000010c3b7824 */ /* 0x000fe200000e063b */
[----:B------:R-:W-:Y:S02]  /*4170*/  LOP3.LUT R47, R55, R47, R38, 0x96, !PT ;  /* 0x0000002f372f7212 */ /* 0x000fe400078e9626 */
[----:B------:R-:W-:-:S02]  /*4180*/  LOP3.LUT R52, R17, R52, R11, 0x96, !PT ;  /* 0x0000003411347212 */ /* 0x000fc400078e960b */
[----:B------:R-:W-:Y:S02]  /*4190*/  LOP3.LUT R10, R16, R0, RZ, 0x3c, !PT ;  /* 0x00000000100a7212 */ /* 0x000fe400078e3cff */
[----:B------:R-:W-:Y:S01]  /*41a0*/  LOP3.LUT R34, R59, R34, RZ, 0x3c, !PT ;  /* 0x000000223b227212 */ /* 0x000fe200078e3cff */
[----:B------:R-:W0:Y:S01]  /*41b0*/  LDCU.U8 UR9, c[0x3][0x96] ;  /* 0x00c012c0ff0977ac */ /* 0x000e220008000000 */
[----:B------:R-:W-:Y:S02]  /*41c0*/  SHF.R.W.U32 R38, R47, 0x10, R52 ;  /* 0x000000102f267819 */ /* 0x000fe40000001e34 */
[----:B------:R-:W-:Y:S02]  /*41d0*/  SHF.R.W.U32 R0, R34, 0x1f, R10 ;  /* 0x0000001f22007819 */ /* 0x000fe40000001e0a */
[----:B------:R-:W-:Y:S02]  /*41e0*/  SHF.R.W.U32 R34, R10, 0x1f, R34 ;  /* 0x0000001f0a227819 */ /* 0x000fe40000001e22 */
[----:B------:R-:W-:Y:S01]  /*41f0*/  SHF.R.W.U32 R47, R52, 0x10, R47 ;  /* 0x00000010342f7819 */ /* 0x000fe20000001e2f */
[----:B------:R-:W3:Y:S01]  /*4200*/  LDL.64 R10, [UR8] ;  /* 0x00000008ff0a7983 */ /* 0x000ee20008100a00 */
[----:B------:R-:W-:Y:S01]  /*4210*/  IADD3 R44, P0, PT, R38, R44, RZ ;  /* 0x0000002c262c7210 */ /* 0x000fe20007f1e0ff */
[----:B------:R-:W1:Y:S04]  /*4220*/  LDCU.U8 UR7, c[0x3][0x93] ;  /* 0x00c01260ff0777ac */ /* 0x000e680008000000 */
[----:B------:R-:W-:Y:S01]  /*4230*/  IMAD.X R32, R47, 0x1, R32, P0 ;  /* 0x000000012f207824 */ /* 0x000fe200000e0620 */
[----:B------:R-:W-:Y:S01]  /*4240*/  IADD3 R43, P1, P2, R28, R43, R0 ;  /* 0x0000002b1c2b7210 */ /* 0x000fe20007a3e000 */
[----:B------:R-:W1:Y:S01]  /*4250*/  LDCU UR8, c[0x3][0x98] ;  /* 0x00c01300ff0877ac */ /* 0x000e620008000800 */
[----:B------:R-:W-:-:S02]  /*4260*/  LOP3.LUT R28, R44, R9, RZ, 0x3c, !PT ;  /* 0x000000092c1c7212 */ /* 0x000fc400078e3cff */
[----:B------:R-:W-:Y:S01]  /*4270*/  LOP3.LUT R13, R32, R13, RZ, 0x3c, !PT ;  /* 0x0000000d200d7212 */ /* 0x000fe200078e3cff */
[----:B0-----:R-:W-:-:S03]  /*4280*/  ULEA UR9, UR9, UR6, 0x3 ;  /* 0x0000000609097291 */ /* 0x001fc6000f8e18ff */
[----:B------:R-:W-:Y:S02]  /*4290*/  SHF.R.W.U32 R9, R13, 0x1f, R28 ;  /* 0x0000001f0d097819 */ /* 0x000fe40000001e1c */
[----:B------:R-:W-:Y:S02]  /*42a0*/  IADD3.X R29, PT, PT, R29, R61, R34, P1, P2 ;  /* 0x0000003d1d1d7210 */ /* 0x000fe40000fe4422 */
[----:B------:R-:W-:Y:S02]  /*42b0*/  SHF.R.W.U32 R13, R28, 0x1f, R13 ;  /* 0x0000001f1c0d7819 */ /* 0x000fe40000001e0d */
[----:B------:R-:W-:-:S04]  /*42c0*/  IADD3 R39, P1, P2, R18, R39, R9 ;  /* 0x0000002712277210 */ /* 0x000fc80007a3e009 */
[----:B------:R-:W-:Y:S02]  /*42d0*/  IADD3.X R53, PT, PT, R19, R53, R13, P1, P2 ;  /* 0x0000003513357210 */ /* 0x000fe40000fe440d */
[----:B------:R-:W3:Y:S01]  /*42e0*/  LDL.64 R18, [UR9] ;  /* 0x00000009ff127983 */ /* 0x000ee20008100a00 */
[----:B------:R-:W-:-:S04]  /*42f0*/  LOP3.LUT R61, R50, R51, RZ, 0x3c, !PT ;  /* 0x00000033323d7212 */ /* 0x000fc800078e3cff */
[----:B------:R-:W-:Y:S02]  /*4300*/  IADD3 R54, P0, PT, R61, R54, RZ ;  /* 0x000000363d367210 */ /* 0x000fe40007f1e0ff */
[----:B------:R-:W-:-:S05]  /*4310*/  LOP3.LUT R61, R41, R60, RZ, 0x3c, !PT ;  /* 0x0000003c293d7212 */ /* 0x000fca00078e3cff */
[----:B------:R-:W-:Y:S01]  /*4320*/  IMAD.X R46, R61, 0x1, R46, P0 ;  /* 0x000000013d2e7824 */ /* 0x000fe200000e062e */
[----:B------:R-:W-:-:S04]  /*4330*/  LOP3.LUT R35, R54, R35, RZ, 0x3c, !PT ;  /* 0x0000002336237212 */ /* 0x000fc800078e3cff */
[----:B------:R-:W-:-:S04]  /*4340*/  LOP3.LUT R42, R46, R33, RZ, 0x3c, !PT ;  /* 0x000000212e2a7212 */ /* 0x000fc800078e3cff */
[----:B------:R-:W-:Y:S01]  /*4350*/  SHF.R.W.U32 R28, R35, 0x18, R42 ;  /* 0x00000018231c7819 */ /* 0x000fe20000001e2a */
[----:B-1----:R-:W-:Y:S01]  /*4360*/  ULEA UR7, UR7, UR6, 0x3 ;  /* 0x0000000607077291 */ /* 0x002fe2000f8e18ff */
[----:B------:R-:W-:Y:S02]  /*4370*/  SHF.R.W.U32 R61, R42, 0x18, R35 ;  /* 0x000000182a3d7819 */ /* 0x000fe40000001e23 */
[----:B------:R-:W-:-:S04]  /*4380*/  IADD3 R33, P0, P1, R24, R41, R28 ;  /* 0x0000002918217210 */ /* 0x000fc8000791e01c */
[-C--:B------:R-:W-:Y:S02]  /*4390*/  IADD3.X R35, PT, PT, R25, R50.reuse, R61, P0, P1 ;  /* 0x0000003219237210 */ /* 0x080fe400007e243d */
[----:B------:R-:W-:Y:S01]  /*43a0*/  LOP3.LUT R48, R33, R50, R51, 0x96, !PT ;  /* 0x0000003221307212 */ /* 0x000fe200078e9633 */
[----:B------:R-:W3:Y:S01]  /*43b0*/  LDL.64 R24, [UR7] ;  /* 0x00000007ff187983 */ /* 0x000ee20008100a00 */
[----:B------:R-:W-:Y:S01]  /*43c0*/  LOP3.LUT R41, R35, R41, R60, 0x96, !PT ;  /* 0x0000002923297212 */ /* 0x000fe200078e963c */
[----:B------:R-:W0:Y:S03]  /*43d0*/  LDCU.U8 UR7, c[0x3][0x91] ;  /* 0x00c01220ff0777ac */ /* 0x000e260008000000 */
[----:B------:R-:W-:Y:S02]  /*43e0*/  SHF.R.W.U32 R42, R48, 0x10, R41 ;  /* 0x00000010302a7819 */ /* 0x000fe40000001e29 */
[----:B------:R-:W-:-:S02]  /*43f0*/  SHF.R.W.U32 R48, R41, 0x10, R48 ;  /* 0x0000001029307819 */ /* 0x000fc40000001e30 */
[----:B------:R-:W-:-:S05]  /*4400*/  IADD3 R51, P0, PT, R42, R54, RZ ;  /* 0x000000362a337210 */ /* 0x000fca0007f1e0ff */
[----:B------:R-:W-:Y:S01]  /*4410*/  IMAD.X R46, R48, 0x1, R46, P0 ;  /* 0x00000001302e7824 */ /* 0x000fe200000e062e */
[----:B------:R-:W-:-:S04]  /*4420*/  LOP3.LUT R50, R51, R28, RZ, 0x3c, !PT ;  /* 0x0000001c33327212 */ /* 0x000fc800078e3cff */
[----:B------:R-:W-:Y:S01]  /*4430*/  LOP3.LUT R61, R46, R61, RZ, 0x3c, !PT ;  /* 0x0000003d2e3d7212 */ /* 0x000fe200078e3cff */
[----:B0-----:R-:W-:-:S03]  /*4440*/  ULEA UR7, UR7, UR6, 0x3 ;  /* 0x0000000607077291 */ /* 0x001fc6000f8e18ff */
[----:B------:R-:W-:Y:S01]  /*4450*/  SHF.R.W.U32 R28, R61, 0x1f, R50 ;  /* 0x0000001f3d1c7819 */ /* 0x000fe20000001e32 */
[----:B------:R-:W-:Y:S01]  /*4460*/  ULOP3.LUT UR8, UR8, 0xff, URZ, 0xc0, !UPT ;  /* 0x000000ff08087892 */ /* 0x000fe2000f8ec0ff */
[----:B------:R-:W-:Y:S02]  /*4470*/  SHF.R.W.U32 R50, R50, 0x1f, R61 ;  /* 0x0000001f32327819 */ /* 0x000fe40000001e3d */
[----:B------:R-:W-:Y:S01]  /*4480*/  IADD3 R52, P0, P1, R20, R55, R28 ;  /* 0x0000003714347210 */ /* 0x000fe2000791e01c */
[----:B------:R-:W-:-:S03]  /*4490*/  ULEA UR8, UR8, UR6, 0x3 ;  /* 0x0000000608087291 */ /* 0x000fc6000f8e18ff */
[----:B------:R-:W-:Y:S02]  /*44a0*/  IADD3.X R17, PT, PT, R21, R17, R50, P0, P1 ;  /* 0x0000001115117210 */ /* 0x000fe400007e2432 */
[----:B------:R-:W3:Y:S01]  /*44b0*/  LDL.64 R20, [UR7] ;  /* 0x00000007ff147983 */ /* 0x000ee20008100a00 */
[----:B------:R-:W-:Y:S02]  /*44c0*/  SHF.R.W.U32 R54, R27, 0x10, R40 ;  /* 0x000000101b367819 */ /* 0x000fe40000001e28 */
[----:B------:R-:W-:Y:S02]  /*44d0*/  SHF.R.W.U32 R56, R40, 0x10, R27 ;  /* 0x0000001028387819 */ /* 0x000fe40000001e1b */
[----:B------:R-:W3:Y:S01]  /*44e0*/  LDL.64 R40, [UR8] ;  /* 0x00000008ff287983 */ /* 0x000ee20008100a00 */
        /* <DEDUP_REMOVED lines=10> */
[----:B------:R-:W-:Y:S02]  /*4590*/  LOP3.LUT R27, R58, R47, RZ, 0x3c, !PT ;  /* 0x0000002f3a1b7212 */ /* 0x000fe400078e3cff */
[----:B------:R-:W3:Y:S02]  /*45a0*/  LDL.64 R2, [UR7] ;  /* 0x00000007ff027983 */ /* 0x000ee40008100a00 */
[----:B------:R-:W-:Y:S02]  /*45b0*/  IADD3 R27, P0, PT, R27, R16, RZ ;  /* 0x000000101b1b7210 */ /* 0x000fe40007f1e0ff */
[----:B------:R-:W-:Y:S01]  /*45c0*/  LOP3.LUT R16, R33, R38, RZ, 0x3c, !PT ;  /* 0x0000002621107212 */ /* 0x000fe200078e3cff */
[----:B------:R-:W0:Y:S01]  /*45d0*/  LDCU.U8 UR7, c[0x3][0x97] ;  /* 0x00c012e0ff0777ac */ /* 0x000e220008000000 */
[----:B------:R-:W-:-:S03]  /*45e0*/  LOP3.LUT R55, R29, R48, RZ, 0x3c, !PT ;  /* 0x000000301d377212 */ /* 0x000fc600078e3cff */
[----:B------:R-:W-:Y:S01]  /*45f0*/  IMAD.X R59, R16, 0x1, R59, P0 ;  /* 0x00000001103b7824 */ /* 0x000fe200000e063b */
[----:B------:R-:W-:Y:S02]  /*4600*/  LOP3.LUT R26, R27, R26, RZ, 0x3c, !PT ;  /* 0x0000001a1b1a7212 */ /* 0x000fe400078e3cff */
[----:B------:R-:W-:Y:S02]  /*4610*/  IADD3 R55, P0, PT, R55, R44, RZ ;  /* 0x0000002c37377210 */ /* 0x000fe40007f1e0ff */
[----:B------:R-:W-:Y:S02]  /*4620*/  LOP3.LUT R35, R59, R8, RZ, 0x3c, !PT ;  /* 0x000000083b237212 */ /* 0x000fe400078e3cff */
[----:B------:R-:W-:Y:S02]  /*4630*/  LOP3.LUT R61, R43, R42, RZ, 0x3c, !PT ;  /* 0x0000002a2b3d7212 */ /* 0x000fe400078e3cff */
[----:B------:R-:W-:Y:S01]  /*4640*/  SHF.R.W.U32 R8, R26, 0x18, R35 ;  /* 0x000000181a087819 */ /* 0x000fe20000001e23 */
[----:B------:R-:W1:Y:S01]  /*4650*/  LDCU.U8 UR8, c[0x3][0x9a] ;  /* 0x00c01340ff0877ac */ /* 0x000e620008000000 */
[----:B------:R-:W-:Y:S01]  /*4660*/  SHF.R.W.U32 R35, R35, 0x18, R26 ;  /* 0x0000001823237819 */ /* 0x000fe20000001e1a */
[----:B------:R-:W-:Y:S01]  /*4670*/  IMAD.X R32, R61, 0x1, R32, P0 ;  /* 0x000000013d207824 */ /* 0x000fe200000e0620 */
[----:B------:R-:W-:Y:S01]  /*4680*/  IADD3 R61, P0, P1, R22, R33, R8 ;  /* 0x00000021163d7210 */ /* 0x000fe2000791e008 */
[----:B0-----:R-:W-:-:S03]  /*4690*/  ULEA UR7, UR7, UR6, 0x3 ;  /* 0x0000000607077291 */ /* 0x001fc6000f8e18ff */
[-C--:B------:R-:W-:Y:S02]  /*46a0*/  IADD3.X R16, PT, PT, R23, R58.reuse, R35, P0, P1 ;  /* 0x0000003a17107210 */ /* 0x080fe400007e2423 */
[----:B------:R-:W-:Y:S02]  /*46b0*/  LOP3.LUT R26, R61, R58, R47, 0x96, !PT ;  /* 0x0000003a3d1a7212 */ /* 0x000fe400078e962f */
[----:B------:R-:W-:Y:S02]  /*46c0*/  LOP3.LUT R0, R55, R0, RZ, 0x3c, !PT ;  /* 0x0000000037007212 */ /* 0x000fe400078e3cff */
[----:B------:R-:W-:Y:S02]  /*46d0*/  LOP3.LUT R47, R32, R34, RZ, 0x3c, !PT ;  /* 0x00000022202f7212 */ /* 0x000fe400078e3cff */
[----:B------:R-:W-:Y:S02]  /*46e0*/  LOP3.LUT R23, R16, R33, R38, 0x96, !PT ;  /* 0x0000002110177212 */ /* 0x000fe400078e9626 */
[----:B------:R-:W-:-:S02]  /*46f0*/  SHF.R.W.U32 R33, R0, 0x18, R47 ;  /* 0x0000001800217819 */ /* 0x000fc40000001e2f */
[----:B------:R-:W-:Y:S02]  /*4700*/  SHF.R.W.U32 R34, R47, 0x18, R0 ;  /* 0x000000182f227819 */ /* 0x000fe40000001e00 */
[----:B------:R-:W-:Y:S02]  /*4710*/  SHF.R.W.U32 R0, R26, 0x10, R23 ;  /* 0x000000101a007819 */ /* 0x000fe40000001e17 */
[----:B------:R-:W-:Y:S02]  /*4720*/  SHF.R.W.U32 R26, R23, 0x10, R26 ;  /* 0x00000010171a7819 */ /* 0x000fe40000001e1a */
[----:B------:R-:W3:Y:S01]  /*4730*/  LDL.64 R22, [UR7] ;  /* 0x00000007ff167983 */ /* 0x000ee20008100a00 */
[----:B-1----:R-:W-:Y:S01]  /*4740*/  ULEA UR8, UR8, UR6, 0x3 ;  /* 0x0000000608087291 */ /* 0x002fe2000f8e18ff */
[----:B------:R-:W-:Y:S01]  /*4750*/  IADD3 R47, P0, P1, R4, R43, R33 ;  /* 0x0000002b042f7210 */ /* 0x000fe2000791e021 */
[----:B------:R-:W0:Y:S01]  /*4760*/  LDCU UR7, c[0x3][0x9c] ;  /* 0x00c01380ff0777ac */ /* 0x000e220008000800 */
[----:B------:R-:W-:-:S02]  /*4770*/  IADD3 R27, P2, PT, R0, R27, RZ ;  /* 0x0000001b001b7210 */ /* 0x000fc40007f5e0ff */
[----:B------:R-:W-:-:S04]  /*4780*/  IADD3.X R44, PT, PT, R5, R29, R34, P0, P1 ;  /* 0x0000001d052c7210 */ /* 0x000fc800007e2422 */
[----:B------:R-:W3:Y:S01]  /*4790*/  LDL.64 R4, [UR8] ;  /* 0x00000008ff047983 */ /* 0x000ee20008100a00 */
[----:B------:R-:W-:Y:S01]  /*47a0*/  IMAD.X R38, R26, 0x1, R59, P2 ;  /* 0x000000011a267824 */ /* 0x000fe200010e063b */
[----:B------:R-:W-:-:S04]  /*47b0*/  LOP3.LUT R8, R27, R8, RZ, 0x3c, !PT ;  /* 0x000000081b087212 */ /* 0x000fc800078e3cff */
[----:B------:R-:W-:-:S04]  /*47c0*/  LOP3.LUT R59, R38, R35, RZ, 0x3c, !PT ;  /* 0x00000023263b7212 */ /* 0x000fc800078e3cff */
[----:B------:R-:W-:Y:S01]  /*47d0*/  SHF.R.W.U32 R35, R59, 0x1f, R8 ;  /* 0x0000001f3b237819 */ /* 0x000fe20000001e08 */
[----:B0-----:R-:W-:Y:S01]  /*47e0*/  ULOP3.LUT UR7, UR7, 0xff, URZ, 0xc0, !UPT ;  /* 0x000000ff07077892 */ /* 0x001fe2000f8ec0ff */
[----:B------:R-:W-:Y:S02]  /*47f0*/  LOP3.LUT R29, R47, R29, R48, 0x96, !PT ;  /* 0x0000001d2f1d7212 */ /* 0x000fe400078e9630 */
[----:B------:R-:W-:Y:S02]  /*4800*/  SHF.R.W.U32 R59, R8, 0x1f, R59 ;  /* 0x0000001f083b7819 */ /* 0x000fe40000001e3b */
[----:B------:R-:W-:Y:S02]  /*4810*/  IADD3 R47, P0, P1, R36, R47, R35 ;  /* 0x0000002f242f7210 */ /* 0x000fe4000791e023 */
[----:B------:R-:W-:Y:S01]  /*4820*/  LOP3.LUT R36, R53, R56, RZ, 0x3c, !PT ;  /* 0x0000003835247212 */ /* 0x000fe200078e3cff */
[----:B------:R-:W-:Y:S01]  /*4830*/  ULEA UR7, UR7, UR6, 0x3 ;  /* 0x0000000607077291 */ /* 0x000fe2000f8e18ff */
[----:B------:R-:W-:-:S02]  /*4840*/  LOP3.LUT R42, R44, R43, R42, 0x96, !PT ;  /* 0x0000002b2c2a7212 */ /* 0x000fc400078e962a */
[----:B------:R-:W-:Y:S02]  /*4850*/  IADD3.X R37, PT, PT, R37, R44, R59, P0, P1 ;  /* 0x0000002c25257210 */ /* 0x000fe400007e243b */
[----:B------:R-:W-:Y:S02]  /*4860*/  IADD3 R36, P0, PT, R36, R51, RZ ;  /* 0x0000003324247210 */ /* 0x000fe40007f1e0ff */
[----:B------:R-:W-:Y:S01]  /*4870*/  LOP3.LUT R43, R39, R54, RZ, 0x3c, !PT ;  /* 0x00000036272b7212 */ /* 0x000fe200078e3cff */
[----:B------:R-:W0:Y:S01]  /*4880*/  LDCU.U8 UR8, c[0x3][0x9e] ;  /* 0x00c013c0ff0877ac */ /* 0x000e220008000000 */
[----:B------:R-:W-:Y:S02]  /*4890*/  LOP3.LUT R44, R36, R9, RZ, 0x3c, !PT ;  /* 0x00000009242c7212 */ /* 0x000fe400078e3cff */
[----:B------:R-:W3:Y:S01]  /*48a0*/  LDL.64 R8, [UR7] ;  /* 0x00000007ff087983 */ /* 0x000ee20008100a00 */
[----:B------:R-:W-:-:S05]  /*48b0*/  IMAD.X R46, R43, 0x1, R46, P0 ;  /* 0x000000012b2e7824 */ /* 0x000fca00000e062e */
[----:B------:R-:W-:-:S04]  /*48c0*/  LOP3.LUT R13, R46, R13, RZ, 0x3c, !PT ;  /* 0x0000000d2e0d7212 */ /* 0x000fc800078e3cff */
[----:B------:R-:W-:Y:S02]  /*48d0*/  SHF.R.W.U32 R43, R44, 0x18, R13 ;  /* 0x000000182c2b7819 */ /* 0x000fe40000001e0d */
[----:B------:R-:W-:Y:S02]  /*48e0*/  SHF.R.W.U32 R13, R13, 0x18, R44 ;  /* 0x000000180d0d7819 */ /* 0x000fe40000001e2c */
[----:B------:R-:W-:Y:S01]  /*48f0*/  LOP3.LUT R44, R17, R12, RZ, 0x3c, !PT ;  /* 0x0000000c112c7212 */ /* 0x000fe200078e3cff */
[----:B0-----:R-:W-:-:S03]  /*4900*/  ULEA UR8, UR8, UR6, 0x3 ;  /* 0x0000000608087291 */ /* 0x001fc6000f8e18ff */
[----:B------:R-:W-:Y:S02]  /*4910*/  IADD3 R57, P0, PT, R44, R57, RZ ;  /* 0x000000392c397210 */ /* 0x000fe40007f1e0ff */
[----:B------:R-:W-:-:S05]  /*4920*/  LOP3.LUT R44, R52, R45, RZ, 0x3c, !PT ;  /* 0x0000002d342c7212 */ /* 0x000fca00078e3cff */
[----:B------:R-:W-:Y:S01]  /*4930*/  IMAD.X R49, R44, 0x1, R49, P0 ;  /* 0x000000012c317824 */ /* 0x000fe200000e0631 */
[----:B--2---:R-:W-:-:S04]  /*4940*/  IADD3 R51, P0, P1, R30, R39, R43 ;  /* 0x000000271e337210 */ /* 0x004fc8000791e02b */
[-C--:B------:R-:W-:Y:S02]  /*4950*/  IADD3.X R44, PT, PT, R31, R53.reuse, R13, P0, P1 ;  /* 0x000000351f2c7210 */ /* 0x080fe400007e240d */
[----:B------:R-:W2:Y:S01]  /*4960*/  LDL.64 R30, [UR8] ;  /* 0x00000008ff1e7983 */ /* 0x000ea20008100a00 */
[----:B------:R-:W-:Y:S02]  /*4970*/  LOP3.LUT R56, R51, R53, R56, 0x96, !PT ;  /* 0x0000003533387212 */ /* 0x000fe400078e9638 */
[----:B------:R-:W-:Y:S02]  /*4980*/  LOP3.LUT R54, R44, R39, R54, 0x96, !PT ;  /* 0x000000272c367212 */ /* 0x000fe400078e9636 */
[----:B------:R-:W-:Y:S02]  /*4990*/  LOP3.LUT R28, R57, R28, RZ, 0x3c, !PT ;  /* 0x0000001c391c7212 */ /* 0x000fe400078e3cff */
[----:B------:R-:W-:Y:S01]  /*49a0*/  LOP3.LUT R39, R49, R50, RZ, 0x3c, !PT ;  /* 0x0000003231277212 */ /* 0x000fe200078e3cff */
[----:B------:R-:W0:Y:S01]  /*49b0*/  LDCU.U8 UR8, c[0x3][0x9f] ;  /* 0x00c013e0ff0877ac */ /* 0x000e220008000000 */
[----:B------:R-:W-:-:S02]  /*49c0*/  SHF.R.W.U32 R48, R56, 0x10, R54 ;  /* 0x0000001038307819 */ /* 0x000fc40000001e36 */
[----:B------:R-:W-:Y:S02]  /*49d0*/  SHF.R.W.U32 R53, R28, 0x18, R39 ;  /* 0x000000181c357819 */ /* 0x000fe40000001e27 */
[----:B------:R-:W-:Y:S02]  /*49e0*/  SHF.R.W.U32 R39, R39, 0x18, R28 ;  /* 0x0000001827277819 */ /* 0x000fe40000001e1c */
[----:B------:R-:W-:Y:S02]  /*49f0*/  SHF.R.W.U32 R28, R54, 0x10, R56 ;  /* 0x00000010361c7819 */ /* 0x000fe40000001e38 */
[----:B------:R-:W-:Y:S01]  /*4a00*/  IADD3 R36, P0, PT, R48, R36, RZ ;  /* 0x0000002430247210 */ /* 0x000fe20007f1e0ff */
[----:B------:R-:W1:Y:S01]  /*4a10*/  LDCU.U8 UR7, c[0x3][0x99] ;  /* 0x00c01320ff0777ac */ /* 0x000e620008000000 */
[----:B------:R-:W-:-:S03]  /*4a20*/  SHF.R.W.U32 R50, R29, 0x10, R42 ;  /* 0x000000101d327819 */ /* 0x000fc60000001e2a */
[----:B------:R-:W-:Y:S01]  /*4a30*/  IMAD.X R46, R28, 0x1, R46, P0 ;  /* 0x000000011c2e7824 */ /* 0x000fe200000e062e */
[----:B----4-:R-:W-:Y:S02]  /*4a40*/  IADD3 R6, P0, P1, R6, R52, R53 ;  /* 0x0000003406067210 */ /* 0x010fe4000791e035 */
[----:B------:R-:W-:Y:S02]  /*4a50*/  LOP3.LUT R54, R36, R43, RZ, 0x3c, !PT ;  /* 0x0000002b24367212 */ /* 0x000fe400078e3cff */
[----:B------:R-:W-:Y:S02]  /*4a60*/  LOP3.LUT R13, R46, R13, RZ, 0x3c, !PT ;  /* 0x0000000d2e0d7212 */ /* 0x000fe400078e3cff */
[----:B------:R-:W-:Y:S02]  /*4a70*/  SHF.R.W.U32 R29, R42, 0x10, R29 ;  /* 0x000000102a1d7819 */ /* 0x000fe40000001e1d */
[-C--:B------:R-:W-:Y:S02]  /*4a80*/  IADD3.X R7, PT, PT, R7, R17.reuse, R39, P0, P1 ;  /* 0x0000001107077210 */ /* 0x080fe400007e2427 */
[----:B------:R-:W-:-:S02]  /*4a90*/  LOP3.LUT R42, R6, R17, R12, 0x96, !PT ;  /* 0x00000011062a7212 */ /* 0x000fc400078e960c */
[----:B------:R-:W-:Y:S01]  /*4aa0*/  IADD3 R12, P0, PT, R50, R55, RZ ;  /* 0x00000037320c7210 */ /* 0x000fe20007f1e0ff */
[----:B0-----:R-:W-:Y:S01]  /*4ab0*/  ULEA UR8, UR8, UR6, 0x3 ;  /* 0x0000000608087291 */ /* 0x001fe2000f8e18ff */
[----:B------:R-:W-:Y:S02]  /*4ac0*/  SHF.R.W.U32 R43, R13, 0x1f, R54 ;  /* 0x0000001f0d2b7819 */ /* 0x000fe40000001e36 */
[----:B------:R-:W-:Y:S01]  /*4ad0*/  LOP3.LUT R55, R7, R52, R45, 0x96, !PT ;  /* 0x0000003407377212 */ /* 0x000fe200078e962d */
[----:B------:R-:W-:Y:S01]  /*4ae0*/  IMAD.X R45, R29, 0x1, R32, P0 ;  /* 0x000000011d2d7824 */ /* 0x000fe200000e0620 */
[----:B------:R-:W-:Y:S02]  /*4af0*/  SHF.R.W.U32 R13, R54, 0x1f, R13 ;  /* 0x0000001f360d7819 */ /* 0x000fe40000001e0d */
[----:B-----5:R-:W-:Y:S02]  /*4b00*/  IADD3 R17, P1, P2, R14, R6, R43 ;  /* 0x000000060e117210 */ /* 0x020fe40007a3e02b */
[----:B------:R-:W-:-:S02]  /*4b10*/  LOP3.LUT R33, R12, R33, RZ, 0x3c, !PT ;  /* 0x000000210c217212 */ /* 0x000fc400078e3cff */
[----:B------:R-:W-:Y:S02]  /*4b20*/  IADD3.X R15, PT, PT, R15, R7, R13, P1, P2 ;  /* 0x000000070f0f7210 */ /* 0x000fe40000fe440d */
[----:B------:R-:W-:Y:S01]  /*4b30*/  LOP3.LUT R34, R45, R34, RZ, 0x3c, !PT ;  /* 0x000000222d227212 */ /* 0x000fe200078e3cff */
[----:B------:R-:W4:Y:S01]  /*4b40*/  LDL.64 R6, [UR8] ;  /* 0x00000008ff067983 */ /* 0x000f220008100a00 */
[----:B-1----:R-:W-:Y:S02]  /*4b50*/  ULEA UR7, UR7, UR6, 0x3 ;  /* 0x0000000607077291 */ /* 0x002fe4000f8e18ff */
[----:B------:R-:W-:Y:S01]  /*4b60*/  SHF.R.W.U32 R32, R34, 0x1f, R33 ;  /* 0x0000001f22207819 */ /* 0x000fe20000001e21 */
[----:B------:R-:W0:Y:S01]  /*4b70*/  LDCU.U8 UR8, c[0x3][0x9b] ;  /* 0x00c01360ff0877ac */ /* 0x000e220008000000 */
[----:B------:R-:W-:Y:S02]  /*4b80*/  SHF.R.W.U32 R33, R33, 0x1f, R34 ;  /* 0x0000001f21217819 */ /* 0x000fe40000001e22 */
[----:B------:R-:W-:-:S02]  /*4b90*/  SHF.R.W.U32 R14, R42, 0x10, R55 ;  /* 0x000000102a0e7819 */ /* 0x000fc40000001e37 */
[----:B---3--:R-:W-:Y:S02]  /*4ba0*/  IADD3 R51, P1, P2, R10, R51, R32 ;  /* 0x000000330a337210 */ /* 0x008fe40007a3e020 */
[----:B------:R-:W-:Y:S02]  /*4bb0*/  SHF.R.W.U32 R42, R55, 0x10, R42 ;  /* 0x00000010372a7819 */ /* 0x000fe40000001e2a */
[----:B------:R-:W-:Y:S02]  /*4bc0*/  IADD3.X R55, PT, PT, R11, R44, R33, P1, P2 ;  /* 0x0000002c0b377210 */ /* 0x000fe40000fe4421 */
[----:B------:R-:W-:Y:S01]  /*4bd0*/  IADD3 R34, P0, PT, R14, R57, RZ ;  /* 0x000000390e227210 */ /* 0x000fe20007f1e0ff */
[----:B------:R-:W3:Y:S04]  /*4be0*/  LDL.64 R10, [UR7] ;  /* 0x00000007ff0a7983 */ /* 0x000ee80008100a00 */
[----:B------:R-:W-:Y:S01]  /*4bf0*/  IMAD.X R44, R42, 0x1, R49, P0 ;  /* 0x000000012a2c7824 */ /* 0x000fe200000e0631 */
[----:B------:R-:W-:-:S04]  /*4c00*/  LOP3.LUT R49, R34, R53, RZ, 0x3c, !PT ;  /* 0x0000003522317212 */ /* 0x000fc800078e3cff */
[----:B------:R-:W-:Y:S01]  /*4c10*/  LOP3.LUT R52, R44, R39, RZ, 0x3c, !PT ;  /* 0x000000272c347212 */ /* 0x000fe200078e3cff */
[----:B0-----:R-:W-:-:S03]  /*4c20*/  ULEA UR8, UR8, UR6, 0x3 ;  /* 0x0000000608087291 */ /* 0x001fc6000f8e18ff */
[----:B------:R-:W-:Y:S02]  /*4c30*/  SHF.R.W.U32 R39, R52, 0x1f, R49 ;  /* 0x0000001f34277819 */ /* 0x000fe40000001e31 */
[----:B------:R-:W-:Y:S02]  /*4c40*/  SHF.R.W.U32 R49, R49, 0x1f, R52 ;  /* 0x0000001f31317819 */ /* 0x000fe40000001e34 */
[----:B------:R-:W-:-:S04]  /*4c50*/  IADD3 R61, P1, P2, R18, R61, R39 ;  /* 0x0000003d123d7210 */ /* 0x000fc80007a3e027 */
[----:B------:R-:W-:Y:S02]  /*4c60*/  IADD3.X R16, PT, PT, R19, R16, R49, P1, P2 ;  /* 0x0000001013107210 */ /* 0x000fe40000fe4431 */
[----:B------:R-:W5:Y:S01]  /*4c70*/  LDL.64 R18, [UR8] ;  /* 0x00000008ff127983 */ /* 0x000f620008100a00 */
[----:B------:R-:W-:Y:S02]  /*4c80*/  LOP3.LUT R52, R55, R42, RZ, 0x3c, !PT ;  /* 0x0000002a37347212 */ /* 0x000fe400078e3cff */
[----:B------:R-:W-:Y:S02]  /*4c90*/  LOP3.LUT R53, R51, R14, RZ, 0x3c, !PT ;  /* 0x0000000e33357212 */ /* 0x000fe400078e3cff */
[----:B------:R-:W-:Y:S01]  /*4ca0*/  IADD3 R27, P0, PT, R52, R27, RZ ;  /* 0x0000001b341b7210 */ /* 0x000fe20007f1e0ff */
[----:B------:R-:W-:-:S04]  /*4cb0*/  ULOP3.LUT UR7, UR10, 0xff, URZ, 0xc0, !UPT ;  /* 0x000000ff0a077892 */ /* 0x000fc8000f8ec0ff */
[----:B------:R-:W-:Y:S01]  /*4cc0*/  IMAD.X R38, R53, 0x1, R38, P0 ;  /* 0x0000000135267824 */ /* 0x000fe200000e0626 */
[----:B------:R-:W-:Y:S01]  /*4cd0*/  LOP3.LUT R52, R27, R32, RZ, 0x3c, !PT ;  /* 0x000000201b347212 */ /* 0x000fe200078e3cff */
[----:B------:R-:W-:-:S03]  /*4ce0*/  ULEA UR7, UR7, UR6, 0x3 ;  /* 0x0000000607077291 */ /* 0x000fc6000f8e18ff */
[----:B------:R-:W-:-:S04]  /*4cf0*/  LOP3.LUT R33, R38, R33, RZ, 0x3c, !PT ;  /* 0x0000002126217212 */ /* 0x000fc800078e3cff */
[----:B------:R-:W-:Y:S02]  /*4d00*/  SHF.R.W.U32 R32, R52, 0x18, R33 ;  /* 0x0000001834207819 */ /* 0x000fe40000001e21 */
[----:B------:R-:W-:Y:S02]  /*4d10*/  SHF.R.W.U32 R52, R33, 0x18, R52 ;  /* 0x0000001821347819 */ /* 0x000fe40000001e34 */
[----:B------:R-:W-:-:S04]  /*4d20*/  IADD3 R33, P0, P1, R24, R51, R32 ;  /* 0x0000003318217210 */ /* 0x000fc8000791e020 */
[-C--:B------:R-:W-:Y:S02]  /*4d30*/  IADD3.X R53, PT, PT, R25, R55.reuse, R52, P0, P1 ;  /* 0x0000003719357210 */ /* 0x080fe400007e2434 */
[----:B------:R-:W-:Y:S01]  /*4d40*/  LOP3.LUT R42, R33, R55, R42, 0x96, !PT ;  /* 0x00000037212a7212 */ /* 0x000fe200078e962a */
[----:B------:R-:W5:Y:S01]  /*4d50*/  LDL.64 R24, [UR7] ;  /* 0x00000007ff187983 */ /* 0x000f620008100a00 */
[----:B------:R-:W-:Y:S01]  /*4d60*/  LOP3.LUT R55, R37, R28, RZ, 0x3c, !PT ;  /* 0x0000001c25377212 */ /* 0x000fe200078e3cff */
[----:B------:R-:W0:Y:S01]  /*4d70*/  LDCU.U8 UR7, c[0x3][0x9d] ;  /* 0x00c013a0ff0777ac */ /* 0x000e220008000000 */
[----:B------:R-:W-:Y:S02]  /*4d80*/  LOP3.LUT R51, R53, R51, R14, 0x96, !PT ;  /* 0x0000003335337212 */ /* 0x000fe400078e960e */
[----:B------:R-:W-:Y:S02]  /*4d90*/  IADD3 R34, P0, PT, R55, R34, RZ ;  /* 0x0000002237227210 */ /* 0x000fe40007f1e0ff */
[----:B------:R-:W-:-:S02]  /*4da0*/  LOP3.LUT R55, R47, R48, RZ, 0x3c, !PT ;  /* 0x000000302f377212 */ /* 0x000fc400078e3cff */
[----:B------:R-:W-:Y:S02]  /*4db0*/  SHF.R.W.U32 R14, R42, 0x10, R51 ;  /* 0x000000102a0e7819 */ /* 0x000fe40000001e33 */
[----:B------:R-:W-:Y:S01]  /*4dc0*/  LOP3.LUT R54, R34, R35, RZ, 0x3c, !PT ;  /* 0x0000002322367212 */ /* 0x000fe200078e3cff */
[----:B------:R-:W-:Y:S01]  /*4dd0*/  IMAD.X R44, R55, 0x1, R44, P0 ;  /* 0x00000001372c7824 */ /* 0x000fe200000e062c */
[----:B------:R-:W-:Y:S02]  /*4de0*/  SHF.R.W.U32 R35, R51, 0x10, R42 ;  /* 0x0000001033237819 */ /* 0x000fe40000001e2a */
[----:B------:R-:W-:Y:S02]  /*4df0*/  IADD3 R51, P0, PT, R14, R27, RZ ;  /* 0x0000001b0e337210 */ /* 0x000fe40007f1e0ff */
[----:B------:R-:W-:-:S03]  /*4e00*/  LOP3.LUT R59, R44, R59, RZ, 0x3c, !PT ;  /* 0x0000003b2c3b7212 */ /* 0x000fc600078e3cff */
[----:B------:R-:W-:Y:S01]  /*4e10*/  IMAD.X R55, R35, 0x1, R38, P0 ;  /* 0x0000000123377824 */ /* 0x000fe200000e0626 */
[----:B------:R-:W-:Y:S01]  /*4e20*/  SHF.R.W.U32 R42, R54, 0x18, R59 ;  /* 0x00000018362a7819 */ /* 0x000fe20000001e3b */
[----:B0-----:R-:W-:Y:S01]  /*4e30*/  ULEA UR7, UR7, UR6, 0x3 ;  /* 0x0000000607077291 */ /* 0x001fe2000f8e18ff */
[----:B------:R-:W-:Y:S01]  /*4e40*/  LOP3.LUT R32, R51, R32, RZ, 0x3c, !PT ;  /* 0x0000002033207212 */ /* 0x000fe200078e3cff */
[----:B------:R-:W-:Y:S01]  /*4e50*/  ULOP3.LUT UR8, UR11, 0xff, URZ, 0xc0, !UPT ;  /* 0x000000ff0b087892 */ /* 0x000fe2000f8ec0ff */
[----:B------:R-:W-:Y:S01]  /*4e60*/  LOP3.LUT R52, R55, R52, RZ, 0x3c, !PT ;  /* 0x0000003437347212 */ /* 0x000fe200078e3cff */
[----:B------:R-:W0:Y:S01]  /*4e70*/  LDCU.64 UR10, c[0x3][0xb0] ;  /* 0x00c01600ff0a77ac */ /* 0x000e220008000a00 */
[----:B------:R-:W-:Y:S02]  /*4e80*/  SHF.R.W.U32 R27, R59, 0x18, R54 ;  /* 0x000000183b1b7819 */ /* 0x000fe40000001e36 */
[----:B------:R-:W-:Y:S01]  /*4e90*/  IADD3 R57, P0, P1, R20, R47, R42 ;  /* 0x0000002f14397210 */ /* 0x000fe2000791e02a */
[----:B------:R-:W-:Y:S01]  /*4ea0*/  ULEA UR8, UR8, UR6, 0x3 ;  /* 0x0000000608087291 */ /* 0x000fe2000f8e18ff */
[----:B------:R-:W-:-:S02]  /*4eb0*/  SHF.R.W.U32 R59, R52, 0x1f, R32 ;  /* 0x0000001f343b7819 */ /* 0x000fc40000001e20 */
[-C--:B------:R-:W-:Y:S02]  /*4ec0*/  IADD3.X R38, PT, PT, R21, R37.reuse, R27, P0, P1 ;  /* 0x0000002515267210 */ /* 0x080fe400007e241b */
[----:B------:R-:W-:Y:S01]  /*4ed0*/  LOP3.LUT R28, R57, R37, R28, 0x96, !PT ;  /* 0x00000025391c7212 */ /* 0x000fe200078e961c */
[----:B------:R-:W5:Y:S01]  /*4ee0*/  LDL.64 R20, [UR7] ;  /* 0x00000007ff147983 */ /* 0x000f620008100a00 */
[----:B------:R-:W-:Y:S02]  /*4ef0*/  SHF.R.W.U32 R37, R32, 0x1f, R52 ;  /* 0x0000001f20257819 */ /* 0x000fe40000001e34 */
[----:B------:R-:W-:-:S04]  /*4f00*/  IADD3 R57, P0, P1, R40, R57, R59 ;  /* 0x0000003928397210 */ /* 0x000fc8000791e03b */
[----:B------:R-:W-:Y:S02]  /*4f10*/  IADD3.X R32, PT, PT, R41, R38, R37, P0, P1 ;  /* 0x0000002629207210 */ /* 0x000fe400007e2425 */
[----:B------:R-:W5:Y:S01]  /*4f20*/  LDL.64 R40, [UR8] ;  /* 0x00000008ff287983 */ /* 0x000f620008100a00 */
[----:B------:R-:W-:Y:S01]  /*4f30*/  LOP3.LUT R47, R38, R47, R48, 0x96, !PT ;  /* 0x0000002f262f7212 */ /* 0x000fe200078e9630 */
[----:B------:R-:W1:Y:S01]  /*4f40*/  LDCU.U8 UR7, c[0x3][0xa2] ;  /* 0x00c01440ff0777ac */ /* 0x000e620008000000 */
[----:B------:R-:W-:Y:S02]  /*4f50*/  LOP3.LUT R38, R15, R26, RZ, 0x3c, !PT ;  /* 0x0000001a0f267212 */ /* 0x000fe400078e3cff */
[----:B------:R-:W-:Y:S02]  /*4f60*/  LOP3.LUT R48, R17, R0, RZ, 0x3c, !PT ;  /* 0x0000000011307212 */ /* 0x000fe400078e3cff */
[----:B------:R-:W-:Y:S01]  /*4f70*/  IADD3 R38, P0, PT, R38, R12, RZ ;  /* 0x0000000c26267210 */ /* 0x000fe20007f1e0ff */
[----:B------:R-:W0:Y:S04]  /*4f80*/  LDCU.U8 UR8, c[0x3][0xa6] ;  /* 0x00c014c0ff0877ac */ /* 0x000e280008000000 */
[----:B------:R-:W-:Y:S01]  /*4f90*/  IMAD.X R48, R48, 0x1, R45, P0 ;  /* 0x0000000130307824 */ /* 0x000fe200000e062d */
[----:B------:R-:W-:-:S04]  /*4fa0*/  LOP3.LUT R43, R38, R43, RZ, 0x3c, !PT ;  /* 0x0000002b262b7212 */ /* 0x000fc800078e3cff */
[----:B------:R-:W-:Y:S01]  /*4fb0*/  LOP3.LUT R52, R48, R13, RZ, 0x3c, !PT ;  /* 0x0000000d30347212 */ /* 0x000fe200078e3cff */
[----:B-1----:R-:W-:-:S03]  /*4fc0*/  ULEA UR7, UR7, UR6, 0x3 ;  /* 0x0000000607077291 */ /* 0x002fc6000f8e18ff */
[----:B------:R-:W-:Y:S02]  /*4fd0*/  SHF.R.W.U32 R45, R43, 0x18, R52 ;  /* 0x000000182b2d7819 */ /* 0x000fe40000001e34 */
[----:B------:R-:W-:Y:S02]  /*4fe0*/  SHF.R.W.U32 R52, R52, 0x18, R43 ;  /* 0x0000001834347819 */ /* 0x000fe40000001e2b */
[----:B------:R-:W-:Y:S01]  /*4ff0*/  IADD3 R43, P0, P1, R2, R17, R45 ;  /* 0x00000011022b7210 */ /* 0x000fe2000791e02d */
[----:B0-----:R-:W-:Y:S01]  /*5000*/  ULEA UR8, UR8, UR6, 0x3 ;  /* 0x0000000608087291 */ /* 0x001fe2000f8e18ff */
[----:B------:R-:W-:Y:S02]  /*5010*/  LOP3.LUT R13, R16, R29, RZ, 0x3c, !PT ;  /* 0x0000001d100d7212 */ /* 0x000fe400078e3cff */
[-C--:B------:R-:W-:Y:S02]  /*5020*/  IADD3.X R54, PT, PT, R3, R15.reuse, R52, P0, P1 ;  /* 0x0000000f03367210 */ /* 0x080fe400007e2434 */
[----:B------:R-:W5:Y:S01]  /*5030*/  LDL.64 R2, [UR7] ;  /* 0x00000007ff027983 */ /* 0x000f620008100a00 */
[----:B------:R-:W-:-:S02]  /*5040*/  LOP3.LUT R26, R43, R15, R26, 0x96, !PT ;  /* 0x0000000f2b1a7212 */ /* 0x000fc400078e961a */
[----:B------:R-:W-:Y:S02]  /*5050*/  IADD3 R36, P0, PT, R13, R36, RZ ;  /* 0x000000240d247210 */ /* 0x000fe40007f1e0ff */
[----:B------:R-:W5:Y:S01]  /*5060*/  LDL.64 R12, [UR8] ;  /* 0x00000008ff0c7983 */ /* 0x000f620008100a00 */
[----:B------:R-:W-:Y:S01]  /*5070*/  LOP3.LUT R15, R61, R50, RZ, 0x3c, !PT ;  /* 0x000000323d0f7212 */ /* 0x000fe200078e3cff */
[----:B------:R-:W0:Y:S01]  /*5080*/  LDCU.U8 UR7, c[0x3][0xa3] ;  /* 0x00c01460ff0777ac */ /* 0x000e220008000000 */
[----:B------:R-:W-:-:S03]  /*5090*/  LOP3.LUT R17, R54, R17, R0, 0x96, !PT ;  /* 0x0000001136117212 */ /* 0x000fc600078e9600 */
[----:B------:R-:W-:Y:S01]  /*50a0*/  IMAD.X R46, R15, 0x1, R46, P0 ;  /* 0x000000010f2e7824 */ /* 0x000fe200000e062e */
[----:B------:R-:W-:Y:S02]  /*50b0*/  SHF.R.W.U32 R15, R26, 0x10, R17 ;  /* 0x000000101a0f7819 */ /* 0x000fe40000001e11 */
[----:B------:R-:W-:Y:S02]  /*50c0*/  LOP3.LUT R39, R36, R39, RZ, 0x3c, !PT ;  /* 0x0000002724277212 */ /* 0x000fe400078e3cff */
[----:B------:R-:W-:Y:S02]  /*50d0*/  LOP3.LUT R56, R46, R49, RZ, 0x3c, !PT ;  /* 0x000000312e387212 */ /* 0x000fe400078e3cff */
[----:B------:R-:W-:Y:S02]  /*50e0*/  SHF.R.W.U32 R0, R17, 0x10, R26 ;  /* 0x0000001011007819 */ /* 0x000fe40000001e1a */
[----:B------:R-:W-:Y:S02]  /*50f0*/  IADD3 R38, P0, PT, R15, R38, RZ ;  /* 0x000000260f267210 */ /* 0x000fe40007f1e0ff */
[----:B------:R-:W-:-:S02]  /*5100*/  SHF.R.W.U32 R26, R39, 0x18, R56 ;  /* 0x00000018271a7819 */ /* 0x000fc40000001e38 */
[----:B------:R-:W-:Y:S01]  /*5110*/  SHF.R.W.U32 R49, R56, 0x18, R39 ;  /* 0x0000001838317819 */ /* 0x000fe20000001e27 */
[----:B------:R-:W-:Y:S01]  /*5120*/  IMAD.X R39, R0, 0x1, R48, P0 ;  /* 0x0000000100277824 */ /* 0x000fe200000e0630 */
[----:B------:R-:W-:Y:S02]  /*5130*/  LOP3.LUT R17, R38, R45, RZ, 0x3c, !PT ;  /* 0x0000002d26117212 */ /* 0x000fe400078e3cff */
[----:B------:R-:W-:Y:S01]  /*5140*/  IADD3 R45, P0, P1, R22, R61, R26 ;  /* 0x0000003d162d7210 */ /* 0x000fe2000791e01a */
[----:B0-----:R-:W-:Y:S01]  /*5150*/  ULEA UR8, UR7, UR6, 0x3 ;  /* 0x0000000607087291 */ /* 0x001fe2000f8e18ff */
[----:B------:R-:W-:Y:S01]  /*5160*/  LOP3.LUT R52, R39, R52, RZ, 0x3c, !PT ;  /* 0x0000003427347212 */ /* 0x000fe200078e3cff */
[----:B------:R-:W0:Y:S01]  /*5170*/  LDCU.U8 UR7, c[0x3][0xa1] ;  /* 0x00c01420ff0777ac */ /* 0x000e220008000000 */
[----:B------:R-:W-:Y:S02]  /*5180*/  IADD3.X R23, PT, PT, R23, R16, R49, P0, P1 ;  /* 0x0000001017177210 */ /* 0x000fe400007e2431 */
[----:B------:R-:W-:-:S02]  /*5190*/  SHF.R.W.U32 R48, R52, 0x1f, R17 ;  /* 0x0000001f34307819 */ /* 0x000fc40000001e11 */
[----:B------:R-:W-:Y:S02]  /*51a0*/  SHF.R.W.U32 R22, R17, 0x1f, R52 ;  /* 0x0000001f11167819 */ /* 0x000fe40000001e34 */
[----:B------:R-:W-:Y:S02]  /*51b0*/  LOP3.LUT R29, R45, R16, R29, 0x96, !PT ;  /* 0x000000102d1d7212 */ /* 0x000fe400078e961d */
[----:B------:R-:W-:Y:S01]  /*51c0*/  LOP3.LUT R52, R23, R61, R50, 0x96, !PT ;  /* 0x0000003d17347212 */ /* 0x000fe200078e9632 */
[----:B------:R-:W5:Y:S01]  /*51d0*/  LDL.64 R16, [UR8] ;  /* 0x00000008ff107983 */ /* 0x000f620008100a00 */
[----:B------:R-:W-:Y:S01]  /*51e0*/  IADD3 R33, P0, P1, R4, R33, R48 ;  /* 0x0000002104217210 */ /* 0x000fe2000791e030 */
[----:B------:R-:W1:Y:S01]  /*51f0*/  LDCU UR8, c[0x3][0xa8] ;  /* 0x00c01500ff0877ac */ /* 0x000e620008000800 */
[----:B------:R-:W-:Y:S02]  /*5200*/  SHF.R.W.U32 R50, R29, 0x10, R52 ;  /* 0x000000101d327819 */ /* 0x000fe40000001e34 */
[----:B------:R-:W-:-:S02]  /*5210*/  IADD3.X R53, PT, PT, R5, R53, R22, P0, P1 ;  /* 0x0000003505357210 */ /* 0x000fc400007e2416 */
[----:B------:R-:W-:Y:S02]  /*5220*/  SHF.R.W.U32 R29, R52, 0x10, R29 ;  /* 0x00000010341d7819 */ /* 0x000fe40000001e1d */
[----:B------:R-:W-:Y:S01]  /*5230*/  IADD3 R61, P0, PT, R50, R36, RZ ;  /* 0x00000024323d7210 */ /* 0x000fe20007f1e0ff */
[----:B0-----:R-:W-:-:S04]  /*5240*/  ULEA UR7, UR7, UR6, 0x3 ;  /* 0x0000000607077291 */ /* 0x001fc8000f8e18ff */
[----:B------:R-:W-:Y:S01]  /*5250*/  IMAD.X R46, R29, 0x1, R46, P0 ;  /* 0x000000011d2e7824 */ /* 0x000fe200000e062e */
[----:B------:R-:W-:-:S04]  /*5260*/  LOP3.LUT R4, R61, R26, RZ, 0x3c, !PT ;  /* 0x0000001a3d047212 */ /* 0x000fc800078e3cff */
[----:B------:R-:W-:-:S04]  /*5270*/  LOP3.LUT R49, R46, R49, RZ, 0x3c, !PT ;  /* 0x000000312e317212 */ /* 0x000fc800078e3cff */
[----:B------:R-:W-:Y:S02]  /*5280*/  SHF.R.W.U32 R26, R49, 0x1f, R4 ;  /* 0x0000001f311a7819 */ /* 0x000fe40000001e04 */
[----:B------:R-:W-:Y:S02]  /*5290*/  SHF.R.W.U32 R49, R4, 0x1f, R49 ;  /* 0x0000001f04317819 */ /* 0x000fe40000001e31 */
[----:B------:R-:W5:Y:S01]  /*52a0*/  LDL.64 R4, [UR7] ;  /* 0x00000007ff047983 */ /* 0x000f620008100a00 */
[----:B------:R-:W-:Y:S02]  /*52b0*/  IADD3 R43, P0, P1, R8, R43, R26 ;  /* 0x0000002b082b7210 */ /* 0x000fe4000791e01a */
[----:B------:R-:W-:Y:S02]  /*52c0*/  SHF.R.W.U32 R36, R28, 0x10, R47 ;  /* 0x000000101c247819 */ /* 0x000fe40000001e2f */
        /* <DEDUP_REMOVED lines=8> */
[----:B------:R-:W-:Y:S02]  /*5350*/  SHF.R.W.U32 R27, R9, 0x1f, R34 ;  /* 0x0000001f091b7819 */ /* 0x000fe40000001e22 */
[----:B------:R-:W-:Y:S02]  /*5360*/  SHF.R.W.U32 R34, R34, 0x1f, R9 ;  /* 0x0000001f22227819 */ /* 0x000fe40000001e09 */
[----:B------:R-:W5:Y:S01]  /*5370*/  LDL.64 R8, [UR7] ;  /* 0x00000007ff087983 */ /* 0x000f620008100a00 */
[----:B------:R-:W0:Y:S01]  /*5380*/  LDCU.U8 UR7, c[0x3][0xa5] ;  /* 0x00c014a0ff0777ac */ /* 0x000e220008000000 */
[----:B--2---:R-:W-:-:S04]  /*5390*/  IADD3 R42, P0, P1, R30, R45, R27 ;  /* 0x0000002d1e2a7210 */ /* 0x004fc8000791e01b */
[----:B------:R-:W-:Y:S02]  /*53a0*/  IADD3.X R45, PT, PT, R31, R23, R34, P0, P1 ;  /* 0x000000171f2d7210 */ /* 0x000fe400007e2422 */
[----:B------:R-:W-:Y:S02]  /*53b0*/  LOP3.LUT R23, R32, R29, RZ, 0x3c, !PT ;  /* 0x0000001d20177212 */ /* 0x000fe400078e3cff */
[----:B------:R-:W-:Y:S02]  /*53c0*/  LOP3.LUT R52, R57, R50, RZ, 0x3c, !PT ;  /* 0x0000003239347212 */ /* 0x000fe400078e3cff */
[----:B------:R-:W-:-:S05]  /*53d0*/  IADD3 R38, P0, PT, R23, R38, RZ ;  /* 0x0000002617267210 */ /* 0x000fca0007f1e0ff */
[----:B------:R-:W-:Y:S01]  /*53e0*/  IMAD.X R52, R52, 0x1, R39, P0 ;  /* 0x0000000134347824 */ /* 0x000fe200000e0627 */
[----:B------:R-:W-:Y:S01]  /*53f0*/  LOP3.LUT R59, R38, R59, RZ, 0x3c, !PT ;  /* 0x0000003b263b7212 */ /* 0x000fe200078e3cff */
[----:B0-----:R-:W-:-:S03]  /*5400*/  ULEA UR7, UR7, UR6, 0x3 ;  /* 0x0000000607077291 */ /* 0x001fc6000f8e18ff */
[----:B------:R-:W-:-:S04]  /*5410*/  LOP3.LUT R30, R52, R37, RZ, 0x3c, !PT ;  /* 0x00000025341e7212 */ /* 0x000fc800078e3cff */
[----:B------:R-:W-:Y:S02]  /*5420*/  SHF.R.W.U32 R23, R59, 0x18, R30 ;  /* 0x000000183b177819 */ /* 0x000fe40000001e1e */
[----:B------:R-:W-:Y:S02]  /*5430*/  SHF.R.W.U32 R37, R30, 0x18, R59 ;  /* 0x000000181e257819 */ /* 0x000fe40000001e3b */
[----:B------:R-:W-:-:S04]  /*5440*/  LOP3.LUT R30, R53, R28, RZ, 0x3c, !PT ;  /* 0x0000001c351e7212 */ /* 0x000fc800078e3cff */
[----:B------:R-:W-:Y:S02]  /*5450*/  IADD3 R61, P0, PT, R30, R61, RZ ;  /* 0x0000003d1e3d7210 */ /* 0x000fe40007f1e0ff */
[----:B------:R-:W2:Y:S01]  /*5460*/  LDL.64 R30, [UR7] ;  /* 0x00000007ff1e7983 */ /* 0x000ea20008100a00 */
[----:B------:R-:W-:Y:S01]  /*5470*/  LOP3.LUT R39, R33, R36, RZ, 0x3c, !PT ;  /* 0x0000002421277212 */ /* 0x000fe200078e3cff */
[----:B------:R-:W0:Y:S04]  /*5480*/  LDCU.U8 UR7, c[0x3][0xa7] ;  /* 0x00c014e0ff0777ac */ /* 0x000e280008000000 */
[----:B------:R-:W-:Y:S01]  /*5490*/  IMAD.X R39, R39, 0x1, R46, P0 ;  /* 0x0000000127277824 */ /* 0x000fe200000e062e */
[----:B------:R-:W-:-:S04]  /*54a0*/  LOP3.LUT R46, R45, R0, RZ, 0x3c, !PT ;  /* 0x000000002d2e7212 */ /* 0x000fc800078e3cff */
[----:B------:R-:W-:Y:S02]  /*54b0*/  LOP3.LUT R56, R39, R22, RZ, 0x3c, !PT ;  /* 0x0000001627387212 */ /* 0x000fe400078e3cff */
[----:B------:R-:W-:Y:S02]  /*54c0*/  IADD3 R46, P0, PT, R46, R51, RZ ;  /* 0x000000332e2e7210 */ /* 0x000fe40007f1e0ff */
[----:B------:R-:W-:Y:S01]  /*54d0*/  LOP3.LUT R22, R42, R15, RZ, 0x3c, !PT ;  /* 0x0000000f2a167212 */ /* 0x000fe200078e3cff */
[----:B------:R-:W1:Y:S04]  /*54e0*/  LDCU.U8 UR8, c[0x3][0xaa] ;  /* 0x00c01540ff0877ac */ /* 0x000e680008000000 */
[----:B------:R-:W-:Y:S01]  /*54f0*/  IMAD.X R55, R22, 0x1, R55, P0 ;  /* 0x0000000116377824 */ /* 0x000fe200000e0637 */
[----:B------:R-:W-:-:S02]  /*5500*/  LOP3.LUT R51, R61, R48, RZ, 0x3c, !PT ;  /* 0x000000303d337212 */ /* 0x000fc400078e3cff */
[----:B------:R-:W-:Y:S02]  /*5510*/  LOP3.LUT R27, R46, R27, RZ, 0x3c, !PT ;  /* 0x0000001b2e1b7212 */ /* 0x000fe400078e3cff */
[----:B------:R-:W-:Y:S01]  /*5520*/  LOP3.LUT R34, R55, R34, RZ, 0x3c, !PT ;  /* 0x0000002237227212 */ /* 0x000fe200078e3cff */
[----:B0-----:R-:W-:Y:S01]  /*5530*/  ULEA UR7, UR7, UR6, 0x3 ;  /* 0x0000000607077291 */ /* 0x001fe2000f8e18ff */
[----:B------:R-:W-:Y:S02]  /*5540*/  SHF.R.W.U32 R48, R51, 0x18, R56 ;  /* 0x0000001833307819 */ /* 0x000fe40000001e38 */
[----:B------:R-:W-:Y:S02]  /*5550*/  SHF.R.W.U32 R22, R56, 0x18, R51 ;  /* 0x0000001838167819 */ /* 0x000fe40000001e33 */
[----:B------:R-:W-:Y:S02]  /*5560*/  SHF.R.W.U32 R51, R27, 0x18, R34 ;  /* 0x000000181b337819 */ /* 0x000fe40000001e22 */
[----:B------:R-:W-:-:S02]  /*5570*/  SHF.R.W.U32 R34, R34, 0x18, R27 ;  /* 0x0000001822227819 */ /* 0x000fc40000001e1b */
[----:B----4-:R-:W-:-:S04]  /*5580*/  IADD3 R27, P0, P1, R6, R42, R51 ;  /* 0x0000002a061b7210 */ /* 0x010fc8000791e033 */
[----:B------:R-:W-:Y:S02]  /*5590*/  IADD3.X R59, PT, PT, R7, R45, R34, P0, P1 ;  /* 0x0000002d073b7210 */ /* 0x000fe400007e2422 */
[----:B------:R-:W4:Y:S01]  /*55a0*/  LDL.64 R6, [UR7] ;  /* 0x00000007ff067983 */ /* 0x000f220008100a00 */
[----:B-1----:R-:W-:Y:S01]  /*55b0*/  ULEA UR8, UR8, UR6, 0x3 ;  /* 0x0000000608087291 */ /* 0x002fe2000f8e18ff */
[----:B------:R-:W0:Y:S01]  /*55c0*/  LDCU UR7, c[0x3][0xac] ;  /* 0x00c01580ff0777ac */ /* 0x000e220008000800 */
[----:B------:R-:W-:Y:S02]  /*55d0*/  LOP3.LUT R42, R59, R42, R15, 0x96, !PT ;  /* 0x0000002a3b2a7212 */ /* 0x000fe400078e960f */
[----:B---3--:R-:W-:Y:S02]  /*55e0*/  IADD3 R15, P0, P1, R10, R57, R23 ;  /* 0x000000390a0f7210 */ /* 0x008fe4000791e017 */
[----:B------:R-:W-:Y:S02]  /*55f0*/  LOP3.LUT R0, R27, R45, R0, 0x96, !PT ;  /* 0x0000002d1b007212 */ /* 0x000fe400078e9600 */
[----:B------:R-:W-:-:S02]  /*5600*/  IADD3.X R45, PT, PT, R11, R32, R37, P0, P1 ;  /* 0x000000200b2d7210 */ /* 0x000fc400007e2425 */
[----:B------:R-:W3:Y:S01]  /*5610*/  LDL.64 R10, [UR8] ;  /* 0x00000008ff0a7983 */ /* 0x000ee20008100a00 */
[----:B------:R-:W-:Y:S02]  /*5620*/  LOP3.LUT R29, R15, R32, R29, 0x96, !PT ;  /* 0x000000200f1d7212 */ /* 0x000fe400078e961d */
[----:B------:R-:W-:Y:S01]  /*5630*/  SHF.R.W.U32 R32, R0, 0x10, R42 ;  /* 0x0000001000207819 */ /* 0x000fe20000001e2a */
[----:B0-----:R-:W-:Y:S01]  /*5640*/  ULOP3.LUT UR7, UR7, 0xff, URZ, 0xc0, !UPT ;  /* 0x000000ff07077892 */ /* 0x001fe2000f8ec0ff */
[----:B------:R-:W-:-:S03]  /*5650*/  SHF.R.W.U32 R42, R42, 0x10, R0 ;  /* 0x000000102a2a7819 */ /* 0x000fc60000001e00 */
[----:B------:R-:W-:Y:S01]  /*5660*/  ULEA UR7, UR7, UR6, 0x3 ;  /* 0x0000000607077291 */ /* 0x000fe2000f8e18ff */
[----:B-----5:R-:W-:-:S04]  /*5670*/  IADD3 R0, P0, P1, R18, R33, R48 ;  /* 0x0000002112007210 */ /* 0x020fc8000791e030 */
[----:B------:R-:W-:-:S04]  /*5680*/  IADD3.X R56, PT, PT, R19, R53, R22, P0, P1 ;  /* 0x0000003513387210 */ /* 0x000fc800007e2416 */
[----:B------:R-:W5:Y:S01]  /*5690*/  LDL.64 R18, [UR7] ;  /* 0x00000007ff127983 */ /* 0x000f620008100a00 */
[----:B------:R-:W0:Y:S01]  /*56a0*/  LDCU.U8 UR8, c[0x3][0xae] ;  /* 0x00c015c0ff0877ac */ /* 0x000e220008000000 */
[----:B------:R-:W-:-:S05]  /*56b0*/  IADD3 R46, P2, PT, R32, R46, RZ ;  /* 0x0000002e202e7210 */ /* 0x000fca0007f5e0ff */
[----:B------:R-:W-:Y:S01]  /*56c0*/  IMAD.X R55, R42, 0x1, R55, P2 ;  /* 0x000000012a377824 */ /* 0x000fe200010e0637 */
[----:B------:R-:W-:Y:S02]  /*56d0*/  LOP3.LUT R28, R0, R53, R28, 0x96, !PT ;  /* 0x00000035001c7212 */ /* 0x000fe400078e961c */
[----:B------:R-:W-:Y:S02]  /*56e0*/  LOP3.LUT R53, R46, R51, RZ, 0x3c, !PT ;  /* 0x000000332e357212 */ /* 0x000fe400078e3cff */
[----:B------:R-:W-:Y:S02]  /*56f0*/  LOP3.LUT R34, R55, R34, RZ, 0x3c, !PT ;  /* 0x0000002237227212 */ /* 0x000fe400078e3cff */
[----:B------:R-:W-:Y:S02]  /*5700*/  LOP3.LUT R51, R56, R33, R36, 0x96, !PT ;  /* 0x0000002138337212 */ /* 0x000fe400078e9624 */
[----:B------:R-:W-:Y:S01]  /*5710*/  SHF.R.W.U32 R33, R34, 0x1f, R53 ;  /* 0x0000001f22217819 */ /* 0x000fe20000001e35 */
[----:B0-----:R-:W-:Y:S01]  /*5720*/  ULEA UR8, UR8, UR6, 0x3 ;  /* 0x0000000608087291 */ /* 0x001fe2000f8e18ff */
[----:B------:R-:W-:-:S02]  /*5730*/  SHF.R.W.U32 R34, R53, 0x1f, R34 ;  /* 0x0000001f35227819 */ /* 0x000fc40000001e22 */
[----:B------:R-:W-:Y:S02]  /*5740*/  IADD3 R15, P0, P1, R24, R15, R33 ;  /* 0x0000000f180f7210 */ /* 0x000fe4000791e021 */
[----:B------:R-:W-:Y:S02]  /*5750*/  LOP3.LUT R50, R45, R57, R50, 0x96, !PT ;  /* 0x000000392d327212 */ /* 0x000fe400078e9632 */
[----:B------:R-:W-:Y:S02]  /*5760*/  IADD3.X R45, PT, PT, R25, R45, R34, P0, P1 ;  /* 0x0000002d192d7210 */ /* 0x000fe400007e2422 */
[----:B------:R-:W5:Y:S01]  /*5770*/  LDL.64 R24, [UR8] ;  /* 0x00000008ff187983 */ /* 0x000f620008100a00 */
[----:B------:R-:W-:Y:S02]  /*5780*/  LOP3.LUT R58, R54, R35, RZ, 0x3c, !PT ;  /* 0x00000023363a7212 */ /* 0x000fe400078e3cff */
[----:B------:R-:W-:Y:S02]  /*5790*/  SHF.R.W.U32 R36, R28, 0x10, R51 ;  /* 0x000000101c247819 */ /* 0x000fe40000001e33 */
[----:B------:R-:W-:-:S02]  /*57a0*/  SHF.R.W.U32 R28, R51, 0x10, R28 ;  /* 0x00000010331c7819 */ /* 0x000fc40000001e1c */
[----:B------:R-:W-:Y:S02]  /*57b0*/  IADD3 R47, P1, PT, R58, R47, RZ ;  /* 0x0000002f3a2f7210 */ /* 0x000fe40007f3e0ff */
[----:B------:R-:W-:Y:S01]  /*57c0*/  LOP3.LUT R51, R43, R14, RZ, 0x3c, !PT ;  /* 0x0000000e2b337212 */ /* 0x000fe200078e3cff */
[----:B------:R-:W0:Y:S01]  /*57d0*/  LDCU.U8 UR7, c[0x3][0xaf] ;  /* 0x00c015e0ff0777ac */ /* 0x000e220008000000 */
[----:B------:R-:W-:-:S03]  /*57e0*/  IADD3 R61, P0, PT, R36, R61, RZ ;  /* 0x0000003d243d7210 */ /* 0x000fc60007f1e0ff */
[----:B------:R-:W-:Y:S02]  /*57f0*/  IMAD.X R44, R51, 0x1, R44, P1 ;  /* 0x00000001332c7824 */ /* 0x000fe400008e062c */
[----:B------:R-:W-:Y:S01]  /*5800*/  IMAD.X R39, R28, 0x1, R39, P0 ;  /* 0x000000011c277824 */ /* 0x000fe200000e0627 */
[----:B------:R-:W-:Y:S02]  /*5810*/  LOP3.LUT R26, R47, R26, RZ, 0x3c, !PT ;  /* 0x0000001a2f1a7212 */ /* 0x000fe400078e3cff */
[----:B------:R-:W-:Y:S02]  /*5820*/  LOP3.LUT R49, R44, R49, RZ, 0x3c, !PT ;  /* 0x000000312c317212 */ /* 0x000fe400078e3cff */
[----:B------:R-:W-:Y:S02]  /*5830*/  LOP3.LUT R51, R39, R22, RZ, 0x3c, !PT ;  /* 0x0000001627337212 */ /* 0x000fe400078e3cff */
[----:B------:R-:W-:Y:S02]  /*5840*/  SHF.R.W.U32 R22, R26, 0x18, R49 ;  /* 0x000000181a167819 */ /* 0x000fe40000001e31 */
[----:B------:R-:W-:-:S02]  /*5850*/  LOP3.LUT R48, R61, R48, RZ, 0x3c, !PT ;  /* 0x000000303d307212 */ /* 0x000fc400078e3cff */
[----:B------:R-:W-:Y:S02]  /*5860*/  SHF.R.W.U32 R49, R49, 0x18, R26 ;  /* 0x0000001831317819 */ /* 0x000fe40000001e1a */
[----:B------:R-:W-:Y:S01]  /*5870*/  IADD3 R20, P0, P1, R20, R43, R22 ;  /* 0x0000002b14147210 */ /* 0x000fe2000791e016 */
[----:B0-----:R-:W-:Y:S01]  /*5880*/  ULEA UR7, UR7, UR6, 0x3 ;  /* 0x0000000607077291 */ /* 0x001fe2000f8e18ff */
[----:B------:R-:W-:Y:S02]  /*5890*/  SHF.R.W.U32 R53, R51, 0x1f, R48 ;  /* 0x0000001f33357819 */ /* 0x000fe40000001e30 */
[-C--:B------:R-:W-:Y:S02]  /*58a0*/  IADD3.X R21, PT, PT, R21, R54.reuse, R49, P0, P1 ;  /* 0x0000003615157210 */ /* 0x080fe400007e2431 */
[----:B------:R-:W-:Y:S02]  /*58b0*/  LOP3.LUT R54, R20, R54, R35, 0x96, !PT ;  /* 0x0000003614367212 */ /* 0x000fe400078e9623 */
[----:B------:R-:W-:-:S02]  /*58c0*/  SHF.R.W.U32 R51, R48, 0x1f, R51 ;  /* 0x0000001f30337819 */ /* 0x000fc40000001e33 */
[----:B------:R-:W-:Y:S02]  /*58d0*/  IADD3 R35, P0, P1, R40, R20, R53 ;  /* 0x0000001428237210 */ /* 0x000fe4000791e035 */
[----:B------:R-:W-:Y:S02]  /*58e0*/  SHF.R.W.U32 R57, R29, 0x10, R50 ;  /* 0x000000101d397819 */ /* 0x000fe40000001e32 */
[----:B------:R-:W-:Y:S02]  /*58f0*/  LOP3.LUT R43, R21, R43, R14, 0x96, !PT ;  /* 0x0000002b152b7212 */ /* 0x000fe400078e960e */
[----:B------:R-:W-:Y:S02]  /*5900*/  IADD3.X R41, PT, PT, R41, R21, R51, P0, P1 ;  /* 0x0000001529297210 */ /* 0x000fe400007e2433 */
[----:B------:R-:W5:Y:S01]  /*5910*/  LDL.64 R20, [UR7] ;  /* 0x00000007ff147983 */ /* 0x000f620008100a00 */
[----:B------:R-:W-:Y:S02]  /*5920*/  SHF.R.W.U32 R29, R50, 0x10, R29 ;  /* 0x00000010321d7819 */ /* 0x000fe40000001e1d */
[----:B------:R-:W-:-:S05]  /*5930*/  IADD3 R38, P0, PT, R57, R38, RZ ;  /* 0x0000002639267210 */ /* 0x000fca0007f1e0ff */
[----:B------:R-:W-:Y:S01]  /*5940*/  IMAD.X R52, R29, 0x1, R52, P0 ;  /* 0x000000011d347824 */ /* 0x000fe200000e0634 */
[----:B------:R-:W-:-:S04]  /*5950*/  LOP3.LUT R23, R38, R23, RZ, 0x3c, !PT ;  /* 0x0000001726177212 */ /* 0x000fc800078e3cff */
[----:B------:R-:W-:Y:S01]  /*5960*/  LOP3.LUT R14, R52, R37, RZ, 0x3c, !PT ;  /* 0x00000025340e7212 */ /* 0x000fe200078e3cff */
[----:B------:R-:W0:Y:S03]  /*5970*/  LDCU.U8 UR7, c[0x3][0xa9] ;  /* 0x00c01520ff0777ac */ /* 0x000e260008000000 */
[----:B------:R-:W-:Y:S02]  /*5980*/  SHF.R.W.U32 R37, R14, 0x1f, R23 ;  /* 0x0000001f0e257819 */ /* 0x000fe40000001e17 */
[----:B------:R-:W-:Y:S02]  /*5990*/  SHF.R.W.U32 R23, R23, 0x1f, R14 ;  /* 0x0000001f17177819 */ /* 0x000fe40000001e0e */
[----:B------:R-:W-:Y:S02]  /*59a0*/  SHF.R.W.U32 R14, R54, 0x10, R43 ;  /* 0x00000010360e7819 */ /* 0x000fe40000001e2b */
[----:B------:R-:W-:-:S02]  /*59b0*/  SHF.R.W.U32 R43, R43, 0x10, R54 ;  /* 0x000000102b2b7819 */ /* 0x000fc40000001e36 */
[----:B------:R-:W-:Y:S01]  /*59c0*/  IADD3 R47, P0, PT, R14, R47, RZ ;  /* 0x0000002f0e2f7210 */ /* 0x000fe20007f1e0ff */
[----:B------:R-:W1:Y:S04]  /*59d0*/  LDCU.U8 UR8, c[0x3][0xab] ;  /* 0x00c01560ff0877ac */ /* 0x000e680008000000 */
[----:B------:R-:W-:Y:S01]  /*59e0*/  IMAD.X R44, R43, 0x1, R44, P0 ;  /* 0x000000012b2c7824 */ /* 0x000fe200000e062c */
[----:B------:R-:W-:Y:S02]  /*59f0*/  LOP3.LUT R22, R47, R22, RZ, 0x3c, !PT ;  /* 0x000000162f167212 */ /* 0x000fe400078e3cff */
[----:B------:R-:W-:Y:S02]  /*5a00*/  IADD3 R0, P1, P2, R2, R0, R37 ;  /* 0x0000000002007210 */ /* 0x000fe40007a3e025 */
[----:B------:R-:W-:Y:S01]  /*5a10*/  LOP3.LUT R49, R44, R49, RZ, 0x3c, !PT ;  /* 0x000000312c317212 */ /* 0x000fe200078e3cff */
[----:B0-----:R-:W-:Y:S01]  /*5a20*/  ULEA UR7, UR7, UR6, 0x3 ;  /* 0x0000000607077291 */ /* 0x001fe2000f8e18ff */
[----:B------:R-:W-:-:S02]  /*5a30*/  IADD3.X R56, PT, PT, R3, R56, R23, P1, P2 ;  /* 0x0000003803387210 */ /* 0x000fc40000fe4417 */
[----:B------:R-:W-:Y:S02]  /*5a40*/  SHF.R.W.U32 R40, R49, 0x1f, R22 ;  /* 0x0000001f31287819 */ /* 0x000fe40000001e16 */
[----:B------:R-:W-:Y:S02]  /*5a50*/  SHF.R.W.U32 R26, R22, 0x1f, R49 ;  /* 0x0000001f161a7819 */ /* 0x000fe40000001e31 */
[----:B------:R-:W-:Y:S02]  /*5a60*/  IADD3 R48, P0, P1, R12, R27, R40 ;  /* 0x0000001b0c307210 */ /* 0x000fe4000791e028 */
[----:B------:R-:W-:Y:S01]  /*5a70*/  LOP3.LUT R27, R56, R43, RZ, 0x3c, !PT ;  /* 0x0000002b381b7212 */ /* 0x000fe200078e3cff */
[----:B-1----:R-:W-:Y:S01]  /*5a80*/  ULEA UR8, UR8, UR6, 0x3 ;  /* 0x0000000608087291 */ /* 0x002fe2000f8e18ff */
[----:B------:R-:W-:Y:S01]  /*5a90*/  IADD3.X R50, PT, PT, R13, R59, R26, P0, P1 ;  /* 0x0000003b0d327210 */ /* 0x000fe200007e241a */
[----:B------:R-:W5:Y:S01]  /*5aa0*/  LDL.64 R2, [UR7] ;  /* 0x00000007ff027983 */ /* 0x000f620008100a00 */
[----:B------:R-:W-:-:S02]  /*5ab0*/  IADD3 R46, P0, PT, R27, R46, RZ ;  /* 0x0000002e1b2e7210 */ /* 0x000fc40007f1e0ff */
[----:B------:R-:W-:Y:S01]  /*5ac0*/  LOP3.LUT R54, R0, R14, RZ, 0x3c, !PT ;  /* 0x0000000e00367212 */ /* 0x000fe200078e3cff */
[----:B------:R-:W-:-:S03]  /*5ad0*/  ULOP3.LUT UR7, UR10, 0xff, URZ, 0xc0, !UPT ;  /* 0x000000ff0a077892 */ /* 0x000fc6000f8ec0ff */
[----:B------:R-:W5:Y:S01]  /*5ae0*/  LDL.64 R12, [UR8] ;  /* 0x00000008ff0c7983 */ /* 0x000f620008100a00 */
[----:B------:R-:W-:Y:S01]  /*5af0*/  IMAD.X R54, R54, 0x1, R55, P0 ;  /* 0x0000000136367824 */ /* 0x000fe200000e0637 */
[----:B------:R-:W-:Y:S01]  /*5b00*/  ULEA UR7, UR7, UR6, 0x3 ;  /* 0x0000000607077291 */ /* 0x000fe2000f8e18ff */
[----:B------:R-:W-:Y:S01]  /*5b10*/  LOP3.LUT R37, R46, R37, RZ, 0x3c, !PT ;  /* 0x000000252e257212 */ /* 0x000fe200078e3cff */
[----:B------:R-:W0:Y:S02]  /*5b20*/  LDCU UR10, c[0x3][0xbc] ;  /* 0x00c01780ff0a77ac */ /* 0x000e240008000800 */
[----:B------:R-:W-:-:S04]  /*5b30*/  LOP3.LUT R22, R54, R23, RZ, 0x3c, !PT ;  /* 0x0000001736167212 */ /* 0x000fc800078e3cff */
[----:B------:R-:W-:Y:S02]  /*5b40*/  SHF.R.W.U32 R27, R37, 0x18, R22 ;  /* 0x00000018251b7819 */ /* 0x000fe40000001e16 */
[----:B------:R-:W-:Y:S02]  /*5b50*/  SHF.R.W.U32 R37, R22, 0x18, R37 ;  /* 0x0000001816257819 */ /* 0x000fe40000001e25 */
[----:B------:R-:W5:Y:S01]  /*5b60*/  LDL.64 R22, [UR7] ;  /* 0x00000007ff167983 */ /* 0x000f620008100a00 */
[----:B------:R-:W1:Y:S01]  /*5b70*/  LDCU.U8 UR7, c[0x3][0xad] ;  /* 0x00c015a0ff0777ac */ /* 0x000e620008000000 */
[----:B------:R-:W-:Y:S02]  /*5b80*/  LOP3.LUT R58, R45, R28, RZ, 0x3c, !PT ;  /* 0x0000001c2d3a7212 */ /* 0x000fe400078e3cff */
[----:B------:R-:W-:Y:S02]  /*5b90*/  LOP3.LUT R55, R15, R36, RZ, 0x3c, !PT ;  /* 0x000000240f377212 */ /* 0x000fe400078e3cff */
[----:B------:R-:W-:-:S02]  /*5ba0*/  IADD3 R58, P0, PT, R58, R47, RZ ;  /* 0x0000002f3a3a7210 */ /* 0x000fc40007f1e0ff */
[----:B------:R-:W-:-:S03]  /*5bb0*/  IADD3 R47, P1, P2, R16, R0, R27 ;  /* 0x00000000102f7210 */ /* 0x000fc60007a3e01b */
[----:B------:R-:W-:Y:S01]  /*5bc0*/  IMAD.X R55, R55, 0x1, R44, P0 ;  /* 0x0000000137377824 */ /* 0x000fe200000e062c */
[----:B------:R-:W-:Y:S01]  /*5bd0*/  IADD3.X R49, PT, PT, R17, R56, R37, P1, P2 ;  /* 0x0000003811317210 */ /* 0x000fe20000fe4425 */
[----:B------:R-:W-:-:S03]  /*5be0*/  ULOP3.LUT UR8, UR11, 0xff, URZ, 0xc0, !UPT ;  /* 0x000000ff0b087892 */ /* 0x000fc6000f8ec0ff */
[----:B------:R-:W-:Y:S02]  /*5bf0*/  LOP3.LUT R17, R49, R0, R14, 0x96, !PT ;  /* 0x0000000031117212 */ /* 0x000fe400078e960e */
[----:B------:R-:W-:Y:S01]  /*5c00*/  LOP3.LUT R0, R58, R33, RZ, 0x3c, !PT ;  /* 0x000000213a007212 */ /* 0x000fe200078e3cff */
[----:B-1----:R-:W-:Y:S01]  /*5c10*/  ULEA UR7, UR7, UR6, 0x3 ;  /* 0x0000000607077291 */ /* 0x002fe2000f8e18ff */
[----:B------:R-:W-:Y:S02]  /*5c20*/  LOP3.LUT R33, R55, R34, RZ, 0x3c, !PT ;  /* 0x0000002237217212 */ /* 0x000fe400078e3cff */
[----:B------:R-:W-:Y:S01]  /*5c30*/  LOP3.LUT R56, R47, R56, R43, 0x96, !PT ;  /* 0x000000382f387212 */ /* 0x000fe200078e962b */
[----:B------:R-:W-:Y:S01]  /*5c40*/  ULEA UR8, UR8, UR6, 0x3 ;  /* 0x0000000608087291 */ /* 0x000fe2000f8e18ff */
[----:B------:R-:W-:Y:S02]  /*5c50*/  SHF.R.W.U32 R14, R0, 0x18, R33 ;  /* 0x00000018000e7819 */ /* 0x000fe40000001e21 */
[----:B------:R-:W-:-:S02]  /*5c60*/  SHF.R.W.U32 R0, R33, 0x18, R0 ;  /* 0x0000001821007819 */ /* 0x000fc40000001e00 */
[----:B------:R-:W-:Y:S02]  /*5c70*/  SHF.R.W.U32 R43, R56, 0x10, R17 ;  /* 0x00000010382b7819 */ /* 0x000fe40000001e11 */
[----:B------:R-:W-:Y:S02]  /*5c80*/  SHF.R.W.U32 R33, R17, 0x10, R56 ;  /* 0x0000001011217819 */ /* 0x000fe40000001e38 */
[----:B------:R-:W5:Y:S01]  /*5c90*/  LDL.64 R16, [UR7] ;  /* 0x00000007ff107983 */ /* 0x000f620008100a00 */
[----:B------:R-:W-:Y:S01]  /*5ca0*/  IADD3 R59, P0, P1, R4, R15, R14 ;  /* 0x0000000f043b7210 */ /* 0x000fe2000791e00e */
[----:B------:R-:W1:Y:S03]  /*5cb0*/  LDCU.U8 UR7, c[0x3][0xb6] ;  /* 0x00c016c0ff0777ac */ /* 0x000e660008000000 */
[----:B------:R-:W-:Y:S02]  /*5cc0*/  IADD3.X R34, PT, PT, R5, R45, R0, P0, P1 ;  /* 0x0000002d05227210 */ /* 0x000fe400007e2400 */
[----:B------:R-:W5:Y:S01]  /*5cd0*/  LDL.64 R4, [UR8] ;  /* 0x00000008ff047983 */ /* 0x000f620008100a00 */
[----:B------:R-:W-:-:S05]  /*5ce0*/  IADD3 R46, P0, PT, R43, R46, RZ ;  /* 0x0000002e2b2e7210 */ /* 0x000fca0007f1e0ff */
[----:B------:R-:W-:Y:S01]  /*5cf0*/  IMAD.X R54, R33, 0x1, R54, P0 ;  /* 0x0000000121367824 */ /* 0x000fe200000e0636 */
[----:B------:R-:W-:-:S04]  /*5d00*/  LOP3.LUT R44, R46, R27, RZ, 0x3c, !PT ;  /* 0x0000001b2e2c7212 */ /* 0x000fc800078e3cff */
[----:B------:R-:W-:Y:S01]  /*5d10*/  LOP3.LUT R37, R54, R37, RZ, 0x3c, !PT ;  /* 0x0000002536257212 */ /* 0x000fe200078e3cff */
[----:B-1----:R-:W-:-:S03]  /*5d20*/  ULEA UR7, UR7, UR6, 0x3 ;  /* 0x0000000607077291 */ /* 0x002fc6000f8e18ff */
[----:B------:R-:W-:Y:S02]  /*5d30*/  SHF.R.W.U32 R27, R37, 0x1f, R44 ;  /* 0x0000001f251b7819 */ /* 0x000fe40000001e2c */
[----:B------:R-:W-:Y:S02]  /*5d40*/  LOP3.LUT R28, R59, R45, R28, 0x96, !PT ;  /* 0x0000002d3b1c7212 */ /* 0x000fe400078e961c */
[----:B------:R-:W-:Y:S02]  /*5d50*/  SHF.R.W.U32 R37, R44, 0x1f, R37 ;  /* 0x0000001f2c257819 */ /* 0x000fe40000001e25 */
[----:B------:R-:W-:-:S04]  /*5d60*/  IADD3 R59, P0, P1, R8, R59, R27 ;  /* 0x0000003b083b7210 */ /* 0x000fc8000791e01b */
[----:B------:R-:W-:Y:S02]  /*5d70*/  IADD3.X R45, PT, PT, R9, R34, R37, P0, P1 ;  /* 0x00000022092d7210 */ /* 0x000fe400007e2425 */
[----:B------:R-:W5:Y:S01]  /*5d80*/  LDL.64 R8, [UR7] ;  /* 0x00000007ff087983 */ /* 0x000f620008100a00 */
[----:B------:R-:W-:Y:S02]  /*5d90*/  LOP3.LUT R15, R34, R15, R36, 0x96, !PT ;  /* 0x0000000f220f7212 */ /* 0x000fe400078e9624 */
[----:B------:R-:W-:-:S04]  /*5da0*/  LOP3.LUT R34, R41, R42, RZ, 0x3c, !PT ;  /* 0x0000002a29227212 */ /* 0x000fc800078e3cff */
[----:B------:R-:W-:Y:S02]  /*5db0*/  IADD3 R38, P0, PT, R34, R38, RZ ;  /* 0x0000002622267210 */ /* 0x000fe40007f1e0ff */
[----:B------:R-:W-:Y:S01]  /*5dc0*/  LOP3.LUT R34, R35, R32, RZ, 0x3c, !PT ;  /* 0x0000002023227212 */ /* 0x000fe200078e3cff */
[----:B------:R-:W1:Y:S04]  /*5dd0*/  LDCU.U8 UR7, c[0x3][0xb1] ;  /* 0x00c01620ff0777ac */ /* 0x000e680008000000 */
[----:B------:R-:W-:Y:S01]  /*5de0*/  IMAD.X R52, R34, 0x1, R52, P0 ;  /* 0x0000000122347824 */ /* 0x000fe200000e0634 */
[----:B------:R-:W-:-:S04]  /*5df0*/  LOP3.LUT R34, R38, R53, RZ, 0x3c, !PT ;  /* 0x0000003526227212 */ /* 0x000fc800078e3cff */
[----:B------:R-:W-:-:S04]  /*5e00*/  LOP3.LUT R51, R52, R51, RZ, 0x3c, !PT ;  /* 0x0000003334337212 */ /* 0x000fc800078e3cff */
[----:B------:R-:W-:Y:S02]  /*5e10*/  SHF.R.W.U32 R36, R34, 0x18, R51 ;  /* 0x0000001822247819 */ /* 0x000fe40000001e33 */
[----:B------:R-:W-:Y:S02]  /*5e20*/  SHF.R.W.U32 R34, R51, 0x18, R34 ;  /* 0x0000001833227819 */ /* 0x000fe40000001e22 */
[----:B--2---:R-:W-:Y:S01]  /*5e30*/  IADD3 R51, P0, P1, R30, R35, R36 ;  /* 0x000000231e337210 */ /* 0x004fe2000791e024 */
[----:B-1----:R-:W-:-:S03]  /*5e40*/  ULEA UR7, UR7, UR6, 0x3 ;  /* 0x0000000607077291 */ /* 0x002fc6000f8e18ff */
[----:B------:R-:W-:-:S04]  /*5e50*/  IADD3.X R53, PT, PT, R31, R41, R34, P0, P1 ;  /* 0x000000291f357210 */ /* 0x000fc800007e2422 */
[----:B------:R-:W-:Y:S02]  /*5e60*/  LOP3.LUT R35, R53, R35, R32, 0x96, !PT ;  /* 0x0000002335237212 */ /* 0x000fe400078e9620 */
[----:B------:R-:W-:Y:S01]  /*5e70*/  LOP3.LUT R32, R50, R29, RZ, 0x3c, !PT ;  /* 0x0000001d32207212 */ /* 0x000fe200078e3cff */
[----:B------:R-:W2:Y:S01]  /*5e80*/  LDL.64 R30, [UR7] ;  /* 0x00000007ff1e7983 */ /* 0x000ea20008100a00 */
[----:B------:R-:W-:Y:S01]  /*5e90*/  LOP3.LUT R42, R51, R41, R42, 0x96, !PT ;  /* 0x00000029332a7212 */ /* 0x000fe200078e962a */
[----:B------:R-:W1:Y:S01]  /*5ea0*/  LDCU.U8 UR7, c[0x3][0xb2] ;  /* 0x00c01640ff0777ac */ /* 0x000e620008000000 */
[----:B------:R-:W-:Y:S02]  /*5eb0*/  IADD3 R61, P0, PT, R32, R61, RZ ;  /* 0x0000003d203d7210 */ /* 0x000fe40007f1e0ff */
[----:B------:R-:W-:Y:S02]  /*5ec0*/  LOP3.LUT R32, R48, R57, RZ, 0x3c, !PT ;  /* 0x0000003930207212 */ /* 0x000fe400078e3cff */
[----:B------:R-:W-:-:S02]  /*5ed0*/  SHF.R.W.U32 R41, R42, 0x10, R35 ;  /* 0x000000102a297819 */ /* 0x000fc40000001e23 */
[----:B------:R-:W-:Y:S01]  /*5ee0*/  SHF.R.W.U32 R35, R35, 0x10, R42 ;  /* 0x0000001023237819 */ /* 0x000fe20000001e2a */
[----:B------:R-:W-:Y:S01]  /*5ef0*/  IMAD.X R39, R32, 0x1, R39, P0 ;  /* 0x0000000120277824 */ /* 0x000fe200000e0627 */
[----:B------:R-:W-:Y:S02]  /*5f00*/  IADD3 R38, P0, PT, R41, R38, RZ ;  /* 0x0000002629267210 */ /* 0x000fe40007f1e0ff */
[----:B------:R-:W-:Y:S02]  /*5f10*/  LOP3.LUT R32, R61, R40, RZ, 0x3c, !PT ;  /* 0x000000283d207212 */ /* 0x000fe400078e3cff */
[----:B------:R-:W-:Y:S01]  /*5f20*/  LOP3.LUT R40, R39, R26, RZ, 0x3c, !PT ;  /* 0x0000001a27287212 */ /* 0x000fe200078e3cff */
[----:B------:R-:W-:-:S03]  /*5f30*/  IMAD.X R52, R35, 0x1, R52, P0 ;  /* 0x0000000123347824 */ /* 0x000fc600000e0634 */
[----:B------:R-:W-:Y:S02]  /*5f40*/  SHF.R.W.U32 R26, R32, 0x18, R40 ;  /* 0x00000018201a7819 */ /* 0x000fe40000001e28 */
[----:B------:R-:W-:Y:S02]  /*5f50*/  SHF.R.W.U32 R32, R40, 0x18, R32 ;  /* 0x0000001828207819 */ /* 0x000fe40000001e20 */
[----:B------:R-:W-:Y:S02]  /*5f60*/  LOP3.LUT R40, R38, R36, RZ, 0x3c, !PT ;  /* 0x0000002426287212 */ /* 0x000fe400078e3cff */
[----:B------:R-:W-:Y:S01]  /*5f70*/  LOP3.LUT R34, R52, R34, RZ, 0x3c, !PT ;  /* 0x0000002234227212 */ /* 0x000fe200078e3cff */
[----:B-1----:R-:W-:-:S03]  /*5f80*/  ULEA UR7, UR7, UR6, 0x3 ;  /* 0x0000000607077291 */ /* 0x002fc6000f8e18ff */
[----:B------:R-:W-:Y:S02]  /*5f90*/  SHF.R.W.U32 R36, R34, 0x1f, R40 ;  /* 0x0000001f22247819 */ /* 0x000fe40000001e28 */
[----:B------:R-:W-:Y:S02]  /*5fa0*/  SHF.R.W.U32 R40, R40, 0x1f, R34 ;  /* 0x0000001f28287819 */ /* 0x000fe40000001e22 */
[----:B----4-:R-:W-:-:S04]  /*5fb0*/  IADD3 R34, P0, P1, R6, R48, R26 ;  /* 0x0000003006227210 */ /* 0x010fc8000791e01a */
[-C--:B------:R-:W-:Y:S02]  /*5fc0*/  IADD3.X R42, PT, PT, R7, R50.reuse, R32, P0, P1 ;  /* 0x00000032072a7210 */ /* 0x080fe400007e2420 */
[----:B------:R-:W4:Y:S01]  /*5fd0*/  LDL.64 R6, [UR7] ;  /* 0x00000007ff067983 */ /* 0x000f220008100a00 */
[----:B------:R-:W-:Y:S02]  /*5fe0*/  LOP3.LUT R29, R34, R50, R29, 0x96, !PT ;  /* 0x00000032221d7212 */ /* 0x000fe400078e961d */
[----:B------:R-:W-:Y:S01]  /*5ff0*/  LOP3.LUT R44, R42, R48, R57, 0x96, !PT ;  /* 0x000000302a2c7212 */ /* 0x000fe200078e9639 */
[----:B------:R-:W1:Y:S01]  /*6000*/  LDCU.U8 UR7, c[0x3][0xb7] ;  /* 0x00c016e0ff0777ac */ /* 0x000e620008000000 */
[----:B---3--:R-:W-:Y:S02]  /*6010*/  IADD3 R47, P0, P1, R10, R47, R36 ;  /* 0x0000002f0a2f7210 */ /* 0x008fe4000791e024 */
[----:B------:R-:W-:Y:S02]  /*6020*/  SHF.R.W.U32 R10, R29, 0x10, R44 ;  /* 0x000000101d0a7819 */ /* 0x000fe40000001e2c */
[----:B------:R-:W-:-:S02]  /*6030*/  IADD3.X R11, PT, PT, R11, R49, R40, P0, P1 ;  /* 0x000000310b0b7210 */ /* 0x000fc400007e2428 */
[----:B------:R-:W-:Y:S02]  /*6040*/  SHF.R.W.U32 R44, R44, 0x10, R29 ;  /* 0x000000102c2c7819 */ /* 0x000fe40000001e1d */
[----:B------:R-:W-:-:S05]  /*6050*/  IADD3 R61, P0, PT, R10, R61, RZ ;  /* 0x0000003d0a3d7210 */ /* 0x000fca0007f1e0ff */
[----:B------:R-:W-:Y:S01]  /*6060*/  IMAD.X R39, R44, 0x1, R39, P0 ;  /* 0x000000012c277824 */ /* 0x000fe200000e0627 */
[----:B------:R-:W-:-:S04]  /*6070*/  LOP3.LUT R48, R61, R26, RZ, 0x3c, !PT ;  /* 0x0000001a3d307212 */ /* 0x000fc800078e3cff */
[----:B------:R-:W-:Y:S01]  /*6080*/  LOP3.LUT R49, R39, R32, RZ, 0x3c, !PT ;  /* 0x0000002027317212 */ /* 0x000fe200078e3cff */
[----:B-1----:R-:W-:Y:S01]  /*6090*/  ULEA UR7, UR7, UR6, 0x3 ;  /* 0x0000000607077291 */ /* 0x002fe2000f8e18ff */
[----:B------:R-:W-:Y:S02]  /*60a0*/  SHF.R.W.U32 R26, R28, 0x10, R15 ;  /* 0x000000101c1a7819 */ /* 0x000fe40000001e0f */
[----:B------:R-:W-:Y:S02]  /*60b0*/  SHF.R.W.U32 R29, R49, 0x1f, R48 ;  /* 0x0000001f311d7819 */ /* 0x000fe40000001e30 */
[----:B------:R-:W-:Y:S02]  /*60c0*/  SHF.R.W.U32 R28, R15, 0x10, R28 ;  /* 0x000000100f1c7819 */ /* 0x000fe40000001e1c */
[----:B------:R-:W-:Y:S02]  /*60d0*/  SHF.R.W.U32 R15, R48, 0x1f, R49 ;  /* 0x0000001f300f7819 */ /* 0x000fe40000001e31 */
[----:B-----5:R-:W-:-:S04]  /*60e0*/  IADD3 R32, P2, P3, R18, R51, R29 ;  /* 0x0000003312207210 */ /* 0x020fc80007b5e01d */
[----:B------:R-:W-:Y:S02]  /*60f0*/  IADD3.X R48, PT, PT, R19, R53, R15, P2, P3 ;  /* 0x0000003513307210 */ /* 0x000fe400017e640f */
[----:B------:R-:W3:Y:S01]  /*6100*/  LDL.64 R18, [UR7] ;  /* 0x00000007ff127983 */ /* 0x000ee20008100a00 */
[----:B------:R-:W1:Y:S01]  /*6110*/  LDCU.U8 UR8, c[0x3][0xbe] ;  /* 0x00c017c0ff0877ac */ /* 0x000e620008000000 */
[----:B------:R-:W-:Y:S02]  /*6120*/  IADD3 R49, P0, PT, R26, R58, RZ ;  /* 0x0000003a1a317210 */ /* 0x000fe40007f1e0ff */
[----:B------:R-:W-:-:S03]  /*6130*/  LOP3.LUT R57, R45, R44, RZ, 0x3c, !PT ;  /* 0x0000002c2d397212 */ /* 0x000fc600078e3cff */
[----:B------:R-:W-:Y:S01]  /*6140*/  IMAD.X R55, R28, 0x1, R55, P0 ;  /* 0x000000011c377824 */ /* 0x000fe200000e0637 */
[----:B------:R-:W-:Y:S02]  /*6150*/  IADD3 R38, P1, PT, R57, R38, RZ ;  /* 0x0000002639267210 */ /* 0x000fe40007f3e0ff */
[----:B------:R-:W-:Y:S02]  /*6160*/  LOP3.LUT R51, R59, R10, RZ, 0x3c, !PT ;  /* 0x0000000a3b337212 */ /* 0x000fe400078e3cff */
[----:B------:R-:W-:Y:S02]  /*6170*/  LOP3.LUT R14, R49, R14, RZ, 0x3c, !PT ;  /* 0x0000000e310e7212 */ /* 0x000fe400078e3cff */
[----:B------:R-:W-:Y:S01]  /*6180*/  LOP3.LUT R53, R55, R0, RZ, 0x3c, !PT ;  /* 0x0000000037357212 */ /* 0x000fe200078e3cff */
[----:B------:R-:W-:-:S03]  /*6190*/  IMAD.X R52, R51, 0x1, R52, P1 ;  /* 0x0000000133347824 */ /* 0x000fc600008e0634 */
[----:B------:R-:W-:Y:S01]  /*61a0*/  SHF.R.W.U32 R51, R53, 0x1f, R14 ;  /* 0x0000001f35337819 */ /* 0x000fe20000001e0e */
[----:B-1----:R-:W-:Y:S01]  /*61b0*/  ULEA UR8, UR8, UR6, 0x3 ;  /* 0x0000000608087291 */ /* 0x002fe2000f8e18ff */
[----:B------:R-:W-:Y:S02]  /*61c0*/  SHF.R.W.U32 R53, R14, 0x1f, R53 ;  /* 0x0000001f0e357819 */ /* 0x000fe40000001e35 */
[----:B------:R-:W-:Y:S02]  /*61d0*/  IADD3 R34, P0, P1, R24, R34, R51 ;  /* 0x0000002218227210 */ /* 0x000fe4000791e033 */
[----:B------:R-:W-:Y:S02]  /*61e0*/  LOP3.LUT R50, R11, R28, RZ, 0x3c, !PT ;  /* 0x0000001c0b327212 */ /* 0x000fe400078e3cff */
[----:B------:R-:W-:Y:S02]  /*61f0*/  IADD3.X R42, PT, PT, R25, R42, R53, P0, P1 ;  /* 0x0000002a192a7210 */ /* 0x000fe400007e2435 */
[----:B------:R-:W5:Y:S01]  /*6200*/  LDL.64 R24, [UR8] ;  /* 0x00000008ff187983 */ /* 0x000f620008100a00 */
[----:B------:R-:W-:-:S02]  /*6210*/  IADD3 R61, P0, PT, R50, R61, RZ ;  /* 0x0000003d323d7210 */ /* 0x000fc40007f1e0ff */
[----:B------:R-:W-:Y:S02]  /*6220*/  LOP3.LUT R50, R47, R26, RZ, 0x3c, !PT ;  /* 0x0000001a2f327212 */ /* 0x000fe400078e3cff */
[----:B------:R-:W-:Y:S01]  /*6230*/  LOP3.LUT R0, R38, R27, RZ, 0x3c, !PT ;  /* 0x0000001b26007212 */ /* 0x000fe200078e3cff */
[----:B------:R-:W1:Y:S01]  /*6240*/  LDCU.U8 UR7, c[0x3][0xb3] ;  /* 0x00c01660ff0777ac */ /* 0x000e620008000000 */
[----:B------:R-:W-:Y:S01]  /*6250*/  LOP3.LUT R27, R42, R35, RZ, 0x3c, !PT ;  /* 0x000000232a1b7212 */ /* 0x000fe200078e3cff */
[----:B------:R-:W-:-:S03]  /*6260*/  IMAD.X R39, R50, 0x1, R39, P0 ;  /* 0x0000000132277824 */ /* 0x000fc600000e0627 */
[----:B------:R-:W-:Y:S02]  /*6270*/  IADD3 R46, P0, PT, R27, R46, RZ ;  /* 0x0000002e1b2e7210 */ /* 0x000fe40007f1e0ff */
[----:B------:R-:W-:-:S05]  /*6280*/  LOP3.LUT R27, R34, R41, RZ, 0x3c, !PT ;  /* 0x00000029221b7212 */ /* 0x000fca00078e3cff */
[----:B------:R-:W-:Y:S01]  /*6290*/  IMAD.X R54, R27, 0x1, R54, P0 ;  /* 0x000000011b367824 */ /* 0x000fe200000e0636 */
[----:B------:R-:W-:Y:S02]  /*62a0*/  LOP3.LUT R27, R61, R36, RZ, 0x3c, !PT ;  /* 0x000000243d1b7212 */ /* 0x000fe400078e3cff */
[----:B------:R-:W-:Y:S02]  /*62b0*/  LOP3.LUT R51, R46, R51, RZ, 0x3c, !PT ;  /* 0x000000332e337212 */ /* 0x000fe400078e3cff */
[----:B------:R-:W-:Y:S01]  /*62c0*/  LOP3.LUT R36, R54, R53, RZ, 0x3c, !PT ;  /* 0x0000003536247212 */ /* 0x000fe200078e3cff */
[----:B------:R-:W0:Y:S01]  /*62d0*/  LDCU.U8 UR8, c[0x3][0xb5] ;  /* 0x00c016a0ff0877ac */ /* 0x000e220008000000 */
[----:B------:R-:W-:Y:S02]  /*62e0*/  LOP3.LUT R40, R39, R40, RZ, 0x3c, !PT ;  /* 0x0000002827287212 */ /* 0x000fe400078e3cff */
[----:B------:R-:W-:Y:S01]  /*62f0*/  SHF.R.W.U32 R57, R51, 0x18, R36 ;  /* 0x0000001833397819 */ /* 0x000fe20000001e24 */
[----:B-1----:R-:W-:Y:S01]  /*6300*/  ULEA UR7, UR7, UR6, 0x3 ;  /* 0x0000000607077291 */ /* 0x002fe2000f8e18ff */
[----:B------:R-:W-:-:S02]  /*6310*/  SHF.R.W.U32 R50, R27, 0x18, R40 ;  /* 0x000000181b327819 */ /* 0x000fc40000001e28 */
[----:B------:R-:W-:Y:S02]  /*6320*/  SHF.R.W.U32 R40, R40, 0x18, R27 ;  /* 0x0000001828287819 */ /* 0x000fe40000001e1b */
[----:B------:R-:W-:Y:S02]  /*6330*/  SHF.R.W.U32 R53, R36, 0x18, R51 ;  /* 0x0000001824357819 */ /* 0x000fe40000001e33 */
[----:B------:R-:W-:-:S04]  /*6340*/  IADD3 R27, P0, P1, R20, R34, R57 ;  /* 0x00000022141b7210 */ /* 0x000fc8000791e039 */
[----:B------:R-:W-:Y:S02]  /*6350*/  IADD3.X R51, PT, PT, R21, R42, R53, P0, P1 ;  /* 0x0000002a15337210 */ /* 0x000fe400007e2435 */
[----:B------:R-:W5:Y:S01]  /*6360*/  LDL.64 R20, [UR7] ;  /* 0x00000007ff147983 */ /* 0x000f620008100a00 */
[----:B0-----:R-:W-:Y:S01]  /*6370*/  ULEA UR8, UR8, UR6, 0x3 ;  /* 0x0000000608087291 */ /* 0x001fe2000f8e18ff */
[----:B------:R-:W-:Y:S01]  /*6380*/  LOP3.LUT R37, R52, R37, RZ, 0x3c, !PT ;  /* 0x0000002534257212 */ /* 0x000fe200078e3cff */
[----:B------:R-:W0:Y:S03]  /*6390*/  LDCU UR7, c[0x3][0xb8] ;  /* 0x00c01700ff0777ac */ /* 0x000e260008000800 */
[----:B------:R-:W-:Y:S02]  /*63a0*/  SHF.R.W.U32 R14, R0, 0x18, R37 ;  /* 0x00000018000e7819 */ /* 0x000fe40000001e25 */
[----:B------:R-:W-:-:S02]  /*63b0*/  SHF.R.W.U32 R0, R37, 0x18, R0 ;  /* 0x0000001825007819 */ /* 0x000fc40000001e00 */
[----:B------:R-:W5:Y:S02]  /*63c0*/  LDL.64 R36, [UR8] ;  /* 0x00000008ff247983 */ /* 0x000f640008100a00 */
[----:B------:R-:W1:Y:S01]  /*63d0*/  LDCU.U8 UR8, c[0x3][0xba] ;  /* 0x00c01740ff0877ac */ /* 0x000e620008000000 */
[----:B------:R-:W-:Y:S02]  /*63e0*/  LOP3.LUT R42, R27, R42, R35, 0x96, !PT ;  /* 0x0000002a1b2a7212 */ /* 0x000fe400078e9623 */
[----:B------:R-:W-:Y:S01]  /*63f0*/  LOP3.LUT R56, R51, R34, R41, 0x96, !PT ;  /* 0x0000002233387212 */ /* 0x000fe200078e9629 */
[----:B0-----:R-:W-:-:S03]  /*6400*/  ULOP3.LUT UR7, UR7, 0xff, URZ, 0xc0, !UPT ;  /* 0x000000ff07077892 */ /* 0x001fc6000f8ec0ff */
[----:B------:R-:W-:Y:S01]  /*6410*/  SHF.R.W.U32 R34, R42, 0x10, R56 ;  /* 0x000000102a227819 */ /* 0x000fe20000001e38 */
[----:B------:R-:W-:Y:S01]  /*6420*/  ULEA UR7, UR7, UR6, 0x3 ;  /* 0x0000000607077291 */ /* 0x000fe2000f8e18ff */
[----:B------:R-:W-:Y:S02]  /*6430*/  SHF.R.W.U32 R42, R56, 0x10, R42 ;  /* 0x00000010382a7819 */ /* 0x000fe40000001e2a */
[----:B------:R-:W-:Y:S02]  /*6440*/  IADD3 R35, P0, P1, R2, R59, R14 ;  /* 0x0000003b02237210 */ /* 0x000fe4000791e00e */
[----:B------:R-:W-:Y:S01]  /*6450*/  IADD3 R46, P2, PT, R34, R46, RZ ;  /* 0x0000002e222e7210 */ /* 0x000fe20007f5e0ff */
[----:B-1----:R-:W-:Y:S01]  /*6460*/  ULEA UR8, UR8, UR6, 0x3 ;  /* 0x0000000608087291 */ /* 0x002fe2000f8e18ff */
[-C--:B------:R-:W-:Y:S02]  /*6470*/  IADD3.X R41, PT, PT, R3, R45.reuse, R0, P0, P1 ;  /* 0x0000002d03297210 */ /* 0x080fe400007e2400 */
[----:B------:R-:W-:Y:S01]  /*6480*/  LOP3.LUT R44, R35, R45, R44, 0x96, !PT ;  /* 0x0000002d232c7212 */ /* 0x000fe200078e962c */
[----:B------:R-:W-:Y:S01]  /*6490*/  IMAD.X R54, R42, 0x1, R54, P2 ;  /* 0x000000012a367824 */ /* 0x000fe200010e0636 */
[----:B------:R-:W-:Y:S01]  /*64a0*/  IADD3 R45, P0, P1, R12, R47, R50 ;  /* 0x0000002f0c2d7210 */ /* 0x000fe2000791e032 */
[----:B------:R-:W5:Y:S03]  /*64b0*/  LDL.64 R2, [UR7] ;  /* 0x00000007ff027983 */ /* 0x000f660008100a00 */
[----:B------:R-:W-:-:S02]  /*64c0*/  IADD3.X R56, PT, PT, R13, R11, R40, P0, P1 ;  /* 0x0000000b0d387210 */ /* 0x000fc400007e2428 */
[----:B------:R-:W-:Y:S01]  /*64d0*/  LOP3.LUT R11, R45, R11, R28, 0x96, !PT ;  /* 0x0000000b2d0b7212 */ /* 0x000fe200078e961c */
[----:B------:R-:W5:Y:S01]  /*64e0*/  LDL.64 R12, [UR8] ;  /* 0x00000008ff0c7983 */ /* 0x000f620008100a00 */
[----:B------:R-:W-:Y:S02]  /*64f0*/  LOP3.LUT R28, R46, R57, RZ, 0x3c, !PT ;  /* 0x000000392e1c7212 */ /* 0x000fe400078e3cff */
[----:B------:R-:W-:Y:S02]  /*6500*/  LOP3.LUT R53, R54, R53, RZ, 0x3c, !PT ;  /* 0x0000003536357212 */ /* 0x000fe400078e3cff */
[----:B------:R-:W-:Y:S02]  /*6510*/  LOP3.LUT R26, R56, R47, R26, 0x96, !PT ;  /* 0x0000002f381a7212 */ /* 0x000fe400078e961a */
[----:B------:R-:W-:Y:S01]  /*6520*/  SHF.R.W.U32 R47, R53, 0x1f, R28 ;  /* 0x0000001f352f7819 */ /* 0x000fe20000001e1c */
[----:B------:R-:W0:Y:S01]  /*6530*/  LDCU.U8 UR8, c[0x3][0xbf] ;  /* 0x00c017e0ff0877ac */ /* 0x000e220008000000 */
[----:B------:R-:W-:-:S02]  /*6540*/  SHF.R.W.U32 R28, R28, 0x1f, R53 ;  /* 0x0000001f1c1c7819 */ /* 0x000fc40000001e35 */
[----:B------:R-:W-:Y:S02]  /*6550*/  IADD3 R35, P0, P1, R22, R35, R47 ;  /* 0x0000002316237210 */ /* 0x000fe4000791e02f */
[----:B------:R-:W-:Y:S02]  /*6560*/  LOP3.LUT R58, R48, R33, RZ, 0x3c, !PT ;  /* 0x00000021303a7212 */ /* 0x000fe400078e3cff */
[----:B------:R-:W-:Y:S02]  /*6570*/  IADD3.X R23, PT, PT, R23, R41, R28, P0, P1 ;  /* 0x0000002917177210 */ /* 0x000fe400007e241c */
[----:B------:R-:W-:Y:S02]  /*6580*/  IADD3 R58, P1, PT, R58, R49, RZ ;  /* 0x000000313a3a7210 */ /* 0x000fe40007f3e0ff */
[----:B------:R-:W-:Y:S02]  /*6590*/  LOP3.LUT R60, R32, R43, RZ, 0x3c, !PT ;  /* 0x0000002b203c7212 */ /* 0x000fe400078e3cff */
[----:B------:R-:W-:Y:S01]  /*65a0*/  SHF.R.W.U32 R22, R11, 0x10, R26 ;  /* 0x000000100b167819 */ /* 0x000fe20000001e1a */
[----:B------:R-:W1:Y:S01]  /*65b0*/  LDCU.U8 UR7, c[0x3][0xb9] ;  /* 0x00c01720ff0777ac */ /* 0x000e620008000000 */
[----:B------:R-:W-:Y:S01]  /*65c0*/  SHF.R.W.U32 R26, R26, 0x10, R11 ;  /* 0x000000101a1a7819 */ /* 0x000fe20000001e0b */
[----:B------:R-:W-:Y:S01]  /*65d0*/  IMAD.X R60, R60, 0x1, R55, P1 ;  /* 0x000000013c3c7824 */ /* 0x000fe200008e0637 */
[----:B------:R-:W-:-:S02]  /*65e0*/  IADD3 R61, P0, PT, R22, R61, RZ ;  /* 0x0000003d163d7210 */ /* 0x000fc40007f1e0ff */
[----:B------:R-:W-:Y:S02]  /*65f0*/  LOP3.LUT R59, R41, R59, R10, 0x96, !PT ;  /* 0x0000003b293b7212 */ /* 0x000fe400078e960a */
[----:B------:R-:W-:Y:S01]  /*6600*/  LOP3.LUT R29, R58, R29, RZ, 0x3c, !PT ;  /* 0x0000001d3a1d7212 */ /* 0x000fe200078e3cff */
[----:B------:R-:W-:Y:S01]  /*6610*/  IMAD.X R39, R26, 0x1, R39, P0 ;  /* 0x000000011a277824 */ /* 0x000fe200000e0627 */
[----:B------:R-:W-:Y:S01]  /*6620*/  LOP3.LUT R10, R60, R15, RZ, 0x3c, !PT ;  /* 0x0000000f3c0a7212 */ /* 0x000fe200078e3cff */
[----:B0-----:R-:W-:Y:S01]  /*6630*/  ULEA UR9, UR8, UR6, 0x3 ;  /* 0x0000000608097291 */ /* 0x001fe2000f8e18ff */
[----:B------:R-:W-:Y:S02]  /*6640*/  LOP3.LUT R50, R61, R50, RZ, 0x3c, !PT ;  /* 0x000000323d327212 */ /* 0x000fe400078e3cff */
[----:B------:R-:W-:Y:S01]  /*6650*/  SHF.R.W.U32 R49, R29, 0x18, R10 ;  /* 0x000000181d317819 */ /* 0x000fe20000001e0a */
[----:B------:R-:W-:Y:S01]  /*6660*/  ULOP3.LUT UR8, UR10, 0xff, URZ, 0xc0, !UPT ;  /* 0x000000ff0a087892 */ /* 0x000fe2000f8ec0ff */
[----:B------:R-:W-:Y:S01]  /*6670*/  LOP3.LUT R11, R39, R40, RZ, 0x3c, !PT ;  /* 0x00000028270b7212 */ /* 0x000fe200078e3cff */
[----:B------:R-:W0:Y:S01]  /*6680*/  LDCU.64 UR10, c[0x3][0xc0] ;  /* 0x00c01800ff0a77ac */ /* 0x000e220008000a00 */
[----:B------:R-:W-:-:S02]  /*6690*/  SHF.R.W.U32 R41, R10, 0x18, R29 ;  /* 0x000000180a297819 */ /* 0x000fc40000001e1d */
[----:B------:R-:W-:Y:S01]  /*66a0*/  IADD3 R16, P0, P1, R16, R32, R49 ;  /* 0x0000002010107210 */ /* 0x000fe2000791e031 */
[----:B------:R-:W-:Y:S01]  /*66b0*/  ULEA UR8, UR8, UR6, 0x3 ;  /* 0x0000000608087291 */ /* 0x000fe2000f8e18ff */
[----:B------:R-:W-:Y:S02]  /*66c0*/  SHF.R.W.U32 R15, R11, 0x1f, R50 ;  /* 0x0000001f0b0f7819 */ /* 0x000fe40000001e32 */
[----:B------:R-:W-:Y:S02]  /*66d0*/  SHF.R.W.U32 R29, R50, 0x1f, R11 ;  /* 0x0000001f321d7819 */ /* 0x000fe40000001e0b */
[-C--:B------:R-:W-:Y:S01]  /*66e0*/  IADD3.X R17, PT, PT, R17, R48.reuse, R41, P0, P1 ;  /* 0x0000003011117210 */ /* 0x080fe200007e2429 */
[----:B------:R-:W5:Y:S01]  /*66f0*/  LDL.64 R10, [UR9] ;  /* 0x00000009ff0a7983 */ /* 0x000f620008100a00 */
[----:B------:R-:W-:Y:S01]  /*6700*/  LOP3.LUT R48, R16, R48, R33, 0x96, !PT ;  /* 0x0000003010307212 */ /* 0x000fe200078e9621 */
[----:B-1----:R-:W-:Y:S01]  /*6710*/  ULEA UR7, UR7, UR6, 0x3 ;  /* 0x0000000607077291 */ /* 0x002fe2000f8e18ff */
[----:B------:R-:W-:-:S02]  /*6720*/  IADD3 R33, P0, P1, R4, R16, R15 ;  /* 0x0000001004217210 */ /* 0x000fc4000791e00f */
[----:B------:R-:W-:Y:S02]  /*6730*/  LOP3.LUT R43, R17, R32, R43, 0x96, !PT ;  /* 0x00000020112b7212 */ /* 0x000fe400078e962b */
[----:B------:R-:W-:Y:S02]  /*6740*/  IADD3.X R53, PT, PT, R5, R17, R29, P0, P1 ;  /* 0x0000001105357210 */ /* 0x000fe400007e241d */
[----:B------:R-:W5:Y:S01]  /*6750*/  LDL.64 R4, [UR8] ;  /* 0x00000008ff047983 */ /* 0x000f620008100a00 */
[----:B------:R-:W-:Y:S02]  /*6760*/  SHF.R.W.U32 R55, R48, 0x10, R43 ;  /* 0x0000001030377819 */ /* 0x000fe40000001e2b */
[----:B------:R-:W-:Y:S01]  /*6770*/  SHF.R.W.U32 R43, R43, 0x10, R48 ;  /* 0x000000102b2b7819 */ /* 0x000fe20000001e30 */
[----:B------:R-:W5:Y:S01]  /*6780*/  LDL.64 R16, [UR7] ;  /* 0x00000007ff107983 */ /* 0x000f620008100a00 */
[----:B------:R-:W-:-:S05]  /*6790*/  IADD3 R58, P0, PT, R55, R58, RZ ;  /* 0x0000003a373a7210 */ /* 0x000fca0007f1e0ff */
[----:B------:R-:W-:Y:S01]  /*67a0*/  IMAD.X R60, R43, 0x1, R60, P0 ;  /* 0x000000012b3c7824 */ /* 0x000fe200000e063c */
[----:B------:R-:W-:Y:S01]  /*67b0*/  LOP3.LUT R32, R58, R49, RZ, 0x3c, !PT ;  /* 0x000000313a207212 */ /* 0x000fe200078e3cff */
[----:B0-----:R-:W-:-:S03]  /*67c0*/  ULOP3.LUT UR7, UR10, 0xff, URZ, 0xc0, !UPT ;  /* 0x000000ff0a077892 */ /* 0x001fc6000f8ec0ff */
[----:B------:R-:W-:Y:S01]  /*67d0*/  LOP3.LUT R41, R60, R41, RZ, 0x3c, !PT ;  /* 0x000000293c297212 */ /* 0x000fe200078e3cff */
[----:B------:R-:W-:-:S03]  /*67e0*/  ULEA UR7, UR7, UR6, 0x3 ;  /* 0x0000000607077291 */ /* 0x000fc6000f8e18ff */
[----:B------:R-:W-:Y:S02]  /*67f0*/  SHF.R.W.U32 R40, R41, 0x1f, R32 ;  /* 0x0000001f29287819 */ /* 0x000fe40000001e20 */
[----:B------:R-:W-:Y:S02]  /*6800*/  SHF.R.W.U32 R32, R32, 0x1f, R41 ;  /* 0x0000001f20207819 */ /* 0x000fe40000001e29 */
[----:B------:R-:W-:-:S04]  /*6810*/  IADD3 R27, P0, P1, R8, R27, R40 ;  /* 0x0000001b081b7210 */ /* 0x000fc8000791e028 */
[----:B------:R-:W-:Y:S02]  /*6820*/  IADD3.X R51, PT, PT, R9, R51, R32, P0, P1 ;  /* 0x0000003309337210 */ /* 0x000fe400007e2420 */
[----:B------:R-:W5:Y:S01]  /*6830*/  LDL.64 R8, [UR7] ;  /* 0x00000007ff087983 */ /* 0x000f620008100a00 */
[----:B------:R-:W-:Y:S02]  /*6840*/  SHF.R.W.U32 R48, R44, 0x10, R59 ;  /* 0x000000102c307819 */ /* 0x000fe40000001e3b */
[----:B------:R-:W-:Y:S02]  /*6850*/  SHF.R.W.U32 R44, R59, 0x10, R44 ;  /* 0x000000103b2c7819 */ /* 0x000fe40000001e2c */
[----:B------:R-:W-:Y:S01]  /*6860*/  IADD3 R41, P0, PT, R48, R38, RZ ;  /* 0x0000002630297210 */ /* 0x000fe20007f1e0ff */
[----:B------:R-:W0:Y:S01]  /*6870*/  LDCU.U8 UR7, c[0x3][0xbb] ;  /* 0x00c01760ff0777ac */ /* 0x000e220008000000 */
        /* <DEDUP_REMOVED lines=8> */
[----:B------:R-:W-:Y:S02]  /*6900*/  LOP3.LUT R28, R57, R28, RZ, 0x3c, !PT ;  /* 0x0000001c391c7212 */ /* 0x000fe400078e3cff */
[----:B------:R-:W-:Y:S01]  /*6910*/  SHF.R.W.U32 R0, R59, 0x1f, R14 ;  /* 0x0000001f3b007819 */ /* 0x000fe20000001e0e */
[----:B0-----:R-:W-:Y:S01]  /*6920*/  ULEA UR7, UR7, UR6, 0x3 ;  /* 0x0000000607077291 */ /* 0x001fe2000f8e18ff */
[----:B------:R-:W-:Y:S02]  /*6930*/  SHF.R.W.U32 R59, R14, 0x1f, R59 ;  /* 0x0000001f0e3b7819 */ /* 0x000fe40000001e3b */
[----:B------:R-:W-:-:S02]  /*6940*/  SHF.R.W.U32 R14, R47, 0x18, R28 ;  /* 0x000000182f0e7819 */ /* 0x000fc40000001e1c */
[----:B------:R-:W-:Y:S02]  /*6950*/  SHF.R.W.U32 R28, R28, 0x18, R47 ;  /* 0x000000181c1c7819 */ /* 0x000fe40000001e2f */
[----:B--2---:R-:W-:-:S04]  /*6960*/  IADD3 R47, P0, P1, R30, R35, R14 ;  /* 0x000000231e2f7210 */ /* 0x004fc8000791e00e */
[----:B------:R-:W-:Y:S02]  /*6970*/  IADD3.X R38, PT, PT, R31, R23, R28, P0, P1 ;  /* 0x000000171f267210 */ /* 0x000fe400007e241c */
[----:B------:R-:W2:Y:S01]  /*6980*/  LDL.64 R30, [UR7] ;  /* 0x00000007ff1e7983 */ /* 0x000ea20008100a00 */
[----:B------:R-:W0:Y:S01]  /*6990*/  LDCU.U8 UR7, c[0x3][0xbd] ;  /* 0x00c017a0ff0777ac */ /* 0x000e220008000000 */
[----:B------:R-:W-:Y:S02]  /*69a0*/  LOP3.LUT R35, R38, R35, R22, 0x96, !PT ;  /* 0x0000002326237212 */ /* 0x000fe400078e9616 */
[----:B------:R-:W-:Y:S01]  /*69b0*/  LOP3.LUT R26, R47, R23, R26, 0x96, !PT ;  /* 0x000000172f1a7212 */ /* 0x000fe200078e961a */
[----:B0-----:R-:W-:Y:S01]  /*69c0*/  ULEA UR7, UR7, UR6, 0x3 ;  /* 0x0000000607077291 */ /* 0x001fe2000f8e18ff */
[----:B----4-:R-:W-:Y:S02]  /*69d0*/  IADD3 R22, P0, P1, R6, R45, R0 ;  /* 0x0000002d06167210 */ /* 0x010fe4000791e000 */
[----:B------:R-:W-:-:S02]  /*69e0*/  LOP3.LUT R6, R51, R44, RZ, 0x3c, !PT ;  /* 0x0000002c33067212 */ /* 0x000fc400078e3cff */
[----:B------:R-:W-:Y:S02]  /*69f0*/  IADD3.X R56, PT, PT, R7, R56, R59, P0, P1 ;  /* 0x0000003807387210 */ /* 0x000fe400007e243b */
[----:B------:R-:W-:Y:S02]  /*6a00*/  IADD3 R61, P0, PT, R6, R61, RZ ;  /* 0x0000003d063d7210 */ /* 0x000fe40007f1e0ff */
[----:B------:R-:W-:-:S05]  /*6a10*/  LOP3.LUT R6, R27, R48, RZ, 0x3c, !PT ;  /* 0x000000301b067212 */ /* 0x000fca00078e3cff */
[----:B------:R-:W-:Y:S02]  /*6a20*/  IMAD.X R39, R6, 0x1, R39, P0 ;  /* 0x0000000106277824 */ /* 0x000fe400000e0627 */
[----:B------:R-:W4:Y:S01]  /*6a30*/  LDL.64 R6, [UR7] ;  /* 0x00000007ff067983 */ /* 0x000f220008100a00 */
[----:B------:R-:W-:Y:S02]  /*6a40*/  SHF.R.W.U32 R23, R26, 0x10, R35 ;  /* 0x000000101a177819 */ /* 0x000fe40000001e23 */
[----:B------:R-:W-:Y:S02]  /*6a50*/  SHF.R.W.U32 R26, R35, 0x10, R26 ;  /* 0x00000010231a7819 */ /* 0x000fe40000001e1a */
[----:B------:R-:W-:Y:S02]  /*6a60*/  IADD3 R45, P0, PT, R23, R58, RZ ;  /* 0x0000003a172d7210 */ /* 0x000fe40007f1e0ff */
[----:B------:R-:W-:Y:S02]  /*6a70*/  LOP3.LUT R35, R61, R40, RZ, 0x3c, !PT ;  /* 0x000000283d237212 */ /* 0x000fe400078e3cff */
[----:B------:R-:W-:Y:S01]  /*6a80*/  LOP3.LUT R40, R39, R32, RZ, 0x3c, !PT ;  /* 0x0000002027287212 */ /* 0x000fe200078e3cff */
[----:B------:R-:W-:Y:S01]  /*6a90*/  IMAD.X R57, R26, 0x1, R57, P0 ;  /* 0x000000011a397824 */ /* 0x000fe200000e0639 */
[----:B------:R-:W-:-:S02]  /*6aa0*/  ULOP3.LUT UR7, UR11, 0xff, URZ, 0xc0, !UPT ;  /* 0x000000ff0b077892 */ /* 0x000fc4000f8ec0ff */
[----:B------:R-:W-:Y:S01]  /*6ab0*/  SHF.R.W.U32 R32, R35, 0x18, R40 ;  /* 0x0000001823207819 */ /* 0x000fe20000001e28 */
[----:B------:R-:W0:Y:S01]  /*6ac0*/  LDCU.U8 UR9, c[0x3][0xc5] ;  /* 0x00c018a0ff0977ac */ /* 0x000e220008000000 */
[----:B------:R-:W-:Y:S02]  /*6ad0*/  SHF.R.W.U32 R35, R40, 0x18, R35 ;  /* 0x0000001828237819 */ /* 0x000fe40000001e23 */
[----:B------:R-:W-:Y:S01]  /*6ae0*/  LOP3.LUT R14, R45, R14, RZ, 0x3c, !PT ;  /* 0x0000000e2d0e7212 */ /* 0x000fe200078e3cff */
[----:B------:R-:W1:Y:S01]  /*6af0*/  LDCU.64 UR10, c[0x3][0xe0] ;  /* 0x00c01c00ff0a77ac */ /* 0x000e620008000a00 */
[----:B------:R-:W-:Y:S01]  /*6b00*/  LOP3.LUT R40, R57, R28, RZ, 0x3c, !PT ;  /* 0x0000001c39287212 */ /* 0x000fe200078e3cff */
[----:B------:R-:W-:-:S03]  /*6b10*/  ULEA UR8, UR7, UR6, 0x3 ;  /* 0x0000000607087291 */ /* 0x000fc6000f8e18ff */
[----:B------:R-:W-:Y:S02]  /*6b20*/  SHF.R.W.U32 R28, R40, 0x1f, R14 ;  /* 0x0000001f281c7819 */ /* 0x000fe40000001e0e */
[----:B------:R-:W-:Y:S02]  /*6b30*/  SHF.R.W.U32 R14, R14, 0x1f, R40 ;  /* 0x0000001f0e0e7819 */ /* 0x000fe40000001e28 */
[----:B---3--:R-:W-:-:S04]  /*6b40*/  IADD3 R40, P0, P1, R18, R27, R32 ;  /* 0x0000001b12287210 */ /* 0x008fc8000791e020 */
[-C--:B------:R-:W-:Y:S02]  /*6b50*/  IADD3.X R50, PT, PT, R19, R51.reuse, R35, P0, P1 ;  /* 0x0000003313327210 */ /* 0x080fe400007e2423 */
[----:B------:R-:W3:Y:S01]  /*6b60*/  LDL.64 R18, [UR8] ;  /* 0x00000008ff127983 */ /* 0x000ee20008100a00 */
[----:B------:R-:W0:Y:S01]  /*6b70*/  LDCU.U8 UR7, c[0x3][0xc2] ;  /* 0x00c01840ff0777ac */ /* 0x000e220008000000 */
[----:B------:R-:W-:Y:S02]  /*6b80*/  LOP3.LUT R44, R40, R51, R44, 0x96, !PT ;  /* 0x00000033282c7212 */ /* 0x000fe400078e962c */
[----:B------:R-:W-:Y:S02]  /*6b90*/  LOP3.LUT R27, R50, R27, R48, 0x96, !PT ;  /* 0x0000001b321b7212 */ /* 0x000fe400078e9630 */
[----:B------:R-:W-:Y:S01]  /*6ba0*/  LOP3.LUT R48, R53, R42, RZ, 0x3c, !PT ;  /* 0x0000002a35307212 */ /* 0x000fe200078e3cff */
[----:B------:R-:W1:Y:S01]  /*6bb0*/  LDCU.U8 UR8, c[0x3][0xc6] ;  /* 0x00c018c0ff0877ac */ /* 0x000e620008000000 */
[----:B-----5:R-:W-:Y:S01]  /*6bc0*/  IADD3 R51, P0, P1, R24, R40, R28 ;  /* 0x0000002818337210 */ /* 0x020fe2000791e01c */
[----:B0-----:R-:W-:-:S03]  /*6bd0*/  ULEA UR7, UR7, UR6, 0x3 ;  /* 0x0000000607077291 */ /* 0x001fc6000f8e18ff */
[----:B------:R-:W-:Y:S02]  /*6be0*/  IADD3.X R40, PT, PT, R25, R50, R14, P0, P1 ;  /* 0x0000003219287210 */ /* 0x000fe400007e240e */
[----:B------:R-:W-:Y:S02]  /*6bf0*/  LOP3.LUT R25, R56, R43, RZ, 0x3c, !PT ;  /* 0x0000002b38197212 */ /* 0x000fe400078e3cff */
[----:B------:R-:W-:Y:S02]  /*6c00*/  IADD3 R48, P1, PT, R48, R41, RZ ;  /* 0x0000002930307210 */ /* 0x000fe40007f3e0ff */
[----:B------:R-:W-:Y:S02]  /*6c10*/  IADD3 R41, P0, PT, R25, R46, RZ ;  /* 0x0000002e19297210 */ /* 0x000fe40007f1e0ff */
[----:B------:R-:W-:Y:S02]  /*6c20*/  LOP3.LUT R25, R22, R55, RZ, 0x3c, !PT ;  /* 0x0000003716197212 */ /* 0x000fe400078e3cff */
[----:B------:R-:W-:-:S03]  /*6c30*/  LOP3.LUT R46, R33, R34, RZ, 0x3c, !PT ;  /* 0x00000022212e7212 */ /* 0x000fc600078e3cff */
[----:B------:R-:W-:Y:S02]  /*6c40*/  IMAD.X R54, R25, 0x1, R54, P0 ;  /* 0x0000000119367824 */ /* 0x000fe400000e0636 */
[----:B------:R-:W5:Y:S01]  /*6c50*/  LDL.64 R24, [UR7] ;  /* 0x00000007ff187983 */ /* 0x000f620008100a00 */
[----:B------:R-:W-:Y:S01]  /*6c60*/  IMAD.X R46, R46, 0x1, R49, P1 ;  /* 0x000000012e2e7824 */ /* 0x000fe200008e0631 */
[----:B------:R-:W-:Y:S02]  /*6c70*/  LOP3.LUT R49, R41, R0, RZ, 0x3c, !PT ;  /* 0x0000000029317212 */ /* 0x000fe400078e3cff */
[----:B------:R-:W-:Y:S02]  /*6c80*/  LOP3.LUT R52, R54, R59, RZ, 0x3c, !PT ;  /* 0x0000003b36347212 */ /* 0x000fe400078e3cff */
[----:B------:R-:W-:Y:S02]  /*6c90*/  LOP3.LUT R15, R48, R15, RZ, 0x3c, !PT ;  /* 0x0000000f300f7212 */ /* 0x000fe400078e3cff */
[----:B------:R-:W-:Y:S01]  /*6ca0*/  LOP3.LUT R50, R46, R29, RZ, 0x3c, !PT ;  /* 0x0000001d2e327212 */ /* 0x000fe200078e3cff */
[----:B-1----:R-:W-:Y:S01]  /*6cb0*/  ULEA UR8, UR8, UR6, 0x3 ;  /* 0x0000000608087291 */ /* 0x002fe2000f8e18ff */
[----:B------:R-:W-:-:S02]  /*6cc0*/  SHF.R.W.U32 R29, R49, 0x18, R52 ;  /* 0x00000018311d7819 */ /* 0x000fc40000001e34 */
[----:B------:R-:W-:Y:S02]  /*6cd0*/  SHF.R.W.U32 R0, R15, 0x18, R50 ;  /* 0x000000180f007819 */ /* 0x000fe40000001e32 */
[----:B------:R-:W-:Y:S02]  /*6ce0*/  SHF.R.W.U32 R50, R50, 0x18, R15 ;  /* 0x0000001832327819 */ /* 0x000fe40000001e0f */
[----:B------:R-:W-:Y:S02]  /*6cf0*/  SHF.R.W.U32 R15, R52, 0x18, R49 ;  /* 0x00000018340f7819 */ /* 0x000fe40000001e31 */
[----:B------:R-:W-:-:S04]  /*6d00*/  IADD3 R49, P0, P1, R20, R22, R29 ;  /* 0x0000001614317210 */ /* 0x000fc8000791e01d */
[-C--:B------:R-:W-:Y:S02]  /*6d10*/  IADD3.X R59, PT, PT, R21, R56.reuse, R15, P0, P1 ;  /* 0x00000038153b7210 */ /* 0x080fe400007e240f */
[----:B------:R-:W5:Y:S01]  /*6d20*/  LDL.64 R20, [UR8] ;  /* 0x00000008ff147983 */ /* 0x000f620008100a00 */
[----:B------:R-:W-:Y:S02]  /*6d30*/  IADD3 R36, P0, P1, R36, R33, R0 ;  /* 0x0000002124247210 */ /* 0x000fe4000791e000 */
[----:B------:R-:W-:Y:S02]  /*6d40*/  LOP3.LUT R43, R49, R56, R43, 0x96, !PT ;  /* 0x00000038312b7212 */ /* 0x000fe400078e962b */
[-C--:B------:R-:W-:Y:S02]  /*6d50*/  IADD3.X R37, PT, PT, R37, R53.reuse, R50, P0, P1 ;  /* 0x0000003525257210 */ /* 0x080fe400007e2432 */
[----:B------:R-:W-:Y:S02]  /*6d60*/  LOP3.LUT R22, R59, R22, R55, 0x96, !PT ;  /* 0x000000163b167212 */ /* 0x000fe400078e9637 */
[----:B------:R-:W-:-:S02]  /*6d70*/  LOP3.LUT R42, R36, R53, R42, 0x96, !PT ;  /* 0x00000035242a7212 */ /* 0x000fc400078e962a */
[----:B------:R-:W-:Y:S02]  /*6d80*/  LOP3.LUT R33, R37, R33, R34, 0x96, !PT ;  /* 0x0000002125217212 */ /* 0x000fe400078e9622 */
[----:B------:R-:W-:Y:S02]  /*6d90*/  SHF.R.W.U32 R34, R43, 0x10, R22 ;  /* 0x000000102b227819 */ /* 0x000fe40000001e16 */
[----:B------:R-:W-:Y:S01]  /*6da0*/  SHF.R.W.U32 R43, R22, 0x10, R43 ;  /* 0x00000010162b7819 */ /* 0x000fe20000001e2b */
[----:B------:R-:W0:Y:S01]  /*6db0*/  LDCU.U8 UR8, c[0x3][0xc3] ;  /* 0x00c01860ff0877ac */ /* 0x000e220008000000 */
[----:B------:R-:W-:Y:S02]  /*6dc0*/  SHF.R.W.U32 R22, R42, 0x10, R33 ;  /* 0x000000102a167819 */ /* 0x000fe40000001e21 */
[----:B------:R-:W-:Y:S02]  /*6dd0*/  SHF.R.W.U32 R33, R33, 0x10, R42 ;  /* 0x0000001021217819 */ /* 0x000fe40000001e2a */
[----:B------:R-:W-:-:S02]  /*6de0*/  IADD3 R42, P0, PT, R34, R41, RZ ;  /* 0x00000029222a7210 */ /* 0x000fc40007f1e0ff */
[----:B------:R-:W-:-:S03]  /*6df0*/  IADD3 R41, P1, PT, R22, R48, RZ ;  /* 0x0000003016297210 */ /* 0x000fc60007f3e0ff */
[----:B------:R-:W-:Y:S01]  /*6e00*/  IMAD.X R54, R43, 0x1, R54, P0 ;  /* 0x000000012b367824 */ /* 0x000fe200000e0636 */
[----:B------:R-:W1:Y:S01]  /*6e10*/  LDCU.U8 UR7, c[0x3][0xc1] ;  /* 0x00c01820ff0777ac */ /* 0x000e620008000000 */
[----:B------:R-:W-:Y:S01]  /*6e20*/  IMAD.X R53, R33, 0x1, R46, P1 ;  /* 0x0000000121357824 */ /* 0x000fe200008e062e */
[----:B------:R-:W-:Y:S02]  /*6e30*/  LOP3.LUT R55, R42, R29, RZ, 0x3c, !PT ;  /* 0x0000001d2a377212 */ /* 0x000fe400078e3cff */
[----:B------:R-:W-:Y:S02]  /*6e40*/  LOP3.LUT R46, R54, R15, RZ, 0x3c, !PT ;  /* 0x0000000f362e7212 */ /* 0x000fe400078e3cff */
[----:B------:R-:W-:Y:S02]  /*6e50*/  LOP3.LUT R15, R41, R0, RZ, 0x3c, !PT ;  /* 0x00000000290f7212 */ /* 0x000fe400078e3cff */
[----:B------:R-:W-:Y:S02]  /*6e60*/  SHF.R.W.U32 R29, R46, 0x1f, R55 ;  /* 0x0000001f2e1d7819 */ /* 0x000fe40000001e37 */
[----:B------:R-:W-:Y:S01]  /*6e70*/  LOP3.LUT R50, R53, R50, RZ, 0x3c, !PT ;  /* 0x0000003235327212 */ /* 0x000fe200078e3cff */
[----:B0-----:R-:W-:Y:S01]  /*6e80*/  ULEA UR8, UR8, UR6, 0x3 ;  /* 0x0000000608087291 */ /* 0x001fe2000f8e18ff */
[----:B------:R-:W-:-:S02]  /*6e90*/  SHF.R.W.U32 R55, R55, 0x1f, R46 ;  /* 0x0000001f37377819 */ /* 0x000fc40000001e2e */
[----:B------:R-:W-:Y:S02]  /*6ea0*/  IADD3 R47, P0, P1, R2, R47, R29 ;  /* 0x0000002f022f7210 */ /* 0x000fe4000791e01d */
[----:B------:R-:W-:Y:S02]  /*6eb0*/  SHF.R.W.U32 R0, R50, 0x1f, R15 ;  /* 0x0000001f32007819 */ /* 0x000fe40000001e0f */
[----:B------:R-:W-:Y:S02]  /*6ec0*/  SHF.R.W.U32 R46, R44, 0x10, R27 ;  /* 0x000000102c2e7819 */ /* 0x000fe40000001e1b */
[----:B------:R-:W-:Y:S02]  /*6ed0*/  SHF.R.W.U32 R44, R27, 0x10, R44 ;  /* 0x000000101b2c7819 */ /* 0x000fe40000001e2c */
[----:B------:R-:W-:Y:S02]  /*6ee0*/  IADD3.X R27, PT, PT, R3, R38, R55, P0, P1 ;  /* 0x00000026031b7210 */ /* 0x000fe400007e2437 */
[----:B------:R-:W-:Y:S01]  /*6ef0*/  SHF.R.W.U32 R15, R15, 0x1f, R50 ;  /* 0x0000001f0f0f7819 */ /* 0x000fe20000001e32 */
[----:B------:R-:W5:Y:S01]  /*6f00*/  LDL.64 R2, [UR8] ;  /* 0x00000008ff027983 */ /* 0x000f620008100a00 */
[----:B------:R-:W-:Y:S01]  /*6f10*/  IADD3 R48, P1, P2, R12, R49, R0 ;  /* 0x000000310c307210 */ /* 0x000fe20007a3e000 */
[----:B-1----:R-:W-:Y:S01]  /*6f20*/  ULEA UR7, UR7, UR6, 0x3 ;  /* 0x0000000607077291 */ /* 0x002fe2000f8e18ff */
[----:B------:R-:W-:Y:S01]  /*6f30*/  LOP3.LUT R49, R40, R33, RZ, 0x3c, !PT ;  /* 0x0000002128317212 */ /* 0x000fe200078e3cff */
[----:B------:R-:W-:Y:S01]  /*6f40*/  ULEA UR9, UR9, UR6, 0x3 ;  /* 0x0000000609097291 */ /* 0x000fe2000f8e18ff */
[----:B------:R-:W-:Y:S01]  /*6f50*/  IADD3 R61, P0, PT, R46, R61, RZ ;  /* 0x0000003d2e3d7210 */ /* 0x000fe20007f1e0ff */
[----:B------:R-:W0:Y:S01]  /*6f60*/  LDCU UR8, c[0x3][0xc8] ;  /* 0x00c01900ff0877ac */ /* 0x000e220008000800 */
[----:B------:R-:W-:-:S02]  /*6f70*/  IADD3.X R59, PT, PT, R13, R59, R15, P1, P2 ;  /* 0x0000003b0d3b7210 */ /* 0x000fc40000fe440f */
[----:B------:R-:W-:Y:S01]  /*6f80*/  IADD3 R49, P1, PT, R49, R42, RZ ;  /* 0x0000002a31317210 */ /* 0x000fe20007f3e0ff */
[----:B------:R-:W-:Y:S01]  /*6f90*/  IMAD.X R42, R44, 0x1, R39, P0 ;  /* 0x000000012c2a7824 */ /* 0x000fe200000e0627 */
[----:B------:R-:W-:Y:S02]  /*6fa0*/  LOP3.LUT R13, R51, R22, RZ, 0x3c, !PT ;  /* 0x00000016330d7212 */ /* 0x000fe400078e3cff */
[----:B------:R-:W-:Y:S02]  /*6fb0*/  LOP3.LUT R32, R61, R32, RZ, 0x3c, !PT ;  /* 0x000000203d207212 */ /* 0x000fe400078e3cff */
[----:B------:R-:W-:Y:S01]  /*6fc0*/  LOP3.LUT R39, R42, R35, RZ, 0x3c, !PT ;  /* 0x000000232a277212 */ /* 0x000fe200078e3cff */
[----:B------:R-:W-:Y:S02]  /*6fd0*/  IMAD.X R54, R13, 0x1, R54, P1 ;  /* 0x000000010d367824 */ /* 0x000fe400008e0636 */
[----:B------:R-:W5:Y:S01]  /*6fe0*/  LDL.64 R12, [UR7] ;  /* 0x00000007ff0c7983 */ /* 0x000f620008100a00 */
[----:B------:R-:W-:-:S02]  /*6ff0*/  SHF.R.W.U32 R35, R39, 0x1f, R32 ;  /* 0x0000001f27237819 */ /* 0x000fc40000001e20 */
[----:B------:R-:W-:Y:S02]  /*7000*/  SHF.R.W.U32 R32, R32, 0x1f, R39 ;  /* 0x0000001f20207819 */ /* 0x000fe40000001e27 */
[----:B------:R-:W-:Y:S02]  /*7010*/  LOP3.LUT R38, R49, R28, RZ, 0x3c, !PT ;  /* 0x0000001c31267212 */ /* 0x000fe400078e3cff */
[----:B------:R-:W-:Y:S01]  /*7020*/  LOP3.LUT R39, R54, R14, RZ, 0x3c, !PT ;  /* 0x0000000e36277212 */ /* 0x000fe200078e3cff */
[----:B------:R-:W1:Y:S01]  /*7030*/  LDCU.U8 UR7, c[0x3][0xc7] ;  /* 0x00c018e0ff0777ac */ /* 0x000e620008000000 */
[----:B------:R-:W-:Y:S02]  /*7040*/  LOP3.LUT R50, R27, R44, RZ, 0x3c, !PT ;  /* 0x0000002c1b327212 */ /* 0x000fe400078e3cff */
[----:B------:R-:W-:Y:S02]  /*7050*/  SHF.R.W.U32 R28, R38, 0x18, R39 ;  /* 0x00000018261c7819 */ /* 0x000fe40000001e27 */
[----:B------:R-:W-:-:S02]  /*7060*/  SHF.R.W.U32 R14, R39, 0x18, R38 ;  /* 0x00000018270e7819 */ /* 0x000fc40000001e26 */
[----:B------:R-:W5:Y:S01]  /*7070*/  LDL.64 R38, [UR9] ;  /* 0x00000009ff267983 */ /* 0x000f620008100a00 */
[----:B------:R-:W-:Y:S02]  /*7080*/  IADD3 R50, P0, PT, R50, R41, RZ ;  /* 0x0000002932327210 */ /* 0x000fe40007f1e0ff */
[----:B------:R-:W-:Y:S02]  /*7090*/  LOP3.LUT R52, R47, R46, RZ, 0x3c, !PT ;  /* 0x0000002e2f347212 */ /* 0x000fe400078e3cff */
[----:B------:R-:W-:-:S03]  /*70a0*/  LOP3.LUT R41, R50, R29, RZ, 0x3c, !PT ;  /* 0x0000001d32297212 */ /* 0x000fc600078e3cff */
[----:B------:R-:W-:Y:S01]  /*70b0*/  IMAD.X R52, R52, 0x1, R53, P0 ;  /* 0x0000000134347824 */ /* 0x000fe200000e0635 */
[----:B------:R-:W-:Y:S01]  /*70c0*/  IADD3 R29, P0, P1, R10, R51, R28 ;  /* 0x000000330a1d7210 */ /* 0x000fe2000791e01c */
[----:B-1----:R-:W-:-:S03]  /*70d0*/  ULEA UR7, UR7, UR6, 0x3 ;  /* 0x0000000607077291 */ /* 0x002fc6000f8e18ff */
[----:B------:R-:W-:Y:S02]  /*70e0*/  LOP3.LUT R56, R52, R55, RZ, 0x3c, !PT ;  /* 0x0000003734387212 */ /* 0x000fe400078e3cff */
[-C--:B------:R-:W-:Y:S02]  /*70f0*/  IADD3.X R53, PT, PT, R11, R40.reuse, R14, P0, P1 ;  /* 0x000000280b357210 */ /* 0x080fe400007e240e */
[----:B------:R-:W-:Y:S02]  /*7100*/  LOP3.LUT R40, R29, R40, R33, 0x96, !PT ;  /* 0x000000281d287212 */ /* 0x000fe400078e9621 */
[----:B------:R-:W-:Y:S01]  /*7110*/  IADD3 R33, P0, P1, R4, R36, R35 ;  /* 0x0000002404217210 */ /* 0x000fe2000791e023 */
[----:B------:R-:W1:Y:S01]  /*7120*/  LDCU.U8 UR9, c[0x3][0xca] ;  /* 0x00c01940ff0977ac */ /* 0x000e620008000000 */
[----:B------:R-:W-:Y:S02]  /*7130*/  SHF.R.W.U32 R55, R41, 0x18, R56 ;  /* 0x0000001829377819 */ /* 0x000fe40000001e38 */
[----:B------:R-:W-:-:S02]  /*7140*/  LOP3.LUT R51, R53, R51, R22, 0x96, !PT ;  /* 0x0000003335337212 */ /* 0x000fc400078e9616 */
[----:B------:R-:W-:Y:S02]  /*7150*/  IADD3.X R22, PT, PT, R5, R37, R32, P0, P1 ;  /* 0x0000002505167210 */ /* 0x000fe400007e2420 */
[----:B------:R-:W-:Y:S01]  /*7160*/  SHF.R.W.U32 R41, R56, 0x18, R41 ;  /* 0x0000001838297819 */ /* 0x000fe20000001e29 */
[----:B------:R-:W5:Y:S01]  /*7170*/  LDL.64 R4, [UR7] ;  /* 0x00000007ff047983 */ /* 0x000f620008100a00 */
[----:B------:R-:W-:Y:S01]  /*7180*/  IADD3 R16, P0, P1, R16, R47, R55 ;  /* 0x0000002f10107210 */ /* 0x000fe2000791e037 */
[----:B0-----:R-:W-:Y:S01]  /*7190*/  ULOP3.LUT UR8, UR8, 0xff, URZ, 0xc0, !UPT ;  /* 0x000000ff08087892 */ /* 0x001fe2000f8ec0ff */
[----:B------:R-:W-:Y:S01]  /*71a0*/  SHF.R.W.U32 R36, R40, 0x10, R51 ;  /* 0x0000001028247819 */ /* 0x000fe20000001e33 */
[----:B------:R-:W0:Y:S01]  /*71b0*/  LDCU UR7, c[0x3][0xcc] ;  /* 0x00c01980ff0777ac */ /* 0x000e220008000800 */
[----:B------:R-:W-:Y:S02]  /*71c0*/  SHF.R.W.U32 R37, R51, 0x10, R40 ;  /* 0x0000001033257819 */ /* 0x000fe40000001e28 */
[----:B------:R-:W-:Y:S01]  /*71d0*/  IADD3.X R51, PT, PT, R17, R27, R41, P0, P1 ;  /* 0x0000001b11337210 */ /* 0x000fe200007e2429 */
[----:B------:R-:W-:Y:S01]  /*71e0*/  ULEA UR8, UR8, UR6, 0x3 ;  /* 0x0000000608087291 */ /* 0x000fe2000f8e18ff */
[----:B------:R-:W-:-:S05]  /*71f0*/  IADD3 R49, P0, PT, R36, R49, RZ ;  /* 0x0000003124317210 */ /* 0x000fca0007f1e0ff */
[----:B------:R-:W-:Y:S01]  /*7200*/  IMAD.X R54, R37, 0x1, R54, P0 ;  /* 0x0000000125367824 */ /* 0x000fe200000e0636 */
[----:B-1----:R-:W-:Y:S01]  /*7210*/  ULEA UR9, UR9, UR6, 0x3 ;  /* 0x0000000609097291 */ /* 0x002fe2000f8e18ff */
[----:B------:R-:W-:Y:S01]  /*7220*/  LOP3.LUT R28, R49, R28, RZ, 0x3c, !PT ;  /* 0x0000001c311c7212 */ /* 0x000fe200078e3cff */
[----:B------:R-:W5:Y:S02]  /*7230*/  LDL.64 R10, [UR8] ;  /* 0x00000008ff0a7983 */ /* 0x000f640008100a00 */
[----:B------:R-:W-:Y:S02]  /*7240*/  LOP3.LUT R17, R54, R14, RZ, 0x3c, !PT ;  /* 0x0000000e36117212 */ /* 0x000fe400078e3cff */
[----:B------:R-:W-:Y:S02]  /*7250*/  LOP3.LUT R46, R51, R47, R46, 0x96, !PT ;  /* 0x0000002f332e7212 */ /* 0x000fe400078e962e */
[----:B------:R-:W-:Y:S02]  /*7260*/  SHF.R.W.U32 R47, R17, 0x1f, R28 ;  /* 0x0000001f112f7819 */ /* 0x000fe40000001e1c */
[----:B------:R-:W-:-:S02]  /*7270*/  LOP3.LUT R27, R16, R27, R44, 0x96, !PT ;  /* 0x0000001b101b7212 */ /* 0x000fc400078e962c */
[----:B------:R-:W-:Y:S02]  /*7280*/  SHF.R.W.U32 R28, R28, 0x1f, R17 ;  /* 0x0000001f1c1c7819 */ /* 0x000fe40000001e11 */
[----:B------:R-:W-:Y:S01]  /*7290*/  IADD3 R40, P0, P1, R8, R16, R47 ;  /* 0x0000001008287210 */ /* 0x000fe2000791e02f */
[----:B0-----:R-:W-:Y:S01]  /*72a0*/  ULOP3.LUT UR7, UR7, 0xff, URZ, 0xc0, !UPT ;  /* 0x000000ff07077892 */ /* 0x001fe2000f8ec0ff */
[----:B------:R-:W5:Y:S01]  /*72b0*/  LDL.64 R16, [UR9] ;  /* 0x00000009ff107983 */ /* 0x000f620008100a00 */
[----:B------:R-:W-:Y:S02]  /*72c0*/  LOP3.LUT R8, R59, R26, RZ, 0x3c, !PT ;  /* 0x0000001a3b087212 */ /* 0x000fe400078e3cff */
[----:B------:R-:W-:Y:S01]  /*72d0*/  ULEA UR7, UR7, UR6, 0x3 ;  /* 0x0000000607077291 */ /* 0x000fe2000f8e18ff */
[----:B------:R-:W-:Y:S02]  /*72e0*/  IADD3.X R51, PT, PT, R9, R51, R28, P0, P1 ;  /* 0x0000003309337210 */ /* 0x000fe400007e241c */
[----:B------:R-:W-:-:S02]  /*72f0*/  IADD3 R61, P0, PT, R8, R61, RZ ;  /* 0x0000003d083d7210 */ /* 0x000fc40007f1e0ff */
[----:B------:R-:W-:Y:S01]  /*7300*/  LOP3.LUT R9, R48, R23, RZ, 0x3c, !PT ;  /* 0x0000001730097212 */ /* 0x000fe200078e3cff */
[----:B------:R-:W0:Y:S04]  /*7310*/  LDCU.U8 UR8, c[0x3][0xce] ;  /* 0x00c019c0ff0877ac */ /* 0x000e280008000000 */
[----:B------:R-:W-:Y:S02]  /*7320*/  IMAD.X R42, R9, 0x1, R42, P0 ;  /* 0x00000001092a7824 */ /* 0x000fe400000e062a */
[----:B------:R-:W5:Y:S01]  /*7330*/  LDL.64 R8, [UR7] ;  /* 0x00000007ff087983 */ /* 0x000f620008100a00 */
[----:B------:R-:W-:Y:S02]  /*7340*/  LOP3.LUT R0, R61, R0, RZ, 0x3c, !PT ;  /* 0x000000003d007212 */ /* 0x000fe400078e3cff */
[----:B------:R-:W-:Y:S01]  /*7350*/  LOP3.LUT R15, R42, R15, RZ, 0x3c, !PT ;  /* 0x0000000f2a0f7212 */ /* 0x000fe200078e3cff */
[----:B0-----:R-:W-:-:S03]  /*7360*/  ULEA UR8, UR8, UR6, 0x3 ;  /* 0x0000000608087291 */ /* 0x001fc6000f8e18ff */
[----:B------:R-:W-:Y:S02]  /*7370*/  SHF.R.W.U32 R56, R0, 0x18, R15 ;  /* 0x0000001800387819 */ /* 0x000fe40000001e0f */
[----:B------:R-:W-:-:S04]  /*7380*/  SHF.R.W.U32 R44, R15, 0x18, R0 ;  /* 0x000000180f2c7819 */ /* 0x000fc80000001e00 */
[----:B------:R-:W5:Y:S01]  /*7390*/  LDL.64 R14, [UR8] ;  /* 0x00000008ff0e7983 */ /* 0x000f620008100a00 */
[-C--:B--2---:R-:W-:Y:S01]  /*73a0*/  IADD3 R0, P0, P1, R30, R48.reuse, R56 ;  /* 0x000000301e007210 */ /* 0x084fe2000791e038 */
[----:B------:R-:W0:Y:S03]  /*73b0*/  LDCU.U8 UR7, c[0x3][0xcf] ;  /* 0x00c019e0ff0777ac */ /* 0x000e260008000000 */
[-C--:B------:R-:W-:Y:S01]  /*73c0*/  IADD3.X R31, PT, PT, R31, R59.reuse, R44, P0, P1 ;  /* 0x0000003b1f1f7210 */ /* 0x080fe200007e242c */
[----:B------:R-:W1:Y:S01]  /*73d0*/  LDCU.64 UR8, c[0x3][0xd0] ;  /* 0x00c01a00ff0877ac */ /* 0x000e620008000a00 */
[----:B------:R-:W-:Y:S02]  /*73e0*/  LOP3.LUT R30, R0, R59, R26, 0x96, !PT ;  /* 0x0000003b001e7212 */ /* 0x000fe400078e961a */
[----:B------:R-:W-:Y:S02]  /*73f0*/  LOP3.LUT R26, R22, R43, RZ, 0x3c, !PT ;  /* 0x0000002b161a7212 */ /* 0x000fe400078e3cff */
[----:B------:R-:W-:-:S02]  /*7400*/  LOP3.LUT R59, R31, R48, R23, 0x96, !PT ;  /* 0x000000301f3b7212 */ /* 0x000fc400078e9617 */
[----:B------:R-:W-:Y:S02]  /*7410*/  IADD3 R26, P0, PT, R26, R45, RZ ;  /* 0x0000002d1a1a7210 */ /* 0x000fe40007f1e0ff */
[----:B------:R-:W-:Y:S02]  /*7420*/  LOP3.LUT R48, R33, R34, RZ, 0x3c, !PT ;  /* 0x0000002221307212 */ /* 0x000fe400078e3cff */
[----:B------:R-:W-:Y:S02]  /*7430*/  SHF.R.W.U32 R23, R30, 0x10, R59 ;  /* 0x000000101e177819 */ /* 0x000fe40000001e3b */
[----:B------:R-:W-:Y:S01]  /*7440*/  SHF.R.W.U32 R30, R59, 0x10, R30 ;  /* 0x000000103b1e7819 */ /* 0x000fe20000001e1e */
[----:B------:R-:W-:Y:S01]  /*7450*/  IMAD.X R57, R48, 0x1, R57, P0 ;  /* 0x0000000130397824 */ /* 0x000fe200000e0639 */
[----:B------:R-:W-:Y:S02]  /*7460*/  IADD3 R61, P0, PT, R23, R61, RZ ;  /* 0x0000003d173d7210 */ /* 0x000fe40007f1e0ff */
[----:B------:R-:W-:-:S03]  /*7470*/  LOP3.LUT R35, R26, R35, RZ, 0x3c, !PT ;  /* 0x000000231a237212 */ /* 0x000fc600078e3cff */
[----:B------:R-:W-:Y:S01]  /*7480*/  IMAD.X R45, R30, 0x1, R42, P0 ;  /* 0x000000011e2d7824 */ /* 0x000fe200000e062a */
[----:B------:R-:W-:Y:S01]  /*7490*/  LOP3.LUT R48, R57, R32, RZ, 0x3c, !PT ;  /* 0x0000002039307212 */ /* 0x000fe200078e3cff */
[----:B0-----:R-:W-:Y:S01]  /*74a0*/  ULEA UR7, UR7, UR6, 0x3 ;  /* 0x0000000607077291 */ /* 0x001fe2000f8e18ff */
[----:B------:R-:W-:Y:S02]  /*74b0*/  LOP3.LUT R42, R61, R56, RZ, 0x3c, !PT ;  /* 0x000000383d2a7212 */ /* 0x000fe400078e3cff */
[----:B------:R-:W-:Y:S02]  /*74c0*/  LOP3.LUT R44, R45, R44, RZ, 0x3c, !PT ;  /* 0x0000002c2d2c7212 */ /* 0x000fe400078e3cff */
[----:B------:R-:W-:Y:S02]  /*74d0*/  SHF.R.W.U32 R32, R35, 0x18, R48 ;  /* 0x0000001823207819 */ /* 0x000fe40000001e30 */
[----:B------:R-:W-:Y:S02]  /*74e0*/  SHF.R.W.U32 R59, R44, 0x1f, R42 ;  /* 0x0000001f2c3b7819 */ /* 0x000fe40000001e2a */
[----:B------:R-:W-:-:S02]  /*74f0*/  SHF.R.W.U32 R42, R42, 0x1f, R44 ;  /* 0x0000001f2a2a7819 */ /* 0x000fc40000001e2c */
[----:B------:R-:W-:Y:S02]  /*7500*/  SHF.R.W.U32 R35, R48, 0x18, R35 ;  /* 0x0000001830237819 */ /* 0x000fe40000001e23 */
[----:B----4-:R-:W-:-:S04]  /*7510*/  IADD3 R44, P0, P1, R6, R33, R32 ;  /* 0x00000021062c7210 */ /* 0x010fc8000791e020 */
[-C--:B------:R-:W-:Y:S02]  /*7520*/  IADD3.X R48, PT, PT, R7, R22.reuse, R35, P0, P1 ;  /* 0x0000001607307210 */ /* 0x080fe400007e2423 */
[----:B------:R-:W2:Y:S01]  /*7530*/  LDL.64 R6, [UR7] ;  /* 0x00000007ff067983 */ /* 0x000ea20008100a00 */
[----:B------:R-:W0:Y:S01]  /*7540*/  LDCU.U8 UR7, c[0x3][0xc9] ;  /* 0x00c01920ff0777ac */ /* 0x000e220008000000 */
[----:B------:R-:W-:Y:S02]  /*7550*/  LOP3.LUT R22, R44, R22, R43, 0x96, !PT ;  /* 0x000000162c167212 */ /* 0x000fe400078e962b */
[----:B---3--:R-:W-:Y:S02]  /*7560*/  IADD3 R43, P0, P1, R18, R44, R59 ;  /* 0x0000002c122b7210 */ /* 0x008fe4000791e03b */
[----:B------:R-:W-:Y:S02]  /*7570*/  LOP3.LUT R33, R48, R33, R34, 0x96, !PT ;  /* 0x0000002130217212 */ /* 0x000fe400078e9622 */
[----:B------:R-:W-:Y:S01]  /*7580*/  IADD3.X R34, PT, PT, R19, R48, R42, P0, P1 ;  /* 0x0000003013227210 */ /* 0x000fe200007e242a */
[----:B0-----:R-:W-:-:S09]  /*7590*/  ULEA UR7, UR7, UR6, 0x3 ;  /* 0x0000000607077291 */ /* 0x001fd2000f8e18ff */
[----:B------:R-:W3:Y:S01]  /*75a0*/  LDL.64 R18, [UR7] ;  /* 0x00000007ff127983 */ /* 0x000ee20008100a00 */
[----:B------:R-:W-:Y:S02]  /*75b0*/  SHF.R.W.U32 R44, R27, 0x10, R46 ;  /* 0x000000101b2c7819 */ /* 0x000fe40000001e2e */
[----:B------:R-:W-:Y:S02]  /*75c0*/  SHF.R.W.U32 R27, R46, 0x10, R27 ;  /* 0x000000102e1b7819 */ /* 0x000fe40000001e1b */
[----:B------:R-:W-:-:S05]  /*75d0*/  IADD3 R50, P0, PT, R44, R50, RZ ;  /* 0x000000322c327210 */ /* 0x000fca0007f1e0ff */
[----:B------:R-:W-:Y:S01]  /*75e0*/  IMAD.X R52, R27, 0x1, R52, P0 ;  /* 0x000000011b347824 */ /* 0x000fe200000e0634 */
[----:B------:R-:W-:-:S04]  /*75f0*/  LOP3.LUT R46, R50, R55, RZ, 0x3c, !PT ;  /* 0x00000037322e7212 */ /* 0x000fc800078e3cff */
[----:B------:R-:W-:-:S04]  /*7600*/  LOP3.LUT R55, R52, R41, RZ, 0x3c, !PT ;  /* 0x0000002934377212 */ /* 0x000fc800078e3cff */
[----:B------:R-:W-:Y:S02]  /*7610*/  SHF.R.W.U32 R41, R55, 0x1f, R46 ;  /* 0x0000001f37297819 */ /* 0x000fe40000001e2e */
[----:B------:R-:W-:Y:S02]  /*7620*/  SHF.R.W.U32 R46, R46, 0x1f, R55 ;  /* 0x0000001f2e2e7819 */ /* 0x000fe40000001e37 */
[----:B-----5:R-:W-:Y:S02]  /*7630*/  IADD3 R55, P0, P1, R24, R0, R41 ;  /* 0x0000000018377210 */ /* 0x020fe4000791e029 */
[----:B------:R-:W-:Y:S02]  /*7640*/  SHF.R.W.U32 R0, R22, 0x10, R33 ;  /* 0x0000001016007819 */ /* 0x000fe40000001e21 */
[----:B------:R-:W-:Y:S02]  /*7650*/  IADD3.X R25, PT, PT, R25, R31, R46, P0, P1 ;  /* 0x0000001f19197210 */ /* 0x000fe400007e242e */
[----:B------:R-:W-:-:S02]  /*7660*/  SHF.R.W.U32 R22, R33, 0x10, R22 ;  /* 0x0000001021167819 */ /* 0x000fc40000001e16 */
[----:B------:R-:W-:-:S05]  /*7670*/  IADD3 R31, P0, PT, R0, R26, RZ ;  /* 0x0000001a001f7210 */ /* 0x000fca0007f1e0ff */
[----:B------:R-:W-:Y:S01]  /*7680*/  IMAD.X R56, R22, 0x1, R57, P0 ;  /* 0x0000000116387824 */ /* 0x000fe200000e0639 */
[----:B-1----:R-:W-:Y:S01]  /*7690*/  ULOP3.LUT UR7, UR8, 0xff, URZ, 0xc0, !UPT ;  /* 0x000000ff08077892 */ /* 0x002fe2000f8ec0ff */
[----:B------:R-:W-:-:S03]  /*76a0*/  LOP3.LUT R24, R31, R32, RZ, 0x3c, !PT ;  /* 0x000000201f187212 */ /* 0x000fc600078e3cff */
[----:B------:R-:W-:Y:S02]  /*76b0*/  LOP3.LUT R35, R56, R35, RZ, 0x3c, !PT ;  /* 0x0000002338237212 */ /* 0x000fe400078e3cff */
[----:B------:R-:W-:Y:S01]  /*76c0*/  LOP3.LUT R32, R51, R30, RZ, 0x3c, !PT ;  /* 0x0000001e33207212 */ /* 0x000fe200078e3cff */
[----:B------:R-:W-:Y:S01]  /*76d0*/  ULEA UR7, UR7, UR6, 0x3 ;  /* 0x0000000607077291 */ /* 0x000fe2000f8e18ff */
[----:B------:R-:W-:Y:S02]  /*76e0*/  SHF.R.W.U32 R26, R35, 0x1f, R24 ;  /* 0x0000001f231a7819 */ /* 0x000fe40000001e18 */
[----:B------:R-:W-:Y:S02]  /*76f0*/  IADD3 R32, P0, PT, R32, R31, RZ ;  /* 0x0000001f20207210 */ /* 0x000fe40007f1e0ff */
[----:B------:R-:W-:Y:S02]  /*7700*/  LOP3.LUT R31, R40, R23, RZ, 0x3c, !PT ;  /* 0x00000017281f7212 */ /* 0x000fe400078e3cff */
[----:B------:R-:W-:-:S02]  /*7710*/  SHF.R.W.U32 R24, R24, 0x1f, R35 ;  /* 0x0000001f18187819 */ /* 0x000fc40000001e23 */
[----:B------:R-:W-:Y:S02]  /*7720*/  IADD3 R29, P1, P2, R20, R29, R26 ;  /* 0x0000001d141d7210 */ /* 0x000fe40007a3e01a */
[----:B------:R-:W-:Y:S01]  /*7730*/  LOP3.LUT R33, R34, R37, RZ, 0x3c, !PT ;  /* 0x0000002522217212 */ /* 0x000fe200078e3cff */
[----:B------:R-:W-:Y:S01]  /*7740*/  IMAD.X R31, R31, 0x1, R56, P0 ;  /* 0x000000011f1f7824 */ /* 0x000fe200000e0638 */
[----:B------:R-:W-:Y:S02]  /*7750*/  IADD3.X R48, PT, PT, R21, R53, R24, P1, P2 ;  /* 0x0000003515307210 */ /* 0x000fe40000fe4418 */
[----:B------:R-:W4:Y:S01]  /*7760*/  LDL.64 R20, [UR7] ;  /* 0x00000007ff147983 */ /* 0x000f220008100a00 */
[----:B------:R-:W-:Y:S02]  /*7770*/  IADD3 R50, P0, PT, R33, R50, RZ ;  /* 0x0000003221327210 */ /* 0x000fe40007f1e0ff */
[----:B------:R-:W-:Y:S01]  /*7780*/  LOP3.LUT R33, R43, R36, RZ, 0x3c, !PT ;  /* 0x000000242b217212 */ /* 0x000fe200078e3cff */
[----:B------:R-:W0:Y:S04]  /*7790*/  LDCU.U8 UR7, c[0x3][0xcb] ;  /* 0x00c01960ff0777ac */ /* 0x000e280008000000 */
[----:B------:R-:W-:Y:S01]  /*77a0*/  IMAD.X R33, R33, 0x1, R52, P0 ;  /* 0x0000000121217824 */ /* 0x000fe200000e0634 */
[----:B------:R-:W-:-:S04]  /*77b0*/  LOP3.LUT R57, R50, R59, RZ, 0x3c, !PT ;  /* 0x0000003b32397212 */ /* 0x000fc800078e3cff */
[----:B------:R-:W-:-:S04]  /*77c0*/  LOP3.LUT R42, R33, R42, RZ, 0x3c, !PT ;  /* 0x0000002a212a7212 */ /* 0x000fc800078e3cff */
[----:B------:R-:W-:Y:S02]  /*77d0*/  SHF.R.W.U32 R35, R57, 0x18, R42 ;  /* 0x0000001839237819 */ /* 0x000fe40000001e2a */
[----:B------:R-:W-:Y:S02]  /*77e0*/  SHF.R.W.U32 R57, R42, 0x18, R57 ;  /* 0x000000182a397819 */ /* 0x000fe40000001e39 */
[----:B------:R-:W-:Y:S02]  /*77f0*/  LOP3.LUT R42, R25, R22, RZ, 0x3c, !PT ;  /* 0x00000016192a7212 */ /* 0x000fe400078e3cff */
[----:B------:R-:W-:Y:S02]  /*7800*/  LOP3.LUT R52, R48, R27, RZ, 0x3c, !PT ;  /* 0x0000001b30347212 */ /* 0x000fe400078e3cff */
[----:B------:R-:W-:Y:S02]  /*7810*/  IADD3 R42, P0, PT, R42, R49, RZ ;  /* 0x000000312a2a7210 */ /* 0x000fe40007f1e0ff */
[----:B------:R-:W-:Y:S01]  /*7820*/  LOP3.LUT R49, R55, R0, RZ, 0x3c, !PT ;  /* 0x0000000037317212 */ /* 0x000fe200078e3cff */
[----:B0-----:R-:W-:Y:S01]  /*7830*/  ULEA UR7, UR7, UR6, 0x3 ;  /* 0x0000000607077291 */ /* 0x001fe2000f8e18ff */
[----:B------:R-:W-:Y:S01]  /*7840*/  IADD3 R61, P1, PT, R52, R61, RZ ;  /* 0x0000003d343d7210 */ /* 0x000fe20007f3e0ff */
[----:B------:R-:W0:Y:S01]  /*7850*/  LDCU.U8 UR8, c[0x3][0xcd] ;  /* 0x00c019a0ff0877ac */ /* 0x000e220008000000 */
[----:B------:R-:W-:Y:S01]  /*7860*/  LOP3.LUT R52, R29, R44, RZ, 0x3c, !PT ;  /* 0x0000002c1d347212 */ /* 0x000fe200078e3cff */
[----:B------:R-:W-:Y:S01]  /*7870*/  IMAD.X R49, R49, 0x1, R54, P0 ;  /* 0x0000000131317824 */ /* 0x000fe200000e0636 */
[----:B------:R-:W-:-:S02]  /*7880*/  LOP3.LUT R47, R32, R47, RZ, 0x3c, !PT ;  /* 0x0000002f202f7212 */ /* 0x000fc400078e3cff */
[----:B------:R-:W-:Y:S01]  /*7890*/  LOP3.LUT R28, R31, R28, RZ, 0x3c, !PT ;  /* 0x0000001c1f1c7212 */ /* 0x000fe200078e3cff */
[----:B------:R-:W-:Y:S01]  /*78a0*/  IMAD.X R45, R52, 0x1, R45, P1 ;  /* 0x00000001342d7824 */ /* 0x000fe200008e062d */
[----:B------:R-:W-:Y:S02]  /*78b0*/  LOP3.LUT R52, R49, R46, RZ, 0x3c, !PT ;  /* 0x0000002e31347212 */ /* 0x000fe400078e3cff */
[----:B------:R-:W-:Y:S02]  /*78c0*/  SHF.R.W.U32 R53, R47, 0x18, R28 ;  /* 0x000000182f357819 */ /* 0x000fe40000001e1c */
[----:B------:R-:W-:Y:S02]  /*78d0*/  SHF.R.W.U32 R28, R28, 0x18, R47 ;  /* 0x000000181c1c7819 */ /* 0x000fe40000001e2f */
[----:B------:R-:W5:Y:S01]  /*78e0*/  LDL.64 R46, [UR7] ;  /* 0x00000007ff2e7983 */ /* 0x000f620008100a00 */
[----:B------:R-:W1:Y:S01]  /*78f0*/  LDCU.U8 UR7, c[0x3][0xd2] ;  /* 0x00c01a40ff0777ac */ /* 0x000e620008000000 */
[----:B------:R-:W-:-:S02]  /*7900*/  LOP3.LUT R41, R42, R41, RZ, 0x3c, !PT ;  /* 0x000000292a297212 */ /* 0x000fc400078e3cff */
[----:B------:R-:W-:Y:S01]  /*7910*/  LOP3.LUT R54, R45, R24, RZ, 0x3c, !PT ;  /* 0x000000182d367212 */ /* 0x000fe200078e3cff */
[----:B0-----:R-:W-:Y:S01]  /*7920*/  ULEA UR8, UR8, UR6, 0x3 ;  /* 0x0000000608087291 */ /* 0x001fe2000f8e18ff */
[----:B------:R-:W-:Y:S02]  /*7930*/  SHF.R.W.U32 R24, R41, 0x18, R52 ;  /* 0x0000001829187819 */ /* 0x000fe40000001e34 */
[----:B------:R-:W-:Y:S02]  /*7940*/  SHF.R.W.U32 R52, R52, 0x18, R41 ;  /* 0x0000001834347819 */ /* 0x000fe40000001e29 */
[----:B------:R-:W-:Y:S02]  /*7950*/  IADD3 R41, P0, P1, R2, R55, R24 ;  /* 0x0000003702297210 */ /* 0x000fe4000791e018 */
[----:B------:R-:W-:Y:S02]  /*7960*/  LOP3.LUT R59, R61, R26, RZ, 0x3c, !PT ;  /* 0x0000001a3d3b7212 */ /* 0x000fe400078e3cff */
[----:B------:R-:W-:-:S02]  /*7970*/  IADD3.X R56, PT, PT, R3, R25, R52, P0, P1 ;  /* 0x0000001903387210 */ /* 0x000fc400007e2434 */
[----:B------:R-:W5:Y:S01]  /*7980*/  LDL.64 R2, [UR8] ;  /* 0x00000008ff027983 */ /* 0x000f620008100a00 */
[----:B------:R-:W-:Y:S01]  /*7990*/  SHF.R.W.U32 R26, R59, 0x18, R54 ;  /* 0x000000183b1a7819 */ /* 0x000fe20000001e36 */
[----:B-1----:R-:W-:Y:S01]  /*79a0*/  ULEA UR7, UR7, UR6, 0x3 ;  /* 0x0000000607077291 */ /* 0x002fe2000f8e18ff */
[----:B------:R-:W-:Y:S02]  /*79b0*/  SHF.R.W.U32 R59, R54, 0x18, R59 ;  /* 0x00000018363b7819 */ /* 0x000fe40000001e3b */
[----:B------:R-:W-:-:S04]  /*79c0*/  IADD3 R54, P0, P1, R12, R40, R53 ;  /* 0x000000280c367210 */ /* 0x000fc8000791e035 */
[----:B------:R-:W-:Y:S02]  /*79d0*/  IADD3.X R58, PT, PT, R13, R51, R28, P0, P1 ;  /* 0x000000330d3a7210 */ /* 0x000fe400007e241c */
[----:B------:R-:W5:Y:S01]  /*79e0*/  LDL.64 R12, [UR7] ;  /* 0x00000007ff0c7983 */ /* 0x000f620008100a00 */
[----:B------:R-:W-:Y:S02]  /*79f0*/  LOP3.LUT R22, R41, R25, R22, 0x96, !PT ;  /* 0x0000001929167212 */ /* 0x000fe400078e9616 */
[----:B------:R-:W-:Y:S02]  /*7a00*/  LOP3.LUT R55, R56, R55, R0, 0x96, !PT ;  /* 0x0000003738377212 */ /* 0x000fe400078e9600 */
[----:B------:R-:W-:Y:S02]  /*7a10*/  LOP3.LUT R30, R54, R51, R30, 0x96, !PT ;  /* 0x00000033361e7212 */ /* 0x000fe400078e961e */
[----:B------:R-:W-:Y:S02]  /*7a20*/  IADD3 R51, P0, P1, R38, R43, R35 ;  /* 0x0000002b26337210 */ /* 0x000fe4000791e023 */
[----:B------:R-:W-:Y:S01]  /*7a30*/  SHF.R.W.U32 R25, R22, 0x10, R55 ;  /* 0x0000001016197819 */ /* 0x000fe20000001e37 */
[----:B------:R-:W-:Y:S01]  /*7a40*/  ULOP3.LUT UR7, UR9, 0xff, URZ, 0xc0, !UPT ;  /* 0x000000ff09077892 */ /* 0x000fe2000f8ec0ff */
[----:B------:R-:W-:-:S02]  /*7a50*/  IADD3.X R39, PT, PT, R39, R34, R57, P0, P1 ;  /* 0x0000002227277210 */ /* 0x000fc400007e2439 */
[----:B------:R-:W-:Y:S02]  /*7a60*/  LOP3.LUT R34, R51, R34, R37, 0x96, !PT ;  /* 0x0000002233227212 */ /* 0x000fe400078e9625 */
[----:B------:R-:W-:Y:S02]  /*7a70*/  SHF.R.W.U32 R0, R55, 0x10, R22 ;  /* 0x0000001037007819 */ /* 0x000fe40000001e16 */
[----:B------:R-:W-:Y:S01]  /*7a80*/  IADD3 R37, P0, PT, R25, R42, RZ ;  /* 0x0000002a19257210 */ /* 0x000fe20007f1e0ff */
[----:B------:R-:W-:Y:S01]  /*7a90*/  ULEA UR7, UR7, UR6, 0x3 ;  /* 0x0000000607077291 */ /* 0x000fe2000f8e18ff */
[----:B------:R-:W0:Y:S03]  /*7aa0*/  LDCU.U8 UR9, c[0x3][0xd6] ;  /* 0x00c01ac0ff0977ac */ /* 0x000e260008000000 */
[----:B------:R-:W-:Y:S01]  /*7ab0*/  IMAD.X R49, R0, 0x1, R49, P0 ;  /* 0x0000000100317824 */ /* 0x000fe200000e0631 */
[----:B------:R-:W-:-:S02]  /*7ac0*/  LOP3.LUT R36, R39, R43, R36, 0x96, !PT ;  /* 0x0000002b27247212 */ /* 0x000fc400078e9624 */
[----:B------:R-:W-:Y:S02]  /*7ad0*/  LOP3.LUT R24, R37, R24, RZ, 0x3c, !PT ;  /* 0x0000001825187212 */ /* 0x000fe400078e3cff */
[----:B------:R-:W-:Y:S02]  /*7ae0*/  LOP3.LUT R43, R49, R52, RZ, 0x3c, !PT ;  /* 0x00000034312b7212 */ /* 0x000fe400078e3cff */
[----:B------:R-:W-:Y:S02]  /*7af0*/  LOP3.LUT R40, R58, R40, R23, 0x96, !PT ;  /* 0x000000283a287212 */ /* 0x000fe400078e9617 */
[----:B------:R-:W5:Y:S01]  /*7b00*/  LDL.64 R22, [UR7] ;  /* 0x00000007ff167983 */ /* 0x000f620008100a00 */
[----:B------:R-:W-:Y:S02]  /*7b10*/  SHF.R.W.U32 R55, R43, 0x1f, R24 ;  /* 0x0000001f2b377819 */ /* 0x000fe40000001e18 */
[----:B------:R-:W-:Y:S02]  /*7b20*/  SHF.R.W.U32 R43, R24, 0x1f, R43 ;  /* 0x0000001f182b7819 */ /* 0x000fe40000001e2b */
[----:B------:R-:W-:-:S02]  /*7b30*/  SHF.R.W.U32 R24, R34, 0x10, R36 ;  /* 0x0000001022187819 */ /* 0x000fc40000001e24 */
[----:B------:R-:W-:Y:S02]  /*7b40*/  SHF.R.W.U32 R34, R36, 0x10, R34 ;  /* 0x0000001024227819 */ /* 0x000fe40000001e22 */
[----:B------:R-:W-:Y:S01]  /*7b50*/  IADD3 R36, P0, P1, R4, R29, R26 ;  /* 0x0000001d04247210 */ /* 0x000fe2000791e01a */
[----:B------:R-:W1:Y:S03]  /*7b60*/  LDCU.U8 UR8, c[0x3][0xd3] ;  /* 0x00c01a60ff0877ac */ /* 0x000e660008000000 */
[----:B------:R-:W-:Y:S01]  /*7b70*/  IADD3.X R38, PT, PT, R5, R48, R59, P0, P1 ;  /* 0x0000003005267210 */ /* 0x000fe200007e243b */
[----:B0-----:R-:W-:Y:S01]  /*7b80*/  ULEA UR9, UR9, UR6, 0x3 ;  /* 0x0000000609097291 */ /* 0x001fe2000f8e18ff */
[----:B------:R-:W-:Y:S02]  /*7b90*/  IADD3 R50, P0, PT, R24, R50, RZ ;  /* 0x0000003218327210 */ /* 0x000fe40007f1e0ff */
[----:B------:R-:W-:-:S02]  /*7ba0*/  LOP3.LUT R48, R36, R48, R27, 0x96, !PT ;  /* 0x0000003024307212 */ /* 0x000fc400078e961b */
[----:B------:R-:W-:Y:S01]  /*7bb0*/  LOP3.LUT R29, R38, R29, R44, 0x96, !PT ;  /* 0x0000001d261d7212 */ /* 0x000fe200078e962c */
[----:B------:R-:W-:Y:S01]  /*7bc0*/  IMAD.X R42, R34, 0x1, R33, P0 ;  /* 0x00000001222a7824 */ /* 0x000fe200000e0621 */
[----:B------:R-:W-:Y:S01]  /*7bd0*/  IADD3 R27, P1, P2, R10, R54, R55 ;  /* 0x000000360a1b7210 */ /* 0x000fe20007a3e037 */
[----:B------:R-:W0:Y:S01]  /*7be0*/  LDCU.U8 UR7, c[0x3][0xd1] ;  /* 0x00c01a20ff0777ac */ /* 0x000e220008000000 */
[----:B------:R-:W5:Y:S01]  /*7bf0*/  LDL.64 R4, [UR9] ;  /* 0x00000009ff047983 */ /* 0x000f620008100a00 */
[----:B------:R-:W-:Y:S02]  /*7c00*/  LOP3.LUT R10, R50, R35, RZ, 0x3c, !PT ;  /* 0x00000023320a7212 */ /* 0x000fe400078e3cff */
[----:B------:R-:W-:Y:S02]  /*7c10*/  LOP3.LUT R57, R42, R57, RZ, 0x3c, !PT ;  /* 0x000000392a397212 */ /* 0x000fe400078e3cff */
[----:B------:R-:W-:Y:S02]  /*7c20*/  SHF.R.W.U32 R44, R48, 0x10, R29 ;  /* 0x00000010302c7819 */ /* 0x000fe40000001e1d */
[----:B------:R-:W-:-:S02]  /*7c30*/  SHF.R.W.U32 R35, R57, 0x1f, R10 ;  /* 0x0000001f39237819 */ /* 0x000fc40000001e0a */
[----:B------:R-:W-:Y:S02]  /*7c40*/  SHF.R.W.U32 R48, R29, 0x10, R48 ;  /* 0x000000101d307819 */ /* 0x000fe40000001e30 */
[----:B------:R-:W-:Y:S01]  /*7c50*/  IADD3 R61, P0, PT, R44, R61, RZ ;  /* 0x0000003d2c3d7210 */ /* 0x000fe20007f1e0ff */
[----:B-1----:R-:W-:Y:S01]  /*7c60*/  ULEA UR8, UR8, UR6, 0x3 ;  /* 0x0000000608087291 */ /* 0x002fe2000f8e18ff */
[----:B------:R-:W-:Y:S02]  /*7c70*/  IADD3.X R33, PT, PT, R11, R58, R43, P1, P2 ;  /* 0x0000003a0b217210 */ /* 0x000fe40000fe442b */
[----:B------:R-:W-:Y:S01]  /*7c80*/  IADD3 R41, P1, P2, R16, R41, R35 ;  /* 0x0000002910297210 */ /* 0x000fe20007a3e023 */
[----:B------:R-:W-:Y:S01]  /*7c90*/  IMAD.X R16, R48, 0x1, R45, P0 ;  /* 0x0000000130107824 */ /* 0x000fe200000e062d */
[----:B------:R-:W-:Y:S02]  /*7ca0*/  LOP3.LUT R45, R61, R26, RZ, 0x3c, !PT ;  /* 0x0000001a3d2d7212 */ /* 0x000fe400078e3cff */
[----:B------:R-:W-:-:S02]  /*7cb0*/  SHF.R.W.U32 R57, R10, 0x1f, R57 ;  /* 0x0000001f0a397819 */ /* 0x000fc40000001e39 */
[----:B------:R-:W-:Y:S01]  /*7cc0*/  LOP3.LUT R52, R16, R59, RZ, 0x3c, !PT ;  /* 0x0000003b10347212 */ /* 0x000fe200078e3cff */
[----:B------:R-:W5:Y:S01]  /*7cd0*/  LDL.64 R10, [UR8] ;  /* 0x00000008ff0a7983 */ /* 0x000f620008100a00 */
[----:B0-----:R-:W-:Y:S02]  /*7ce0*/  ULEA UR7, UR7, UR6, 0x3 ;  /* 0x0000000607077291 */ /* 0x001fe4000f8e18ff */
[----:B------:R-:W-:Y:S02]  /*7cf0*/  SHF.R.W.U32 R26, R52, 0x1f, R45 ;  /* 0x0000001f341a7819 */ /* 0x000fe40000001e2d */
[----:B------:R-:W-:Y:S01]  /*7d00*/  IADD3.X R17, PT, PT, R17, R56, R57, P1, P2 ;  /* 0x0000003811117210 */ /* 0x000fe20000fe4439 */
[----:B------:R-:W0:Y:S01]  /*7d10*/  LDCU.U8 UR8, c[0x3][0xd5] ;  /* 0x00c01aa0ff0877ac */ /* 0x000e220008000000 */
[----:B------:R-:W-:Y:S02]  /*7d20*/  SHF.R.W.U32 R45, R45, 0x1f, R52 ;  /* 0x0000001f2d2d7819 */ /* 0x000fe40000001e34 */
[----:B------:R-:W-:-:S02]  /*7d30*/  IADD3 R54, P1, P2, R8, R51, R26 ;  /* 0x0000003308367210 */ /* 0x000fc40007a3e01a */
[----:B------:R-:W-:Y:S02]  /*7d40*/  SHF.R.W.U32 R52, R30, 0x10, R40 ;  /* 0x000000101e347819 */ /* 0x000fe40000001e28 */
[----:B------:R-:W-:Y:S02]  /*7d50*/  IADD3.X R39, PT, PT, R9, R39, R45, P1, P2 ;  /* 0x0000002709277210 */ /* 0x000fe40000fe442d */
[----:B------:R-:W-:Y:S01]  /*7d60*/  SHF.R.W.U32 R30, R40, 0x10, R30 ;  /* 0x00000010281e7819 */ /* 0x000fe20000001e1e */
[----:B------:R-:W5:Y:S01]  /*7d70*/  LDL.64 R8, [UR7] ;  /* 0x00000007ff087983 */ /* 0x000f620008100a00 */
[----:B------:R-:W-:Y:S01]  /*7d80*/  IADD3 R32, P0, PT, R52, R32, RZ ;  /* 0x0000002034207210 */ /* 0x000fe20007f1e0ff */
[----:B------:R-:W1:Y:S04]  /*7d90*/  LDCU UR7, c[0x3][0xd8] ;  /* 0x00c01b00ff0777ac */ /* 0x000e680008000800 */
        /* <DEDUP_REMOVED lines=8> */
[----:B------:R-:W-:Y:S01]  /*7e20*/  IADD3.X R38, PT, PT, R15, R38, R53, P0, P1 ;  /* 0x000000260f267210 */ /* 0x000fe200007e2435 */
[----:B------:R-:W-:Y:S01]  /*7e30*/  ULEA UR7, UR7, UR6, 0x3 ;  /* 0x0000000607077291 */ /* 0x000fe2000f8e18ff */
[----:B------:R-:W5:Y:S02]  /*7e40*/  LDL.64 R14, [UR8] ;  /* 0x00000008ff0e7983 */ /* 0x000f640008100a00 */
[----:B------:R-:W-:-:S06]  /*7e50*/  LOP3.LUT R36, R38, R34, RZ, 0x3c, !PT ;  /* 0x0000002226247212 */ /* 0x000fcc00078e3cff */
[----:B------:R-:W5:Y:S01]  /*7e60*/  LDL.64 R28, [UR7] ;  /* 0x00000007ff1c7983 */ /* 0x000f620008100a00 */
[----:B------:R-:W-:Y:S01]  /*7e70*/  IADD3 R36, P0, PT, R36, R37, RZ ;  /* 0x0000002524247210 */ /* 0x000fe20007f1e0ff */
[----:B------:R-:W0:Y:S01]  /*7e80*/  LDCU.U8 UR7, c[0x3][0xd7] ;  /* 0x00c01ae0ff0777ac */ /* 0x000e220008000000 */
[----:B------:R-:W-:-:S05]  /*7e90*/  LOP3.LUT R40, R51, R24, RZ, 0x3c, !PT ;  /* 0x0000001833287212 */ /* 0x000fca00078e3cff */
[----:B------:R-:W-:Y:S01]  /*7ea0*/  IMAD.X R40, R40, 0x1, R49, P0 ;  /* 0x0000000128287824 */ /* 0x000fe200000e0631 */
[----:B------:R-:W-:-:S04]  /*7eb0*/  LOP3.LUT R37, R36, R59, RZ, 0x3c, !PT ;  /* 0x0000003b24257212 */ /* 0x000fc800078e3cff */
[----:B------:R-:W-:Y:S02]  /*7ec0*/  LOP3.LUT R56, R40, R53, RZ, 0x3c, !PT ;  /* 0x0000003528387212 */ /* 0x000fe400078e3cff */
[----:B------:R-:W-:-:S04]  /*7ed0*/  LOP3.LUT R53, R33, R48, RZ, 0x3c, !PT ;  /* 0x0000003021357212 */ /* 0x000fc800078e3cff */
[----:B------:R-:W-:Y:S01]  /*7ee0*/  IADD3 R50, P0, PT, R53, R50, RZ ;  /* 0x0000003235327210 */ /* 0x000fe20007f1e0ff */
[----:B0-----:R-:W-:Y:S01]  /*7ef0*/  ULEA UR7, UR7, UR6, 0x3 ;  /* 0x0000000607077291 */ /* 0x001fe2000f8e18ff */
[----:B------:R-:W-:Y:S02]  /*7f00*/  LOP3.LUT R53, R27, R44, RZ, 0x3c, !PT ;  /* 0x0000002c1b357212 */ /* 0x000fe400078e3cff */
[----:B------:R-:W-:Y:S02]  /*7f10*/  SHF.R.W.U32 R49, R37, 0x18, R56 ;  /* 0x0000001825317819 */ /* 0x000fe40000001e38 */
[----:B------:R-:W-:Y:S01]  /*7f20*/  SHF.R.W.U32 R37, R56, 0x18, R37 ;  /* 0x0000001838257819 */ /* 0x000fe20000001e25 */
[----:B------:R-:W-:Y:S01]  /*7f30*/  IMAD.X R42, R53, 0x1, R42, P0 ;  /* 0x00000001352a7824 */ /* 0x000fe200000e062a */
[----:B--2---:R-:W-:-:S04]  /*7f40*/  IADD3 R53, P0, P1, R6, R51, R49 ;  /* 0x0000003306357210 */ /* 0x004fc8000791e031 */
[-C--:B------:R-:W-:Y:S02]  /*7f50*/  IADD3.X R59, PT, PT, R7, R38.reuse, R37, P0, P1 ;  /* 0x00000026073b7210 */ /* 0x080fe400007e2425 */
[----:B------:R-:W2:Y:S01]  /*7f60*/  LDL.64 R6, [UR7] ;  /* 0x00000007ff067983 */ /* 0x000ea20008100a00 */
[----:B------:R-:W0:Y:S01]  /*7f70*/  LDCU.U8 UR7, c[0x3][0xda] ;  /* 0x00c01b40ff0777ac */ /* 0x000e220008000000 */
[----:B------:R-:W-:Y:S02]  /*7f80*/  LOP3.LUT R38, R53, R38, R34, 0x96, !PT ;  /* 0x0000002635267212 */ /* 0x000fe400078e9622 */
[----:B------:R-:W-:Y:S02]  /*7f90*/  LOP3.LUT R34, R50, R55, RZ, 0x3c, !PT ;  /* 0x0000003732227212 */ /* 0x000fe400078e3cff */
[----:B------:R-:W-:Y:S02]  /*7fa0*/  LOP3.LUT R43, R42, R43, RZ, 0x3c, !PT ;  /* 0x0000002b2a2b7212 */ /* 0x000fe400078e3cff */
[----:B------:R-:W-:-:S02]  /*7fb0*/  LOP3.LUT R51, R59, R51, R24, 0x96, !PT ;  /* 0x000000333b337212 */ /* 0x000fc400078e9618 */
[----:B------:R-:W-:Y:S02]  /*7fc0*/  SHF.R.W.U32 R24, R34, 0x18, R43 ;  /* 0x0000001822187819 */ /* 0x000fe40000001e2b */
[----:B------:R-:W-:Y:S02]  /*7fd0*/  SHF.R.W.U32 R34, R43, 0x18, R34 ;  /* 0x000000182b227819 */ /* 0x000fe40000001e22 */
[----:B---3--:R-:W-:Y:S01]  /*7fe0*/  IADD3 R55, P0, P1, R18, R27, R24 ;  /* 0x0000001b12377210 */ /* 0x008fe2000791e018 */
[----:B0-----:R-:W-:Y:S01]  /*7ff0*/  ULEA UR7, UR7, UR6, 0x3 ;  /* 0x0000000607077291 */ /* 0x001fe2000f8e18ff */
[----:B------:R-:W-:Y:S02]  /*8000*/  SHF.R.W.U32 R43, R38, 0x10, R51 ;  /* 0x00000010262b7819 */ /* 0x000fe40000001e33 */
[----:B------:R-:W-:Y:S02]  /*8010*/  SHF.R.W.U32 R51, R51, 0x10, R38 ;  /* 0x0000001033337819 */ /* 0x000fe40000001e26 */
[----:B------:R-:W-:-:S04]  /*8020*/  IADD3.X R38, PT, PT, R19, R33, R34, P0, P1 ;  /* 0x0000002113267210 */ /* 0x000fc800007e2422 */
[----:B------:R-:W3:Y:S01]  /*8030*/  LDL.64 R18, [UR7] ;  /* 0x00000007ff127983 */ /* 0x000ee20008100a00 */
[----:B------:R-:W-:Y:S01]  /*8040*/  IADD3 R36, P0, PT, R43, R36, RZ ;  /* 0x000000242b247210 */ /* 0x000fe20007f1e0ff */
[----:B------:R-:W0:Y:S04]  /*8050*/  LDCU UR7, c[0x3][0xdc] ;  /* 0x00c01b80ff0777ac */ /* 0x000e280008000800 */
[----:B------:R-:W-:Y:S01]  /*8060*/  IMAD.X R40, R51, 0x1, R40, P0 ;  /* 0x0000000133287824 */ /* 0x000fe200000e0628 */
[----:B------:R-:W-:-:S04]  /*8070*/  LOP3.LUT R49, R36, R49, RZ, 0x3c, !PT ;  /* 0x0000003124317212 */ /* 0x000fc800078e3cff */
[----:B------:R-:W-:Y:S02]  /*8080*/  LOP3.LUT R56, R40, R37, RZ, 0x3c, !PT ;  /* 0x0000002528387212 */ /* 0x000fe400078e3cff */
[----:B------:R-:W-:Y:S02]  /*8090*/  LOP3.LUT R33, R55, R33, R48, 0x96, !PT ;  /* 0x0000002137217212 */ /* 0x000fe400078e9630 */
[----:B------:R-:W-:Y:S02]  /*80a0*/  SHF.R.W.U32 R48, R56, 0x1f, R49 ;  /* 0x0000001f38307819 */ /* 0x000fe40000001e31 */
[----:B------:R-:W-:Y:S02]  /*80b0*/  SHF.R.W.U32 R37, R49, 0x1f, R56 ;  /* 0x0000001f31257819 */ /* 0x000fe40000001e38 */
[----:B------:R-:W-:Y:S01]  /*80c0*/  LOP3.LUT R44, R38, R27, R44, 0x96, !PT ;  /* 0x0000001b262c7212 */ /* 0x000fe200078e962c */
[----:B0-----:R-:W-:-:S04]  /*80d0*/  ULOP3.LUT UR7, UR7, 0xff, URZ, 0xc0, !UPT ;  /* 0x000000ff07077892 */ /* 0x001fc8000f8ec0ff */
[----:B------:R-:W-:Y:S01]  /*80e0*/  ULEA UR7, UR7, UR6, 0x3 ;  /* 0x0000000607077291 */ /* 0x000fe2000f8e18ff */
[----:B------:R-:W-:Y:S01]  /*80f0*/  LOP3.LUT R49, R39, R0, RZ, 0x3c, !PT ;  /* 0x0000000027317212 */ /* 0x000fe200078e3cff */
[----:B------:R-:W0:Y:S01]  /*8100*/  LDCU.U8 UR8, c[0x3][0xde] ;  /* 0x00c01bc0ff0877ac */ /* 0x000e220008000000 */
[----:B----4-:R-:W-:-:S04]  /*8110*/  IADD3 R55, P0, P1, R20, R55, R48 ;  /* 0x0000003714377210 */ /* 0x010fc8000791e030 */
[----:B------:R-:W-:Y:S02]  /*8120*/  IADD3.X R27, PT, PT, R21, R38, R37, P0, P1 ;  /* 0x00000026151b7210 */ /* 0x000fe400007e2425 */
[----:B------:R-:W-:Y:S02]  /*8130*/  LOP3.LUT R38, R17, R30, RZ, 0x3c, !PT ;  /* 0x0000001e11267212 */ /* 0x000fe400078e3cff */
[----:B------:R-:W-:Y:S02]  /*8140*/  LOP3.LUT R21, R41, R52, RZ, 0x3c, !PT ;  /* 0x0000003429157212 */ /* 0x000fe400078e3cff */
[----:B------:R-:W-:-:S05]  /*8150*/  IADD3 R38, P0, PT, R38, R61, RZ ;  /* 0x0000003d26267210 */ /* 0x000fca0007f1e0ff */
[----:B------:R-:W-:Y:S01]  /*8160*/  IMAD.X R56, R21, 0x1, R16, P0 ;  /* 0x0000000115387824 */ /* 0x000fe200000e0610 */
[----:B------:R-:W-:Y:S01]  /*8170*/  IADD3 R49, P0, PT, R49, R32, RZ ;  /* 0x0000002031317210 */ /* 0x000fe20007f1e0ff */
[----:B------:R-:W4:Y:S01]  /*8180*/  LDL.64 R20, [UR7] ;  /* 0x00000007ff147983 */ /* 0x000f220008100a00 */
        /* <DEDUP_REMOVED lines=11> */
[----:B-----5:R-:W-:-:S04]  /*8240*/  IADD3 R31, P0, P1, R46, R41, R45 ;  /* 0x000000292e1f7210 */ /* 0x020fc8000791e02d */
[-C--:B------:R-:W-:Y:S02]  /*8250*/  IADD3.X R47, PT, PT, R47, R17.reuse, R35, P0, P1 ;  /* 0x000000112f2f7210 */ /* 0x080fe400007e2423 */
[----:B------:R-:W-:Y:S02]  /*8260*/  LOP3.LUT R30, R31, R17, R30, 0x96, !PT ;  /* 0x000000111f1e7212 */ /* 0x000fe400078e961e */
[----:B------:R-:W5:Y:S01]  /*8270*/  LDL.64 R16, [UR8] ;  /* 0x00000008ff107983 */ /* 0x000f620008100a00 */
[----:B------:R-:W-:Y:S02]  /*8280*/  SHF.R.W.U32 R61, R33, 0x10, R44 ;  /* 0x00000010213d7819 */ /* 0x000fe40000001e2c */
[----:B------:R-:W-:Y:S02]  /*8290*/  SHF.R.W.U32 R33, R44, 0x10, R33 ;  /* 0x000000102c217819 */ /* 0x000fe40000001e21 */
[----:B------:R-:W-:Y:S01]  /*82a0*/  IADD3 R50, P0, PT, R61, R50, RZ ;  /* 0x000000323d327210 */ /* 0x000fe20007f1e0ff */
[----:B------:R-:W0:Y:S03]  /*82b0*/  LDCU.U8 UR7, c[0x3][0xd9] ;  /* 0x00c01b20ff0777ac */ /* 0x000e260008000000 */
[----:B------:R-:W-:Y:S01]  /*82c0*/  LOP3.LUT R46, R50, R24, RZ, 0x3c, !PT ;  /* 0x00000018322e7212 */ /* 0x000fe200078e3cff */
[----:B------:R-:W-:Y:S01]  /*82d0*/  IMAD.X R42, R33, 0x1, R42, P0 ;  /* 0x00000001212a7824 */ /* 0x000fe200000e062a */
[----:B------:R-:W-:-:S02]  /*82e0*/  IADD3 R24, P0, P1, R2, R54, R57 ;  /* 0x0000003602187210 */ /* 0x000fc4000791e039 */
[----:B------:R-:W-:Y:S02]  /*82f0*/  LOP3.LUT R41, R47, R41, R52, 0x96, !PT ;  /* 0x000000292f297212 */ /* 0x000fe400078e9634 */
[----:B------:R-:W-:Y:S02]  /*8300*/  LOP3.LUT R52, R42, R34, RZ, 0x3c, !PT ;  /* 0x000000222a347212 */ /* 0x000fe400078e3cff */
[-C--:B------:R-:W-:Y:S02]  /*8310*/  IADD3.X R44, PT, PT, R3, R39.reuse, R26, P0, P1 ;  /* 0x00000027032c7210 */ /* 0x080fe400007e241a */
[----:B------:R-:W-:Y:S02]  /*8320*/  SHF.R.W.U32 R34, R52, 0x1f, R46 ;  /* 0x0000001f34227819 */ /* 0x000fe40000001e2e */
[----:B------:R-:W-:Y:S02]  /*8330*/  LOP3.LUT R39, R24, R39, R0, 0x96, !PT ;  /* 0x0000002718277212 */ /* 0x000fe400078e9600 */
[----:B------:R-:W-:-:S02]  /*8340*/  LOP3.LUT R54, R44, R54, R25, 0x96, !PT ;  /* 0x000000362c367212 */ /* 0x000fc400078e9619 */
[----:B------:R-:W-:Y:S02]  /*8350*/  SHF.R.W.U32 R0, R30, 0x10, R41 ;  /* 0x000000101e007819 */ /* 0x000fe40000001e29 */
[----:B------:R-:W-:Y:S02]  /*8360*/  SHF.R.W.U32 R46, R46, 0x1f, R52 ;  /* 0x0000001f2e2e7819 */ /* 0x000fe40000001e34 */
[----:B------:R-:W-:Y:S01]  /*8370*/  IADD3 R31, P1, P2, R12, R31, R34 ;  /* 0x0000001f0c1f7210 */ /* 0x000fe20007a3e022 */
[----:B0-----:R-:W-:Y:S01]  /*8380*/  ULEA UR7, UR7, UR6, 0x3 ;  /* 0x0000000607077291 */ /* 0x001fe2000f8e18ff */
[----:B------:R-:W-:Y:S02]  /*8390*/  SHF.R.W.U32 R12, R39, 0x10, R54 ;  /* 0x00000010270c7819 */ /* 0x000fe40000001e36 */
[----:B------:R-:W-:Y:S02]  /*83a0*/  SHF.R.W.U32 R30, R41, 0x10, R30 ;  /* 0x00000010291e7819 */ /* 0x000fe40000001e1e */
[----:B------:R-:W-:-:S02]  /*83b0*/  IADD3 R38, P0, PT, R0, R38, RZ ;  /* 0x0000002600267210 */ /* 0x000fc40007f1e0ff */
[----:B------:R-:W-:Y:S02]  /*83c0*/  SHF.R.W.U32 R25, R54, 0x10, R39 ;  /* 0x0000001036197819 */ /* 0x000fe40000001e27 */
[----:B------:R-:W-:Y:S01]  /*83d0*/  IADD3.X R52, PT, PT, R13, R47, R46, P1, P2 ;  /* 0x0000002f0d347210 */ /* 0x000fe20000fe442e */
[----:B------:R-:W5:Y:S01]  /*83e0*/  LDL.64 R2, [UR7] ;  /* 0x00000007ff027983 */ /* 0x000f620008100a00 */
[----:B------:R-:W-:Y:S01]  /*83f0*/  IADD3 R54, P1, PT, R12, R49, RZ ;  /* 0x000000310c367210 */ /* 0x000fe20007f3e0ff */
[----:B------:R-:W-:Y:S01]  /*8400*/  IMAD.X R56, R30, 0x1, R56, P0 ;  /* 0x000000011e387824 */ /* 0x000fe200000e0638 */
[----:B------:R-:W-:-:S03]  /*8410*/  LOP3.LUT R45, R38, R45, RZ, 0x3c, !PT ;  /* 0x0000002d262d7212 */ /* 0x000fc600078e3cff */
[----:B------:R-:W-:Y:S01]  /*8420*/  IMAD.X R47, R25, 0x1, R32, P1 ;  /* 0x00000001192f7824 */ /* 0x000fe200008e0620 */
[----:B------:R-:W-:Y:S01]  /*8430*/  LOP3.LUT R58, R56, R35, RZ, 0x3c, !PT ;  /* 0x00000023383a7212 */ /* 0x000fe200078e3cff */
[----:B------:R-:W0:Y:S01]  /*8440*/  LDCU.U8 UR8, c[0x3][0xdf] ;  /* 0x00c01be0ff0877ac */ /* 0x000e220008000000 */
[----:B------:R-:W-:Y:S02]  /*8450*/  LOP3.LUT R41, R27, R30, RZ, 0x3c, !PT ;  /* 0x0000001e1b297212 */ /* 0x000fe400078e3cff */
[----:B------:R-:W-:Y:S02]  /*8460*/  LOP3.LUT R13, R54, R57, RZ, 0x3c, !PT ;  /* 0x00000039360d7212 */ /* 0x000fe400078e3cff */
[----:B------:R-:W-:Y:S02]  /*8470*/  LOP3.LUT R32, R47, R26, RZ, 0x3c, !PT ;  /* 0x0000001a2f207212 */ /* 0x000fe400078e3cff */
[----:B------:R-:W-:Y:S02]  /*8480*/  SHF.R.W.U32 R39, R58, 0x1f, R45 ;  /* 0x0000001f3a277819 */ /* 0x000fe40000001e2d */
[----:B------:R-:W-:Y:S01]  /*8490*/  IADD3 R41, P0, PT, R41, R54, RZ ;  /* 0x0000003629297210 */ /* 0x000fe20007f1e0ff */
[----:B------:R-:W1:Y:S01]  /*84a0*/  LDCU.U8 UR7, c[0x3][0xdb] ;  /* 0x00c01b60ff0777ac */ /* 0x000e620008000000 */
[----:B------:R-:W-:-:S02]  /*84b0*/  SHF.R.W.U32 R26, R32, 0x1f, R13 ;  /* 0x0000001f201a7819 */ /* 0x000fc40000001e0d */
[----:B------:R-:W-:Y:S02]  /*84c0*/  LOP3.LUT R54, R55, R0, RZ, 0x3c, !PT ;  /* 0x0000000037367212 */ /* 0x000fe400078e3cff */
[----:B------:R-:W-:Y:S02]  /*84d0*/  SHF.R.W.U32 R13, R13, 0x1f, R32 ;  /* 0x0000001f0d0d7819 */ /* 0x000fe40000001e20 */
[----:B------:R-:W-:Y:S02]  /*84e0*/  SHF.R.W.U32 R35, R45, 0x1f, R58 ;  /* 0x0000001f2d237819 */ /* 0x000fe40000001e3a */
[----:B------:R-:W-:Y:S01]  /*84f0*/  IADD3 R32, P1, P2, R22, R24, R39 ;  /* 0x0000001816207210 */ /* 0x000fe20007a3e027 */
[----:B------:R-:W-:-:S03]  /*8500*/  IMAD.X R24, R54, 0x1, R47, P0 ;  /* 0x0000000136187824 */ /* 0x000fc600000e062f */
[----:B------:R-:W-:Y:S02]  /*8510*/  IADD3.X R44, PT, PT, R23, R44, R35, P1, P2 ;  /* 0x0000002c172c7210 */ /* 0x000fe40000fe4423 */
[----:B------:R-:W-:Y:S02]  /*8520*/  LOP3.LUT R23, R52, R25, RZ, 0x3c, !PT ;  /* 0x0000001934177212 */ /* 0x000fe400078e3cff */
[----:B------:R-:W-:Y:S02]  /*8530*/  LOP3.LUT R22, R24, R37, RZ, 0x3c, !PT ;  /* 0x0000002518167212 */ /* 0x000fe400078e3cff */
[----:B------:R-:W-:Y:S02]  /*8540*/  IADD3 R37, P0, PT, R23, R36, RZ ;  /* 0x0000002417257210 */ /* 0x000fe40007f1e0ff */
[----:B------:R-:W-:Y:S01]  /*8550*/  LOP3.LUT R47, R31, R12, RZ, 0x3c, !PT ;  /* 0x0000000c1f2f7212 */ /* 0x000fe200078e3cff */
[----:B0-----:R-:W-:Y:S01]  /*8560*/  ULEA UR9, UR8, UR6, 0x3 ;  /* 0x0000000608097291 */ /* 0x001fe2000f8e18ff */
[----:B------:R-:W-:Y:S01]  /*8570*/  LOP3.LUT R45, R41, R48, RZ, 0x3c, !PT ;  /* 0x00000030292d7212 */ /* 0x000fe200078e3cff */
[----:B------:R-:W0:Y:S02]  /*8580*/  LDCU.U8 UR8, c[0x3][0xdd] ;  /* 0x00c01ba0ff0877ac */ /* 0x000e240008000000 */
[----:B------:R-:W-:Y:S01]  /*8590*/  IMAD.X R47, R47, 0x1, R40, P0 ;  /* 0x000000012f2f7824 */ /* 0x000fe200000e0628 */
[----:B------:R-:W-:Y:S01]  /*85a0*/  SHF.R.W.U32 R36, R45, 0x18, R22 ;  /* 0x000000182d247819 */ /* 0x000fe20000001e16 */
[----:B-1----:R-:W-:Y:S01]  /*85b0*/  ULEA UR7, UR7, UR6, 0x3 ;  /* 0x0000000607077291 */ /* 0x002fe2000f8e18ff */
[----:B------:R-:W-:-:S02]  /*85c0*/  SHF.R.W.U32 R45, R22, 0x18, R45 ;  /* 0x00000018162d7819 */ /* 0x000fc40000001e2d */
[----:B------:R-:W-:Y:S01]  /*85d0*/  LOP3.LUT R49, R37, R34, RZ, 0x3c, !PT ;  /* 0x0000002225317212 */ /* 0x000fe200078e3cff */
[----:B------:R-:W5:Y:S01]  /*85e0*/  LDL.64 R22, [UR9] ;  /* 0x00000009ff167983 */ /* 0x000f620008100a00 */
[----:B------:R-:W-:Y:S02]  /*85f0*/  LOP3.LUT R46, R47, R46, RZ, 0x3c, !PT ;  /* 0x0000002e2f2e7212 */ /* 0x000fe400078e3cff */
[----:B------:R-:W-:Y:S02]  /*8600*/  IADD3 R34, P0, P1, R4, R53, R26 ;  /* 0x0000003504227210 */ /* 0x000fe4000791e01a */
[----:B------:R-:W-:Y:S02]  /*8610*/  SHF.R.W.U32 R40, R49, 0x18, R46 ;  /* 0x0000001831287819 */ /* 0x000fe40000001e2e */
[----:B------:R-:W-:Y:S02]  /*8620*/  SHF.R.W.U32 R49, R46, 0x18, R49 ;  /* 0x000000182e317819 */ /* 0x000fe40000001e31 */
[----:B------:R-:W-:-:S02]  /*8630*/  IADD3.X R46, PT, PT, R5, R59, R13, P0, P1 ;  /* 0x0000003b052e7210 */ /* 0x000fc400007e240d */
[----:B------:R-:W5:Y:S01]  /*8640*/  LDL.64 R4, [UR7] ;  /* 0x00000007ff047983 */ /* 0x000f620008100a00 */
[----:B------:R-:W-:Y:S01]  /*8650*/  LOP3.LUT R53, R44, R51, RZ, 0x3c, !PT ;  /* 0x000000332c357212 */ /* 0x000fe200078e3cff */
[----:B0-----:R-:W-:Y:S01]  /*8660*/  ULEA UR8, UR8, UR6, 0x3 ;  /* 0x0000000608087291 */ /* 0x001fe2000f8e18ff */
[----:B------:R-:W-:Y:S02]  /*8670*/  LOP3.LUT R57, R32, R43, RZ, 0x3c, !PT ;  /* 0x0000002b20397212 */ /* 0x000fe400078e3cff */
[----:B------:R-:W-:Y:S02]  /*8680*/  IADD3 R50, P2, PT, R53, R50, RZ ;  /* 0x0000003235327210 */ /* 0x000fe40007f5e0ff */
[----:B------:R-:W-:-:S03]  /*8690*/  IADD3 R53, P0, P1, R10, R31, R40 ;  /* 0x0000001f0a357210 */ /* 0x000fc6000791e028 */
[----:B------:R-:W-:Y:S01]  /*86a0*/  IMAD.X R42, R57, 0x1, R42, P2 ;  /* 0x00000001392a7824 */ /* 0x000fe200010e062a */
[-C--:B------:R-:W-:Y:S02]  /*86b0*/  IADD3.X R57, PT, PT, R11, R52.reuse, R49, P0, P1 ;  /* 0x000000340b397210 */ /* 0x080fe400007e2431 */
[----:B------:R-:W5:Y:S01]  /*86c0*/  LDL.64 R10, [UR8] ;  /* 0x00000008ff0a7983 */ /* 0x000f620008100a00 */
[----:B------:R-:W-:Y:S01]  /*86d0*/  LOP3.LUT R52, R53, R52, R25, 0x96, !PT ;  /* 0x0000003435347212 */ /* 0x000fe200078e9619 */
[----:B------:R-:W-:Y:S01]  /*86e0*/  ULOP3.LUT UR7, UR10, 0xff, URZ, 0xc0, !UPT ;  /* 0x000000ff0a077892 */ /* 0x000fe2000f8ec0ff */
[----:B------:R-:W-:Y:S02]  /*86f0*/  LOP3.LUT R48, R42, R35, RZ, 0x3c, !PT ;  /* 0x000000232a307212 */ /* 0x000fe400078e3cff */
[----:B------:R-:W-:Y:S02]  /*8700*/  LOP3.LUT R25, R50, R39, RZ, 0x3c, !PT ;  /* 0x0000002732197212 */ /* 0x000fe400078e3cff */
[----:B------:R-:W-:Y:S01]  /*8710*/  LOP3.LUT R35, R57, R31, R12, 0x96, !PT ;  /* 0x0000001f39237212 */ /* 0x000fe200078e960c */
[----:B------:R-:W-:Y:S01]  /*8720*/  ULEA UR7, UR7, UR6, 0x3 ;  /* 0x0000000607077291 */ /* 0x000fe2000f8e18ff */
[----:B------:R-:W-:-:S02]  /*8730*/  SHF.R.W.U32 R31, R25, 0x18, R48 ;  /* 0x00000018191f7819 */ /* 0x000fc40000001e30 */
[----:B------:R-:W-:Y:S02]  /*8740*/  SHF.R.W.U32 R12, R52, 0x10, R35 ;  /* 0x00000010340c7819 */ /* 0x000fe40000001e23 */
[----:B------:R-:W-:Y:S02]  /*8750*/  SHF.R.W.U32 R25, R48, 0x18, R25 ;  /* 0x0000001830197819 */ /* 0x000fe40000001e19 */
[----:B------:R-:W-:Y:S02]  /*8760*/  SHF.R.W.U32 R48, R35, 0x10, R52 ;  /* 0x0000001023307819 */ /* 0x000fe40000001e34 */
[----:B------:R-:W-:Y:S02]  /*8770*/  IADD3 R35, P0, P1, R8, R55, R36 ;  /* 0x0000003708237210 */ /* 0x000fe4000791e024 */
[----:B------:R-:W-:Y:S02]  /*8780*/  IADD3 R37, P2, PT, R12, R37, RZ ;  /* 0x000000250c257210 */ /* 0x000fe40007f5e0ff */
[----:B------:R-:W-:-:S02]  /*8790*/  IADD3.X R39, PT, PT, R9, R27, R45, P0, P1 ;  /* 0x0000001b09277210 */ /* 0x000fc400007e242d */
[----:B------:R-:W-:Y:S01]  /*87a0*/  LOP3.LUT R27, R35, R27, R30, 0x96, !PT ;  /* 0x0000001b231b7212 */ /* 0x000fe200078e961e */
[----:B------:R-:W5:Y:S01]  /*87b0*/  LDL.64 R8, [UR7] ;  /* 0x00000007ff087983 */ /* 0x000f620008100a00 */
[----:B------:R-:W-:Y:S01]  /*87c0*/  IMAD.X R30, R48, 0x1, R47, P2 ;  /* 0x00000001301e7824 */ /* 0x000fe200010e062f */
[----:B------:R-:W-:Y:S01]  /*87d0*/  ULOP3.LUT UR8, UR11, 0xff, URZ, 0xc0, !UPT ;  /* 0x000000ff0b087892 */ /* 0x000fe2000f8ec0ff */
[----:B------:R-:W0:Y:S01]  /*87e0*/  LDCU.U8 UR7, c[0x3][0xe2] ;  /* 0x00c01c40ff0777ac */ /* 0x000e220008000000 */
[----:B------:R-:W-:Y:S01]  /*87f0*/  LOP3.LUT R47, R37, R40, RZ, 0x3c, !PT ;  /* 0x00000028252f7212 */ /* 0x000fe200078e3cff */
[----:B------:R-:W1:Y:S01]  /*8800*/  LDCU.U8 UR9, c[0x3][0xe6] ;  /* 0x00c01cc0ff0977ac */ /* 0x000e620008000000 */
[----:B------:R-:W-:Y:S01]  /*8810*/  LOP3.LUT R52, R30, R49, RZ, 0x3c, !PT ;  /* 0x000000311e347212 */ /* 0x000fe200078e3cff */
[----:B------:R-:W-:-:S03]  /*8820*/  ULEA UR8, UR8, UR6, 0x3 ;  /* 0x0000000608087291 */ /* 0x000fc6000f8e18ff */
[----:B------:R-:W-:Y:S02]  /*8830*/  SHF.R.W.U32 R40, R52, 0x1f, R47 ;  /* 0x0000001f34287819 */ /* 0x000fe40000001e2f */
[----:B------:R-:W-:Y:S02]  /*8840*/  SHF.R.W.U32 R49, R47, 0x1f, R52 ;  /* 0x0000001f2f317819 */ /* 0x000fe40000001e34 */
[----:B------:R-:W-:-:S04]  /*8850*/  IADD3 R47, P0, P1, R14, R32, R31 ;  /* 0x000000200e2f7210 */ /* 0x000fc8000791e01f */
[-C--:B------:R-:W-:Y:S02]  /*8860*/  IADD3.X R59, PT, PT, R15, R44.reuse, R25, P0, P1 ;  /* 0x0000002c0f3b7210 */ /* 0x080fe400007e2419 */
[----:B------:R-:W5:Y:S01]  /*8870*/  LDL.64 R14, [UR8] ;  /* 0x00000008ff0e7983 */ /* 0x000f620008100a00 */
[----:B------:R-:W-:Y:S01]  /*8880*/  IADD3 R35, P0, P1, R28, R35, R40 ;  /* 0x000000231c237210 */ /* 0x000fe2000791e028 */
[----:B0-----:R-:W-:Y:S01]  /*8890*/  ULEA UR7, UR7, UR6, 0x3 ;  /* 0x0000000607077291 */ /* 0x001fe2000f8e18ff */
[----:B------:R-:W-:Y:S01]  /*88a0*/  LOP3.LUT R0, R39, R55, R0, 0x96, !PT ;  /* 0x0000003727007212 */ /* 0x000fe200078e9600 */
[----:B-1----:R-:W-:Y:S01]  /*88b0*/  ULEA UR9, UR9, UR6, 0x3 ;  /* 0x0000000609097291 */ /* 0x002fe2000f8e18ff */
[----:B------:R-:W-:Y:S02]  /*88c0*/  IADD3.X R55, PT, PT, R29, R39, R49, P0, P1 ;  /* 0x000000271d377210 */ /* 0x000fe400007e2431 */
[----:B------:R-:W-:Y:S02]  /*88d0*/  LOP3.LUT R39, R46, R33, RZ, 0x3c, !PT ;  /* 0x000000212e277212 */ /* 0x000fe400078e3cff */
[----:B------:R-:W-:-:S02]  /*88e0*/  LOP3.LUT R51, R47, R44, R51, 0x96, !PT ;  /* 0x0000002c2f337212 */ /* 0x000fc400078e9633 */
[----:B------:R-:W5:Y:S01]  /*88f0*/  LDL.64 R28, [UR7] ;  /* 0x00000007ff1c7983 */ /* 0x000f620008100a00 */
[----:B------:R-:W-:-:S03]  /*8900*/  IADD3 R44, P1, PT, R39, R38, RZ ;  /* 0x00000026272c7210 */ /* 0x000fc60007f3e0ff */
[----:B------:R-:W5:Y:S01]  /*8910*/  LDL.64 R38, [UR9] ;  /* 0x00000009ff267983 */ /* 0x000f620008100a00 */
[----:B------:R-:W-:Y:S01]  /*8920*/  LOP3.LUT R32, R59, R32, R43, 0x96, !PT ;  /* 0x000000203b207212 */ /* 0x000fe200078e962b */
[----:B------:R-:W0:Y:S03]  /*8930*/  LDCU.U8 UR7, c[0x3][0xe1] ;  /* 0x00c01c20ff0777ac */ /* 0x000e260008000000 */
[----:B------:R-:W-:Y:S02]  /*8940*/  SHF.R.W.U32 R43, R51, 0x10, R32 ;  /* 0x00000010332b7819 */ /* 0x000fe40000001e20 */
[----:B------:R-:W-:Y:S02]  /*8950*/  SHF.R.W.U32 R51, R32, 0x10, R51 ;  /* 0x0000001020337819 */ /* 0x000fe40000001e33 */
[----:B------:R-:W-:Y:S01]  /*8960*/  LOP3.LUT R32, R34, R61, RZ, 0x3c, !PT ;  /* 0x0000003d22207212 */ /* 0x000fe200078e3cff */
[----:B------:R-:W1:Y:S01]  /*8970*/  LDCU.U8 UR8, c[0x3][0xe3] ;  /* 0x00c01c60ff0877ac */ /* 0x000e620008000000 */
[----:B------:R-:W-:-:S03]  /*8980*/  IADD3 R50, P0, PT, R43, R50, RZ ;  /* 0x000000322b327210 */ /* 0x000fc60007f1e0ff */
[----:B------:R-:W-:Y:S02]  /*8990*/  IMAD.X R56, R32, 0x1, R56, P1 ;  /* 0x0000000120387824 */ /* 0x000fe400008e0638 */
[----:B------:R-:W-:Y:S01]  /*89a0*/  IMAD.X R42, R51, 0x1, R42, P0 ;  /* 0x00000001332a7824 */ /* 0x000fe200000e062a */
[----:B------:R-:W-:Y:S02]  /*89b0*/  LOP3.LUT R26, R44, R26, RZ, 0x3c, !PT ;  /* 0x0000001a2c1a7212 */ /* 0x000fe400078e3cff */
[----:B------:R-:W-:Y:S01]  /*89c0*/  LOP3.LUT R13, R56, R13, RZ, 0x3c, !PT ;  /* 0x0000000d380d7212 */ /* 0x000fe200078e3cff */
[----:B0-----:R-:W-:Y:S01]  /*89d0*/  ULEA UR7, UR7, UR6, 0x3 ;  /* 0x0000000607077291 */ /* 0x001fe2000f8e18ff */
[----:B------:R-:W-:Y:S02]  /*89e0*/  LOP3.LUT R32, R50, R31, RZ, 0x3c, !PT ;  /* 0x0000001f32207212 */ /* 0x000fe400078e3cff */
[----:B------:R-:W-:Y:S02]  /*89f0*/  LOP3.LUT R52, R42, R25, RZ, 0x3c, !PT ;  /* 0x000000192a347212 */ /* 0x000fe400078e3cff */
[----:B------:R-:W-:-:S02]  /*8a00*/  SHF.R.W.U32 R31, R26, 0x18, R13 ;  /* 0x000000181a1f7819 */ /* 0x000fc40000001e0d */
[----:B------:R-:W-:Y:S02]  /*8a10*/  SHF.R.W.U32 R25, R13, 0x18, R26 ;  /* 0x000000180d197819 */ /* 0x000fe40000001e1a */
[----:B------:R-:W-:Y:S02]  /*8a20*/  SHF.R.W.U32 R26, R52, 0x1f, R32 ;  /* 0x0000001f341a7819 */ /* 0x000fe40000001e20 */
[----:B------:R-:W-:Y:S02]  /*8a30*/  SHF.R.W.U32 R13, R32, 0x1f, R52 ;  /* 0x0000001f200d7819 */ /* 0x000fe40000001e34 */
[----:B--2---:R-:W-:Y:S01]  /*8a40*/  IADD3 R52, P0, P1, R6, R34, R31 ;  /* 0x0000002206347210 */ /* 0x004fe2000791e01f */
[----:B-1----:R-:W-:-:S03]  /*8a50*/  ULEA UR8, UR8, UR6, 0x3 ;  /* 0x0000000608087291 */ /* 0x002fc6000f8e18ff */
[-C--:B------:R-:W-:Y:S02]  /*8a60*/  IADD3.X R54, PT, PT, R7, R46.reuse, R25, P0, P1 ;  /* 0x0000002e07367210 */ /* 0x080fe400007e2419 */
[----:B------:R-:W2:Y:S01]  /*8a70*/  LDL.64 R6, [UR7] ;  /* 0x00000007ff067983 */ /* 0x000ea20008100a00 */
[----:B------:R-:W-:-:S03]  /*8a80*/  LOP3.LUT R46, R52, R46, R33, 0x96, !PT ;  /* 0x0000002e342e7212 */ /* 0x000fc600078e9621 */
[----:B------:R-:W2:Y:S01]  /*8a90*/  LDL.64 R32, [UR8] ;  /* 0x00000008ff207983 */ /* 0x000ea20008100a00 */
[----:B------:R-:W0:Y:S01]  /*8aa0*/  LDCU.U8 UR7, c[0x3][0xe5] ;  /* 0x00c01ca0ff0777ac */ /* 0x000e220008000000 */
[----:B------:R-:W-:Y:S02]  /*8ab0*/  LOP3.LUT R61, R54, R34, R61, 0x96, !PT ;  /* 0x00000022363d7212 */ /* 0x000fe400078e963d */
[----:B---3--:R-:W-:Y:S01]  /*8ac0*/  IADD3 R53, P0, P1, R18, R53, R26 ;  /* 0x0000003512357210 */ /* 0x008fe2000791e01a */
[----:B------:R-:W1:Y:S01]  /*8ad0*/  LDCU UR8, c[0x3][0xe8] ;  /* 0x00c01d00ff0877ac */ /* 0x000e620008000800 */
[----:B------:R-:W-:Y:S02]  /*8ae0*/  SHF.R.W.U32 R34, R46, 0x10, R61 ;  /* 0x000000102e227819 */ /* 0x000fe40000001e3d */
[----:B------:R-:W-:Y:S02]  /*8af0*/  IADD3.X R57, PT, PT, R19, R57, R13, P0, P1 ;  /* 0x0000003913397210 */ /* 0x000fe400007e240d */
[----:B------:R-:W-:-:S02]  /*8b00*/  SHF.R.W.U32 R46, R61, 0x10, R46 ;  /* 0x000000103d2e7819 */ /* 0x000fc40000001e2e */
[----:B------:R-:W-:-:S05]  /*8b10*/  IADD3 R44, P0, PT, R34, R44, RZ ;  /* 0x0000002c222c7210 */ /* 0x000fca0007f1e0ff */
[----:B------:R-:W-:Y:S01]  /*8b20*/  IMAD.X R56, R46, 0x1, R56, P0 ;  /* 0x000000012e387824 */ /* 0x000fe200000e0638 */
[----:B0-----:R-:W-:Y:S01]  /*8b30*/  ULEA UR7, UR7, UR6, 0x3 ;  /* 0x0000000607077291 */ /* 0x001fe2000f8e18ff */
[----:B------:R-:W-:-:S03]  /*8b40*/  LOP3.LUT R31, R44, R31, RZ, 0x3c, !PT ;  /* 0x0000001f2c1f7212 */ /* 0x000fc600078e3cff */
[----:B------:R-:W-:-:S04]  /*8b50*/  LOP3.LUT R18, R56, R25, RZ, 0x3c, !PT ;  /* 0x0000001938127212 */ /* 0x000fc800078e3cff */
[----:B------:R-:W-:Y:S02]  /*8b60*/  SHF.R.W.U32 R25, R18, 0x1f, R31 ;  /* 0x0000001f12197819 */ /* 0x000fe40000001e1f */
[----:B------:R-:W-:Y:S02]  /*8b70*/  SHF.R.W.U32 R31, R31, 0x1f, R18 ;  /* 0x0000001f1f1f7819 */ /* 0x000fe40000001e12 */
[----:B------:R-:W3:Y:S01]  /*8b80*/  LDL.64 R18, [UR7] ;  /* 0x00000007ff127983 */ /* 0x000ee20008100a00 */
[----:B----4-:R-:W-:Y:S02]  /*8b90*/  IADD3 R47, P0, P1, R20, R47, R25 ;  /* 0x0000002f142f7210 */ /* 0x010fe4000791e019 */
[----:B------:R-:W-:Y:S02]  /*8ba0*/  SHF.R.W.U32 R20, R27, 0x10, R0 ;  /* 0x000000101b147819 */ /* 0x000fe40000001e00 */
[----:B------:R-:W-:Y:S02]  /*8bb0*/  IADD3.X R21, PT, PT, R21, R59, R31, P0, P1 ;  /* 0x0000003b15157210 */ /* 0x000fe400007e241f */
[----:B------:R-:W-:-:S02]  /*8bc0*/  SHF.R.W.U32 R0, R0, 0x10, R27 ;  /* 0x0000001000007819 */ /* 0x000fc40000001e1b */
[----:B------:R-:W-:-:S05]  /*8bd0*/  IADD3 R41, P0, PT, R20, R41, RZ ;  /* 0x0000002914297210 */ /* 0x000fca0007f1e0ff */
[----:B------:R-:W-:Y:S01]  /*8be0*/  IMAD.X R24, R0, 0x1, R24, P0 ;  /* 0x0000000100187824 */ /* 0x000fe200000e0618 */
[----:B------:R-:W-:-:S04]  /*8bf0*/  LOP3.LUT R27, R41, R36, RZ, 0x3c, !PT ;  /* 0x00000024291b7212 */ /* 0x000fc800078e3cff */
[----:B------:R-:W-:-:S04]  /*8c00*/  LOP3.LUT R36, R24, R45, RZ, 0x3c, !PT ;  /* 0x0000002d18247212 */ /* 0x000fc800078e3cff */
[----:B------:R-:W-:Y:S02]  /*8c10*/  SHF.R.W.U32 R45, R36, 0x1f, R27 ;  /* 0x0000001f242d7819 */ /* 0x000fe40000001e1b */
[----:B------:R-:W-:Y:S02]  /*8c20*/  SHF.R.W.U32 R27, R27, 0x1f, R36 ;  /* 0x0000001f1b1b7819 */ /* 0x000fe40000001e24 */
[----:B-----5:R-:W-:-:S04]  /*8c30*/  IADD3 R52, P0, P1, R16, R52, R45 ;  /* 0x0000003410347210 */ /* 0x020fc8000791e02d */
[----:B------:R-:W-:Y:S02]  /*8c40*/  IADD3.X R16, PT, PT, R17, R54, R27, P0, P1 ;  /* 0x0000003611107210 */ /* 0x000fe400007e241b */
[----:B------:R-:W-:Y:S02]  /*8c50*/  LOP3.LUT R17, R55, R46, RZ, 0x3c, !PT ;  /* 0x0000002e37117212 */ /* 0x000fe400078e3cff */
[----:B------:R-:W-:Y:S02]  /*8c60*/  LOP3.LUT R61, R35, R34, RZ, 0x3c, !PT ;  /* 0x00000022233d7212 */ /* 0x000fe400078e3cff */
[----:B------:R-:W-:Y:S02]  /*8c70*/  IADD3 R17, P0, PT, R17, R50, RZ ;  /* 0x0000003211117210 */ /* 0x000fe40007f1e0ff */
[----:B------:R-:W-:-:S03]  /*8c80*/  LOP3.LUT R59, R57, R0, RZ, 0x3c, !PT ;  /* 0x00000000393b7212 */ /* 0x000fc600078e3cff */
[----:B------:R-:W-:Y:S01]  /*8c90*/  IMAD.X R42, R61, 0x1, R42, P0 ;  /* 0x000000013d2a7824 */ /* 0x000fe200000e062a */
[----:B------:R-:W-:Y:S02]  /*8ca0*/  IADD3 R59, P0, PT, R59, R44, RZ ;  /* 0x0000002c3b3b7210 */ /* 0x000fe40007f1e0ff */
[----:B------:R-:W-:-:S05]  /*8cb0*/  LOP3.LUT R61, R53, R20, RZ, 0x3c, !PT ;  /* 0x00000014353d7212 */ /* 0x000fca00078e3cff */
[----:B------:R-:W-:Y:S01]  /*8cc0*/  IMAD.X R56, R61, 0x1, R56, P0 ;  /* 0x000000013d387824 */ /* 0x000fe200000e0638 */
[----:B------:R-:W-:Y:S02]  /*8cd0*/  LOP3.LUT R61, R42, R49, RZ, 0x3c, !PT ;  /* 0x000000312a3d7212 */ /* 0x000fe400078e3cff */
[----:B------:R-:W-:Y:S02]  /*8ce0*/  LOP3.LUT R26, R59, R26, RZ, 0x3c, !PT ;  /* 0x0000001a3b1a7212 */ /* 0x000fe400078e3cff */
[----:B------:R-:W-:Y:S02]  /*8cf0*/  LOP3.LUT R49, R56, R13, RZ, 0x3c, !PT ;  /* 0x0000000d38317212 */ /* 0x000fe400078e3cff */
[----:B------:R-:W-:Y:S02]  /*8d00*/  LOP3.LUT R44, R21, R48, RZ, 0x3c, !PT ;  /* 0x00000030152c7212 */ /* 0x000fe400078e3cff */
[----:B------:R-:W-:Y:S02]  /*8d10*/  LOP3.LUT R36, R17, R40, RZ, 0x3c, !PT ;  /* 0x0000002811247212 */ /* 0x000fe400078e3cff */
[----:B------:R-:W-:-:S02]  /*8d20*/  SHF.R.W.U32 R13, R26, 0x18, R49 ;  /* 0x000000181a0d7819 */ /* 0x000fc40000001e31 */
[----:B------:R-:W-:Y:S02]  /*8d30*/  SHF.R.W.U32 R26, R49, 0x18, R26 ;  /* 0x00000018311a7819 */ /* 0x000fe40000001e1a */
[----:B------:R-:W-:Y:S02]  /*8d40*/  IADD3 R44, P2, PT, R44, R41, RZ ;  /* 0x000000292c2c7210 */ /* 0x000fe40007f5e0ff */
[----:B------:R-:W-:Y:S02]  /*8d50*/  LOP3.LUT R49, R47, R12, RZ, 0x3c, !PT ;  /* 0x0000000c2f317212 */ /* 0x000fe400078e3cff */
[----:B------:R-:W-:Y:S01]  /*8d60*/  SHF.R.W.U32 R40, R36, 0x18, R61 ;  /* 0x0000001824287819 */ /* 0x000fe20000001e3d */
[----:B------:R-:W0:Y:S01]  /*8d70*/  LDCU.U8 UR7, c[0x3][0xe7] ;  /* 0x00c01ce0ff0777ac */ /* 0x000e220008000000 */
[----:B------:R-:W-:Y:S01]  /*8d80*/  SHF.R.W.U32 R36, R61, 0x18, R36 ;  /* 0x000000183d247819 */ /* 0x000fe20000001e24 */
[----:B------:R-:W-:Y:S01]  /*8d90*/  IMAD.X R24, R49, 0x1, R24, P2 ;  /* 0x0000000131187824 */ /* 0x000fe200010e0618 */
[----:B------:R-:W-:-:S02]  /*8da0*/  IADD3 R41, P0, P1, R2, R35, R40 ;  /* 0x0000002302297210 */ /* 0x000fc4000791e028 */
[----:B------:R-:W-:Y:S02]  /*8db0*/  LOP3.LUT R2, R16, R51, RZ, 0x3c, !PT ;  /* 0x0000003310027212 */ /* 0x000fe400078e3cff */
[----:B------:R-:W-:Y:S02]  /*8dc0*/  IADD3.X R49, PT, PT, R3, R55, R36, P0, P1 ;  /* 0x0000003703317210 */ /* 0x000fe400007e2424 */
[----:B------:R-:W-:Y:S02]  /*8dd0*/  LOP3.LUT R3, R44, R25, RZ, 0x3c, !PT ;  /* 0x000000192c037212 */ /* 0x000fe400078e3cff */
[----:B------:R-:W-:Y:S02]  /*8de0*/  LOP3.LUT R50, R24, R31, RZ, 0x3c, !PT ;  /* 0x0000001f18327212 */ /* 0x000fe400078e3cff */
[----:B------:R-:W-:Y:S02]  /*8df0*/  LOP3.LUT R54, R49, R35, R34, 0x96, !PT ;  /* 0x0000002331367212 */ /* 0x000fe400078e9622 */
[----:B------:R-:W-:-:S02]  /*8e00*/  SHF.R.W.U32 R25, R3, 0x18, R50 ;  /* 0x0000001803197819 */ /* 0x000fc40000001e32 */
[----:B------:R-:W-:Y:S02]  /*8e10*/  SHF.R.W.U32 R31, R50, 0x18, R3 ;  /* 0x00000018321f7819 */ /* 0x000fe40000001e03 */
[----:B------:R-:W-:Y:S02]  /*8e20*/  LOP3.LUT R55, R41, R55, R46, 0x96, !PT ;  /* 0x0000003729377212 */ /* 0x000fe400078e962e */
[----:B------:R-:W-:Y:S02]  /*8e30*/  IADD3 R34, P1, PT, R2, R37, RZ ;  /* 0x0000002502227210 */ /* 0x000fe40007f3e0ff */
[----:B------:R-:W-:Y:S02]  /*8e40*/  LOP3.LUT R3, R52, R43, RZ, 0x3c, !PT ;  /* 0x0000002b34037212 */ /* 0x000fe400078e3cff */
[----:B------:R-:W-:Y:S01]  /*8e50*/  SHF.R.W.U32 R46, R55, 0x10, R54 ;  /* 0x00000010372e7819 */ /* 0x000fe20000001e36 */
[----:B0-----:R-:W-:Y:S02]  /*8e60*/  ULEA UR7, UR7, UR6, 0x3 ;  /* 0x0000000607077291 */ /* 0x001fe4000f8e18ff */
[----:B------:R-:W-:Y:S01]  /*8e70*/  IMAD.X R30, R3, 0x1, R30, P1 ;  /* 0x00000001031e7824 */ /* 0x000fe200008e061e */
[----:B------:R-:W-:-:S02]  /*8e80*/  SHF.R.W.U32 R35, R54, 0x10, R55 ;  /* 0x0000001036237819 */ /* 0x000fc40000001e37 */
[----:B------:R-:W-:Y:S02]  /*8e90*/  IADD3 R37, P0, PT, R46, R17, RZ ;  /* 0x000000112e257210 */ /* 0x000fe40007f1e0ff */
[----:B------:R-:W-:Y:S02]  /*8ea0*/  LOP3.LUT R55, R34, R45, RZ, 0x3c, !PT ;  /* 0x0000002d22377212 */ /* 0x000fe400078e3cff */
[----:B------:R-:W-:Y:S01]  /*8eb0*/  LOP3.LUT R2, R30, R27, RZ, 0x3c, !PT ;  /* 0x0000001b1e027212 */ /* 0x000fe200078e3cff */
[----:B-1----:R-:W-:Y:S01]  /*8ec0*/  ULOP3.LUT UR8, UR8, 0xff, URZ, 0xc0, !UPT ;  /* 0x000000ff08087892 */ /* 0x002fe2000f8ec0ff */
[----:B------:R-:W-:Y:S02]  /*8ed0*/  IMAD.X R45, R35, 0x1, R42, P0 ;  /* 0x00000001232d7824 */ /* 0x000fe400000e062a */
[----:B------:R-:W-:Y:S01]  /*8ee0*/  SHF.R.W.U32 R27, R55, 0x18, R2 ;  /* 0x00000018371b7819 */ /* 0x000fe20000001e02 */
[----:B------:R-:W-:Y:S01]  /*8ef0*/  ULEA UR8, UR8, UR6, 0x3 ;  /* 0x0000000608087291 */ /* 0x000fe2000f8e18ff */
[----:B------:R-:W-:-:S02]  /*8f00*/  SHF.R.W.U32 R55, R2, 0x18, R55 ;  /* 0x0000001802377819 */ /* 0x000fc40000001e37 */
[----:B------:R-:W4:Y:S01]  /*8f10*/  LDL.64 R2, [UR7] ;  /* 0x00000007ff027983 */ /* 0x000f220008100a00 */
[----:B------:R-:W-:Y:S02]  /*8f20*/  LOP3.LUT R40, R37, R40, RZ, 0x3c, !PT ;  /* 0x0000002825287212 */ /* 0x000fe400078e3cff */
[----:B------:R-:W-:Y:S02]  /*8f30*/  LOP3.LUT R61, R45, R36, RZ, 0x3c, !PT ;  /* 0x000000242d3d7212 */ /* 0x000fe400078e3cff */
[----:B------:R-:W-:Y:S02]  /*8f40*/  IADD3 R22, P0, P1, R22, R52, R27 ;  /* 0x0000003416167210 */ /* 0x000fe4000791e01b */
[----:B------:R-:W-:Y:S02]  /*8f50*/  SHF.R.W.U32 R36, R61, 0x1f, R40 ;  /* 0x0000001f3d247819 */ /* 0x000fe40000001e28 */
[----:B------:R-:W-:Y:S02]  /*8f60*/  SHF.R.W.U32 R61, R40, 0x1f, R61 ;  /* 0x0000001f283d7819 */ /* 0x000fe40000001e3d */
[----:B------:R-:W-:-:S02]  /*8f70*/  IADD3.X R23, PT, PT, R23, R16, R55, P0, P1 ;  /* 0x0000001017177210 */ /* 0x000fc400007e2437 */
[----:B------:R-:W-:Y:S02]  /*8f80*/  LOP3.LUT R40, R22, R16, R51, 0x96, !PT ;  /* 0x0000001016287212 */ /* 0x000fe400078e9633 */
[----:B------:R-:W5:Y:S01]  /*8f90*/  LDL.64 R16, [UR8] ;  /* 0x00000008ff107983 */ /* 0x000f620008100a00 */
[----:B------:R-:W-:Y:S01]  /*8fa0*/  IADD3 R51, P0, P1, R4, R53, R13 ;  /* 0x0000003504337210 */ /* 0x000fe2000791e00d */
[----:B------:R-:W0:Y:S03]  /*8fb0*/  LDCU.U8 UR7, c[0x3][0xea] ;  /* 0x00c01d40ff0777ac */ /* 0x000e260008000000 */
[----:B------:R-:W-:Y:S01]  /*8fc0*/  IADD3.X R4, PT, PT, R5, R57, R26, P0, P1 ;  /* 0x0000003905047210 */ /* 0x000fe200007e241a */
[----:B------:R-:W1:Y:S01]  /*8fd0*/  LDCU.U8 UR9, c[0x3][0xee] ;  /* 0x00c01dc0ff0977ac */ /* 0x000e620008000000 */
[----:B------:R-:W-:Y:S01]  /*8fe0*/  LOP3.LUT R5, R23, R52, R43, 0x96, !PT ;  /* 0x0000003417057212 */ /* 0x000fe200078e962b */
[----:B------:R-:W1:Y:S03]  /*8ff0*/  LDCU UR8, c[0x3][0xec] ;  /* 0x00c01d80ff0877ac */ /* 0x000e660008000800 */
[----:B------:R-:W-:-:S02]  /*9000*/  SHF.R.W.U32 R43, R40, 0x10, R5 ;  /* 0x00000010282b7819 */ /* 0x000fc40000001e05 */
[----:B------:R-:W-:Y:S02]  /*9010*/  SHF.R.W.U32 R5, R5, 0x10, R40 ;  /* 0x0000001005057819 */ /* 0x000fe40000001e28 */
[----:B------:R-:W-:Y:S02]  /*9020*/  IADD3 R34, P2, PT, R43, R34, RZ ;  /* 0x000000222b227210 */ /* 0x000fe40007f5e0ff */
[----:B------:R-:W-:Y:S02]  /*9030*/  LOP3.LUT R57, R51, R57, R0, 0x96, !PT ;  /* 0x0000003933397212 */ /* 0x000fe400078e9600 */
[----:B------:R-:W-:Y:S01]  /*9040*/  LOP3.LUT R20, R4, R53, R20, 0x96, !PT ;  /* 0x0000003504147212 */ /* 0x000fe200078e9614 */
[----:B------:R-:W-:Y:S01]  /*9050*/  IMAD.X R30, R5, 0x1, R30, P2 ;  /* 0x00000001051e7824 */ /* 0x000fe200010e061e */
[----:B------:R-:W-:Y:S02]  /*9060*/  IADD3 R53, P0, P1, R10, R47, R25 ;  /* 0x0000002f0a357210 */ /* 0x000fe4000791e019 */
[----:B------:R-:W-:Y:S01]  /*9070*/  SHF.R.W.U32 R0, R57, 0x10, R20 ;  /* 0x0000001039007819 */ /* 0x000fe20000001e14 */
[----:B0-----:R-:W-:Y:S01]  /*9080*/  ULEA UR7, UR7, UR6, 0x3 ;  /* 0x0000000607077291 */ /* 0x001fe2000f8e18ff */
[----:B------:R-:W-:-:S02]  /*9090*/  SHF.R.W.U32 R57, R20, 0x10, R57 ;  /* 0x0000001014397819 */ /* 0x000fc40000001e39 */
[----:B------:R-:W-:Y:S02]  /*90a0*/  IADD3.X R20, PT, PT, R11, R21, R31, P0, P1 ;  /* 0x000000150b147210 */ /* 0x000fe400007e241f */
[----:B------:R-:W-:Y:S02]  /*90b0*/  IADD3 R40, P0, PT, R0, R59, RZ ;  /* 0x0000003b00287210 */ /* 0x000fe40007f1e0ff */
[----:B------:R-:W-:Y:S02]  /*90c0*/  LOP3.LUT R27, R34, R27, RZ, 0x3c, !PT ;  /* 0x0000001b221b7212 */ /* 0x000fe400078e3cff */
[----:B------:R-:W-:Y:S02]  /*90d0*/  LOP3.LUT R10, R30, R55, RZ, 0x3c, !PT ;  /* 0x000000371e0a7212 */ /* 0x000fe400078e3cff */
[----:B------:R-:W-:Y:S01]  /*90e0*/  LOP3.LUT R12, R20, R47, R12, 0x96, !PT ;  /* 0x0000002f140c7212 */ /* 0x000fe200078e960c */
[----:B------:R-:W-:Y:S01]  /*90f0*/  IMAD.X R47, R57, 0x1, R56, P0 ;  /* 0x00000001392f7824 */ /* 0x000fe200000e0638 */
[----:B------:R-:W-:Y:S01]  /*9100*/  SHF.R.W.U32 R42, R10, 0x1f, R27 ;  /* 0x0000001f0a2a7819 */ /* 0x000fe20000001e1b */
[----:B-1----:R-:W-:Y:S01]  /*9110*/  ULEA UR9, UR9, UR6, 0x3 ;  /* 0x0000000609097291 */ /* 0x002fe2000f8e18ff */
[----:B------:R-:W-:Y:S01]  /*9120*/  SHF.R.W.U32 R27, R27, 0x1f, R10 ;  /* 0x0000001f1b1b7819 */ /* 0x000fe20000001e0a */
[----:B------:R-:W-:Y:S01]  /*9130*/  ULOP3.LUT UR8, UR8, 0xff, URZ, 0xc0, !UPT ;  /* 0x000000ff08087892 */ /* 0x000fe2000f8ec0ff */
[----:B------:R-:W5:Y:S01]  /*9140*/  LDL.64 R10, [UR7] ;  /* 0x00000007ff0a7983 */ /* 0x000f620008100a00 */
[----:B------:R-:W-:-:S02]  /*9150*/  LOP3.LUT R21, R53, R21, R48, 0x96, !PT ;  /* 0x0000001535157212 */ /* 0x000fc400078e9630 */
[----:B------:R-:W-:Y:S02]  /*9160*/  LOP3.LUT R13, R40, R13, RZ, 0x3c, !PT ;  /* 0x0000000d280d7212 */ /* 0x000fe400078e3cff */
[----:B------:R-:W-:Y:S01]  /*9170*/  LOP3.LUT R48, R47, R26, RZ, 0x3c, !PT ;  /* 0x0000001a2f307212 */ /* 0x000fe200078e3cff */
[----:B------:R-:W-:Y:S01]  /*9180*/  ULEA UR8, UR8, UR6, 0x3 ;  /* 0x0000000608087291 */ /* 0x000fe2000f8e18ff */
[----:B------:R-:W-:Y:S02]  /*9190*/  IADD3 R55, P0, P1, R8, R41, R42 ;  /* 0x0000002908377210 */ /* 0x000fe4000791e02a */
[----:B------:R-:W-:Y:S02]  /*91a0*/  SHF.R.W.U32 R59, R21, 0x10, R12 ;  /* 0x00000010153b7819 */ /* 0x000fe40000001e0c */
[----:B------:R-:W-:Y:S02]  /*91b0*/  SHF.R.W.U32 R26, R48, 0x1f, R13 ;  /* 0x0000001f301a7819 */ /* 0x000fe40000001e0d */
[----:B------:R-:W-:-:S02]  /*91c0*/  SHF.R.W.U32 R41, R13, 0x1f, R48 ;  /* 0x0000001f0d297819 */ /* 0x000fc40000001e30 */
[----:B------:R-:W-:Y:S02]  /*91d0*/  SHF.R.W.U32 R21, R12, 0x10, R21 ;  /* 0x000000100c157819 */ /* 0x000fe40000001e15 */
[----:B------:R-:W5:Y:S01]  /*91e0*/  LDL.64 R12, [UR9] ;  /* 0x00000009ff0c7983 */ /* 0x000f620008100a00 */
[----:B------:R-:W-:Y:S01]  /*91f0*/  IADD3.X R48, PT, PT, R9, R49, R27, P0, P1 ;  /* 0x0000003109307210 */ /* 0x000fe200007e241b */
[----:B------:R-:W0:Y:S01]  /*9200*/  LDCU.U8 UR7, c[0x3][0xe9] ;  /* 0x00c01d20ff0777ac */ /* 0x000e220008000000 */
[----:B------:R-:W-:Y:S01]  /*9210*/  IADD3 R49, P0, PT, R59, R44, RZ ;  /* 0x0000002c3b317210 */ /* 0x000fe20007f1e0ff */
[----:B------:R-:W5:Y:S01]  /*9220*/  LDL.64 R8, [UR8] ;  /* 0x00000008ff087983 */ /* 0x000f620008100a00 */
[----:B------:R-:W1:Y:S03]  /*9230*/  LDCU.U8 UR8, c[0x3][0xeb] ;  /* 0x00c01d60ff0877ac */ /* 0x000e660008000000 */
[----:B------:R-:W-:Y:S01]  /*9240*/  IMAD.X R44, R21, 0x1, R24, P0 ;  /* 0x00000001152c7824 */ /* 0x000fe200000e0618 */
[----:B------:R-:W-:-:S02]  /*9250*/  LOP3.LUT R24, R48, R57, RZ, 0x3c, !PT ;  /* 0x0000003930187212 */ /* 0x000fc400078e3cff */
[----:B------:R-:W-:Y:S02]  /*9260*/  IADD3 R14, P1, P2, R14, R53, R26 ;  /* 0x000000350e0e7210 */ /* 0x000fe40007a3e01a */
[----:B------:R-:W-:Y:S02]  /*9270*/  LOP3.LUT R50, R49, R25, RZ, 0x3c, !PT ;  /* 0x0000001931327212 */ /* 0x000fe400078e3cff */
[----:B------:R-:W-:Y:S02]  /*9280*/  IADD3 R25, P0, PT, R24, R49, RZ ;  /* 0x0000003118197210 */ /* 0x000fe40007f1e0ff */
[----:B------:R-:W-:Y:S02]  /*9290*/  LOP3.LUT R53, R44, R31, RZ, 0x3c, !PT ;  /* 0x0000001f2c357212 */ /* 0x000fe400078e3cff */
[----:B------:R-:W-:Y:S01]  /*92a0*/  LOP3.LUT R49, R55, R0, RZ, 0x3c, !PT ;  /* 0x0000000037317212 */ /* 0x000fe200078e3cff */
[----:B------:R-:W1:Y:S01]  /*92b0*/  LDCU.U8 UR9, c[0x3][0xef] ;  /* 0x00c01de0ff0977ac */ /* 0x000e620008000000 */
[----:B------:R-:W-:-:S02]  /*92c0*/  IADD3.X R24, PT, PT, R15, R20, R41, P1, P2 ;  /* 0x000000140f187210 */ /* 0x000fc40000fe4429 */
[----:B------:R-:W-:Y:S01]  /*92d0*/  SHF.R.W.U32 R31, R53, 0x1f, R50 ;  /* 0x0000001f351f7819 */ /* 0x000fe20000001e32 */
[----:B------:R-:W-:Y:S01]  /*92e0*/  IMAD.X R20, R49, 0x1, R44, P0 ;  /* 0x0000000131147824 */ /* 0x000fe200000e062c */
[----:B------:R-:W-:Y:S02]  /*92f0*/  SHF.R.W.U32 R15, R50, 0x1f, R53 ;  /* 0x0000001f320f7819 */ /* 0x000fe40000001e35 */
[----:B------:R-:W-:Y:S01]  /*9300*/  LOP3.LUT R50, R24, R5, RZ, 0x3c, !PT ;  /* 0x0000000518327212 */ /* 0x000fe200078e3cff */
[----:B0-----:R-:W-:Y:S01]  /*9310*/  ULEA UR7, UR7, UR6, 0x3 ;  /* 0x0000000607077291 */ /* 0x001fe2000f8e18ff */
[----:B------:R-:W-:Y:S02]  /*9320*/  LOP3.LUT R49, R25, R42, RZ, 0x3c, !PT ;  /* 0x0000002a19317212 */ /* 0x000fe400078e3cff */
[----:B------:R-:W-:Y:S01]  /*9330*/  IADD3 R37, P2, PT, R50, R37, RZ ;  /* 0x0000002532257210 */ /* 0x000fe20007f5e0ff */
[----:B-1----:R-:W-:Y:S01]  /*9340*/  ULEA UR8, UR8, UR6, 0x3 ;  /* 0x0000000608087291 */ /* 0x002fe2000f8e18ff */
[----:B------:R-:W-:-:S02]  /*9350*/  LOP3.LUT R50, R20, R27, RZ, 0x3c, !PT ;  /* 0x0000001b14327212 */ /* 0x000fc400078e3cff */
[----:B------:R-:W-:Y:S02]  /*9360*/  IADD3 R42, P0, P1, R28, R51, R36 ;  /* 0x000000331c2a7210 */ /* 0x000fe4000791e024 */
[----:B------:R-:W-:Y:S02]  /*9370*/  IADD3 R51, P3, P4, R38, R22, R31 ;  /* 0x0000001626337210 */ /* 0x000fe40007c7e01f */
[----:B------:R-:W-:Y:S02]  /*9380*/  LOP3.LUT R44, R14, R43, RZ, 0x3c, !PT ;  /* 0x0000002b0e2c7212 */ /* 0x000fe400078e3cff */
[----:B------:R-:W-:Y:S02]  /*9390*/  SHF.R.W.U32 R38, R49, 0x18, R50 ;  /* 0x0000001831267819 */ /* 0x000fe40000001e32 */
[----:B------:R-:W-:Y:S02]  /*93a0*/  SHF.R.W.U32 R49, R50, 0x18, R49 ;  /* 0x0000001832317819 */ /* 0x000fe40000001e31 */
[----:B------:R-:W-:Y:S01]  /*93b0*/  IADD3.X R50, PT, PT, R39, R23, R15, P3, P4 ;  /* 0x0000001727327210 */ /* 0x000fe20001fe840f */
[----:B------:R-:W-:Y:S01]  /*93c0*/  IMAD.X R44, R44, 0x1, R45, P2 ;  /* 0x000000012c2c7824 */ /* 0x000fe200010e062d */
[----:B------:R-:W5:Y:S01]  /*93d0*/  LDL.64 R22, [UR7] ;  /* 0x00000007ff167983 */ /* 0x000f620008100a00 */
[----:B------:R-:W-:Y:S01]  /*93e0*/  LOP3.LUT R28, R37, R26, RZ, 0x3c, !PT ;  /* 0x0000001a251c7212 */ /* 0x000fe200078e3cff */
[----:B------:R-:W-:-:S02]  /*93f0*/  ULEA UR9, UR9, UR6, 0x3 ;  /* 0x0000000609097291 */ /* 0x000fc4000f8e18ff */
[----:B------:R-:W5:Y:S01]  /*9400*/  LDL.64 R26, [UR8] ;  /* 0x00000008ff1a7983 */ /* 0x000f620008100a00 */
[----:B------:R-:W-:Y:S02]  /*9410*/  IADD3.X R4, PT, PT, R29, R4, R61, P0, P1 ;  /* 0x000000041d047210 */ /* 0x000fe400007e243d */
[----:B------:R-:W-:Y:S02]  /*9420*/  LOP3.LUT R41, R44, R41, RZ, 0x3c, !PT ;  /* 0x000000292c297212 */ /* 0x000fe400078e3cff */
[----:B------:R-:W-:Y:S01]  /*9430*/  LOP3.LUT R29, R50, R35, RZ, 0x3c, !PT ;  /* 0x00000023321d7212 */ /* 0x000fe200078e3cff */
[----:B------:R-:W0:Y:S01]  /*9440*/  LDCU.U8 UR7, c[0x3][0xed] ;  /* 0x00c01da0ff0777ac */ /* 0x000e220008000000 */
[----:B------:R-:W-:Y:S02]  /*9450*/  LOP3.LUT R45, R4, R21, RZ, 0x3c, !PT ;  /* 0x00000015042d7212 */ /* 0x000fe400078e3cff */
[----:B------:R-:W-:Y:S02]  /*9460*/  SHF.R.W.U32 R39, R28, 0x18, R41 ;  /* 0x000000181c277819 */ /* 0x000fe40000001e29 */
[----:B------:R-:W-:-:S02]  /*9470*/  SHF.R.W.U32 R41, R41, 0x18, R28 ;  /* 0x0000001829297819 */ /* 0x000fc40000001e1c */
[----:B------:R-:W-:Y:S02]  /*9480*/  IADD3 R40, P1, PT, R29, R40, RZ ;  /* 0x000000281d287210 */ /* 0x000fe40007f3e0ff */
[----:B------:R-:W5:Y:S01]  /*9490*/  LDL.64 R28, [UR9] ;  /* 0x00000009ff1c7983 */ /* 0x000f620008100a00 */
[----:B------:R-:W-:Y:S01]  /*94a0*/  IADD3 R45, P0, PT, R45, R34, RZ ;  /* 0x000000222d2d7210 */ /* 0x000fe20007f1e0ff */
[----:B------:R-:W1:Y:S01]  /*94b0*/  LDCU.64 UR8, c[0x3][0xf0] ;  /* 0x00c01e00ff0877ac */ /* 0x000e620008000a00 */
[----:B------:R-:W-:Y:S02]  /*94c0*/  LOP3.LUT R34, R51, R46, RZ, 0x3c, !PT ;  /* 0x0000002e33227212 */ /* 0x000fe400078e3cff */
[----:B------:R-:W-:-:S03]  /*94d0*/  LOP3.LUT R53, R42, R59, RZ, 0x3c, !PT ;  /* 0x0000003b2a357212 */ /* 0x000fc600078e3cff */
[----:B------:R-:W-:Y:S02]  /*94e0*/  IMAD.X R34, R34, 0x1, R47, P1 ;  /* 0x0000000122227824 */ /* 0x000fe400008e062f */
[----:B------:R-:W-:Y:S01]  /*94f0*/  IMAD.X R30, R53, 0x1, R30, P0 ;  /* 0x00000001351e7824 */ /* 0x000fe200000e061e */
[----:B------:R-:W-:Y:S02]  /*9500*/  LOP3.LUT R52, R45, R36, RZ, 0x3c, !PT ;  /* 0x000000242d347212 */ /* 0x000fe400078e3cff */
[----:B------:R-:W-:Y:S02]  /*9510*/  LOP3.LUT R36, R40, R31, RZ, 0x3c, !PT ;  /* 0x0000001f28247212 */ /* 0x000fe400078e3cff */
[----:B------:R-:W-:Y:S01]  /*9520*/  LOP3.LUT R15, R34, R15, RZ, 0x3c, !PT ;  /* 0x0000000f220f7212 */ /* 0x000fe200078e3cff */
[----:B0-----:R-:W-:Y:S01]  /*9530*/  ULEA UR7, UR7, UR6, 0x3 ;  /* 0x0000000607077291 */ /* 0x001fe2000f8e18ff */
[----:B------:R-:W-:Y:S02]  /*9540*/  LOP3.LUT R61, R30, R61, RZ, 0x3c, !PT ;  /* 0x0000003d1e3d7212 */ /* 0x000fe400078e3cff */
[----:B--2---:R-:W-:-:S02]  /*9550*/  IADD3 R53, P0, P1, R6, R55, R38 ;  /* 0x0000003706357210 */ /* 0x004fc4000791e026 */
[----:B------:R-:W-:Y:S02]  /*9560*/  SHF.R.W.U32 R31, R36, 0x18, R15 ;  /* 0x00000018241f7819 */ /* 0x000fe40000001e0f */
[----:B------:R-:W-:Y:S02]  /*9570*/  SHF.R.W.U32 R47, R52, 0x18, R61 ;  /* 0x00000018342f7819 */ /* 0x000fe40000001e3d */
[----:B------:R-:W-:Y:S02]  /*9580*/  SHF.R.W.U32 R15, R15, 0x18, R36 ;  /* 0x000000180f0f7819 */ /* 0x000fe40000001e24 */
[----:B------:R-:W-:Y:S02]  /*9590*/  IADD3.X R36, PT, PT, R7, R48, R49, P0, P1 ;  /* 0x0000003007247210 */ /* 0x000fe400007e2431 */
[----:B------:R-:W-:Y:S01]  /*95a0*/  SHF.R.W.U32 R61, R61, 0x18, R52 ;  /* 0x000000183d3d7819 */ /* 0x000fe20000001e34 */
[----:B------:R-:W2:Y:S01]  /*95b0*/  LDL.64 R6, [UR7] ;  /* 0x00000007ff067983 */ /* 0x000ea20008100a00 */
[----:B------:R-:W-:-:S02]  /*95c0*/  IADD3 R52, P0, P1, R32, R42, R47 ;  /* 0x0000002a20347210 */ /* 0x000fc4000791e02f */
[----:B------:R-:W-:Y:S02]  /*95d0*/  LOP3.LUT R57, R53, R48, R57, 0x96, !PT ;  /* 0x0000003035397212 */ /* 0x000fe400078e9639 */
[----:B------:R-:W-:Y:S01]  /*95e0*/  LOP3.LUT R32, R36, R55, R0, 0x96, !PT ;  /* 0x0000003724207212 */ /* 0x000fe200078e9600 */
[----:B-1----:R-:W-:Y:S01]  /*95f0*/  ULOP3.LUT UR7, UR8, 0xff, URZ, 0xc0, !UPT ;  /* 0x000000ff08077892 */ /* 0x002fe2000f8ec0ff */
[-C--:B------:R-:W-:Y:S02]  /*9600*/  IADD3.X R55, PT, PT, R33, R4.reuse, R61, P0, P1 ;  /* 0x0000000421377210 */ /* 0x080fe400007e243d */
[----:B------:R-:W-:Y:S01]  /*9610*/  SHF.R.W.U32 R0, R57, 0x10, R32 ;  /* 0x0000001039007819 */ /* 0x000fe20000001e20 */
[----:B------:R-:W-:Y:S01]  /*9620*/  ULEA UR7, UR7, UR6, 0x3 ;  /* 0x0000000607077291 */ /* 0x000fe2000f8e18ff */
[----:B------:R-:W-:Y:S02]  /*9630*/  LOP3.LUT R21, R52, R4, R21, 0x96, !PT ;  /* 0x0000000434157212 */ /* 0x000fe400078e9615 */
[----:B------:R-:W-:-:S02]  /*9640*/  LOP3.LUT R42, R55, R42, R59, 0x96, !PT ;  /* 0x0000002a372a7212 */ /* 0x000fc400078e963b */
[----:B------:R-:W-:Y:S02]  /*9650*/  SHF.R.W.U32 R57, R32, 0x10, R57 ;  /* 0x0000001020397819 */ /* 0x000fe40000001e39 */
[----:B------:R-:W-:Y:S01]  /*9660*/  IADD3 R25, P0, PT, R0, R25, RZ ;  /* 0x0000001900197210 */ /* 0x000fe20007f1e0ff */
[----:B------:R-:W-:Y:S01]  /*9670*/  ULOP3.LUT UR9, UR9, 0xff, URZ, 0xc0, !UPT ;  /* 0x000000ff09097892 */ /* 0x000fe2000f8ec0ff */
[----:B------:R-:W-:Y:S01]  /*9680*/  SHF.R.W.U32 R4, R21, 0x10, R42 ;  /* 0x0000001015047819 */ /* 0x000fe20000001e2a */
[----:B------:R-:W0:Y:S01]  /*9690*/  LDCU.U8 UR8, c[0x3][0xf2] ;  /* 0x00c01e40ff0877ac */ /* 0x000e220008000000 */
[----:B------:R-:W-:Y:S01]  /*96a0*/  SHF.R.W.U32 R59, R42, 0x10, R21 ;  /* 0x000000102a3b7819 */ /* 0x000fe20000001e15 */
[----:B------:R-:W-:Y:S01]  /*96b0*/  IMAD.X R42, R57, 0x1, R20, P0 ;  /* 0x00000001392a7824 */ /* 0x000fe200000e0614 */
[----:B------:R-:W-:Y:S01]  /*96c0*/  ULEA UR9, UR9, UR6, 0x3 ;  /* 0x0000000609097291 */ /* 0x000fe2000f8e18ff */
[----:B------:R-:W2:Y:S01]  /*96d0*/  LDL.64 R20, [UR7] ;  /* 0x00000007ff147983 */ /* 0x000ea20008100a00 */
[----:B------:R-:W-:-:S02]  /*96e0*/  LOP3.LUT R32, R25, R38, RZ, 0x3c, !PT ;  /* 0x0000002619207212 */ /* 0x000fc400078e3cff */
[----:B------:R-:W-:Y:S02]  /*96f0*/  LOP3.LUT R33, R42, R49, RZ, 0x3c, !PT ;  /* 0x000000312a217212 */ /* 0x000fe400078e3cff */
[----:B------:R-:W-:Y:S02]  /*9700*/  IADD3 R38, P0, PT, R4, R45, RZ ;  /* 0x0000002d04267210 */ /* 0x000fe40007f1e0ff */
[----:B------:R-:W-:Y:S02]  /*9710*/  SHF.R.W.U32 R49, R33, 0x1f, R32 ;  /* 0x0000001f21317819 */ /* 0x000fe40000001e20 */
[----:B------:R-:W-:Y:S02]  /*9720*/  SHF.R.W.U32 R45, R32, 0x1f, R33 ;  /* 0x0000001f202d7819 */ /* 0x000fe40000001e21 */
[----:B------:R-:W2:Y:S01]  /*9730*/  LDL.64 R32, [UR9] ;  /* 0x00000009ff207983 */ /* 0x000ea20008100a00 */
[----:B------:R-:W-:Y:S01]  /*9740*/  IMAD.X R30, R59, 0x1, R30, P0 ;  /* 0x000000013b1e7824 */ /* 0x000fe200000e061e */
[----:B0-----:R-:W-:Y:S01]  /*9750*/  ULEA UR8, UR8, UR6, 0x3 ;  /* 0x0000000608087291 */ /* 0x001fe2000f8e18ff */
[----:B------:R-:W-:-:S03]  /*9760*/  LOP3.LUT R47, R38, R47, RZ, 0x3c, !PT ;  /* 0x0000002f262f7212 */ /* 0x000fc600078e3cff */
[----:B------:R-:W-:Y:S02]  /*9770*/  LOP3.LUT R54, R30, R61, RZ, 0x3c, !PT ;  /* 0x0000003d1e367212 */ /* 0x000fe400078e3cff */
[----:B---3--:R-:W-:Y:S02]  /*9780*/  IADD3 R61, P0, P1, R18, R14, R39 ;  /* 0x0000000e123d7210 */ /* 0x008fe4000791e027 */
[----:B------:R-:W-:Y:S02]  /*9790*/  SHF.R.W.U32 R48, R54, 0x1f, R47 ;  /* 0x0000001f36307819 */ /* 0x000fe40000001e2f */
[----:B------:R-:W-:Y:S02]  /*97a0*/  SHF.R.W.U32 R47, R47, 0x1f, R54 ;  /* 0x0000001f2f2f7819 */ /* 0x000fe40000001e36 */
[-C--:B------:R-:W-:Y:S02]  /*97b0*/  IADD3.X R54, PT, PT, R19, R24.reuse, R41, P0, P1 ;  /* 0x0000001813367210 */ /* 0x080fe400007e2429 */
[----:B------:R-:W3:Y:S01]  /*97c0*/  LDL.64 R18, [UR8] ;  /* 0x00000008ff127983 */ /* 0x000ee20008100a00 */
[----:B------:R-:W0:Y:S01]  /*97d0*/  LDCU.U8 UR7, c[0x3][0xf6] ;  /* 0x00c01ec0ff0777ac */ /* 0x000e220008000000 */
[----:B------:R-:W-:-:S02]  /*97e0*/  LOP3.LUT R5, R61, R24, R5, 0x96, !PT ;  /* 0x000000183d057212 */ /* 0x000fc400078e9605 */
[----:B------:R-:W-:Y:S01]  /*97f0*/  LOP3.LUT R24, R54, R14, R43, 0x96, !PT ;  /* 0x0000000e36187212 */ /* 0x000fe200078e962b */
[----:B0-----:R-:W-:Y:S01]  /*9800*/  ULEA UR7, UR7, UR6, 0x3 ;  /* 0x0000000607077291 */ /* 0x001fe2000f8e18ff */
[----:B------:R-:W0:Y:S01]  /*9810*/  LDCU.U8 UR8, c[0x3][0xf3] ;  /* 0x00c01e60ff0877ac */ /* 0x000e220008000000 */
[----:B----4-:R-:W-:-:S04]  /*9820*/  IADD3 R14, P0, P1, R2, R51, R31 ;  /* 0x00000033020e7210 */ /* 0x010fc8000791e01f */
[-C--:B------:R-:W-:Y:S02]  /*9830*/  IADD3.X R43, PT, PT, R3, R50.reuse, R15, P0, P1 ;  /* 0x00000032032b7210 */ /* 0x080fe400007e240f */
[----:B------:R-:W-:Y:S01]  /*9840*/  LOP3.LUT R35, R14, R50, R35, 0x96, !PT ;  /* 0x000000320e237212 */ /* 0x000fe200078e9623 */
[----:B------:R-:W4:Y:S01]  /*9850*/  LDL.64 R2, [UR7] ;  /* 0x00000007ff027983 */ /* 0x000f220008100a00 */
[----:B------:R-:W-:Y:S02]  /*9860*/  LOP3.LUT R46, R43, R51, R46, 0x96, !PT ;  /* 0x000000332b2e7212 */ /* 0x000fe400078e962e */
[----:B-----5:R-:W-:Y:S02]  /*9870*/  IADD3 R53, P0, P1, R16, R53, R48 ;  /* 0x0000003510357210 */ /* 0x020fe4000791e030 */
[----:B------:R-:W-:Y:S02]  /*9880*/  SHF.R.W.U32 R16, R5, 0x10, R24 ;  /* 0x0000001005107819 */ /* 0x000fe40000001e18 */
[----:B------:R-:W-:-:S02]  /*9890*/  SHF.R.W.U32 R5, R24, 0x10, R5 ;  /* 0x0000001018057819 */ /* 0x000fc40000001e05 */
[----:B------:R-:W-:Y:S02]  /*98a0*/  SHF.R.W.U32 R24, R35, 0x10, R46 ;  /* 0x0000001023187819 */ /* 0x000fe40000001e2e */
[----:B------:R-:W-:Y:S02]  /*98b0*/  IADD3.X R17, PT, PT, R17, R36, R47, P0, P1 ;  /* 0x0000002411117210 */ /* 0x000fe400007e242f */
[----:B------:R-:W-:Y:S02]  /*98c0*/  SHF.R.W.U32 R36, R46, 0x10, R35 ;  /* 0x000000102e247819 */ /* 0x000fe40000001e23 */
[----:B------:R-:W-:Y:S02]  /*98d0*/  IADD3 R40, P1, PT, R24, R40, RZ ;  /* 0x0000002818287210 */ /* 0x000fe40007f3e0ff */
[----:B------:R-:W-:-:S03]  /*98e0*/  IADD3 R46, P0, PT, R16, R37, RZ ;  /* 0x00000025102e7210 */ /* 0x000fc60007f1e0ff */
[----:B------:R-:W-:Y:S01]  /*98f0*/  IMAD.X R34, R36, 0x1, R34, P1 ;  /* 0x0000000124227824 */ /* 0x000fe200008e0622 */
[----:B------:R-:W-:Y:S01]  /*9900*/  LOP3.LUT R35, R40, R31, RZ, 0x3c, !PT ;  /* 0x0000001f28237212 */ /* 0x000fe200078e3cff */
[----:B------:R-:W-:-:S03]  /*9910*/  IMAD.X R44, R5, 0x1, R44, P0 ;  /* 0x00000001052c7824 */ /* 0x000fc600000e062c */
[----:B------:R-:W-:Y:S02]  /*9920*/  LOP3.LUT R50, R34, R15, RZ, 0x3c, !PT ;  /* 0x0000000f22327212 */ /* 0x000fe400078e3cff */
[----:B------:R-:W-:Y:S02]  /*9930*/  LOP3.LUT R37, R46, R39, RZ, 0x3c, !PT ;  /* 0x000000272e257212 */ /* 0x000fe400078e3cff */
[----:B------:R-:W-:Y:S02]  /*9940*/  SHF.R.W.U32 R31, R50, 0x1f, R35 ;  /* 0x0000001f321f7819 */ /* 0x000fe40000001e23 */
[----:B------:R-:W-:Y:S02]  /*9950*/  SHF.R.W.U32 R15, R35, 0x1f, R50 ;  /* 0x0000001f230f7819 */ /* 0x000fe40000001e32 */
[----:B------:R-:W-:Y:S02]  /*9960*/  LOP3.LUT R56, R44, R41, RZ, 0x3c, !PT ;  /* 0x000000292c387212 */ /* 0x000fe400078e3cff */
[----:B------:R-:W-:-:S02]  /*9970*/  LOP3.LUT R35, R17, R36, RZ, 0x3c, !PT ;  /* 0x0000002411237212 */ /* 0x000fc400078e3cff */
[----:B------:R-:W-:Y:S02]  /*9980*/  SHF.R.W.U32 R39, R56, 0x1f, R37 ;  /* 0x0000001f38277819 */ /* 0x000fe40000001e25 */
[----:B------:R-:W-:Y:S02]  /*9990*/  IADD3 R35, P0, PT, R35, R46, RZ ;  /* 0x0000002e23237210 */ /* 0x000fe40007f1e0ff */
[----:B------:R-:W-:Y:S02]  /*99a0*/  LOP3.LUT R51, R53, R24, RZ, 0x3c, !PT ;  /* 0x0000001835337212 */ /* 0x000fe400078e3cff */
[----:B------:R-:W-:Y:S02]  /*99b0*/  SHF.R.W.U32 R37, R37, 0x1f, R56 ;  /* 0x0000001f25257819 */ /* 0x000fe40000001e38 */
[----:B------:R-:W-:Y:S01]  /*99c0*/  IADD3 R41, P1, P2, R10, R52, R39 ;  /* 0x000000340a297210 */ /* 0x000fe20007a3e027 */
[----:B------:R-:W-:-:S03]  /*99d0*/  IMAD.X R10, R51, 0x1, R44, P0 ;  /* 0x00000001330a7824 */ /* 0x000fc600000e062c */
[----:B------:R-:W-:Y:S02]  /*99e0*/  IADD3.X R44, PT, PT, R11, R55, R37, P1, P2 ;  /* 0x000000370b2c7210 */ /* 0x000fe40000fe4425 */
[----:B------:R-:W-:Y:S02]  /*99f0*/  LOP3.LUT R11, R35, R48, RZ, 0x3c, !PT ;  /* 0x00000030230b7212 */ /* 0x000fe400078e3cff */
[----:B------:R-:W-:Y:S02]  /*9a00*/  LOP3.LUT R46, R10, R47, RZ, 0x3c, !PT ;  /* 0x0000002f0a2e7212 */ /* 0x000fe400078e3cff */
[----:B------:R-:W-:Y:S01]  /*9a10*/  LOP3.LUT R51, R44, R57, RZ, 0x3c, !PT ;  /* 0x000000392c337212 */ /* 0x000fe200078e3cff */
[----:B------:R-:W1:Y:S01]  /*9a20*/  LDCU.U8 UR7, c[0x3][0xf1] ;  /* 0x00c01e20ff0777ac */ /* 0x000e620008000000 */
[----:B------:R-:W-:Y:S02]  /*9a30*/  IADD3 R47, P3, P4, R12, R14, R49 ;  /* 0x0000000e0c2f7210 */ /* 0x000fe40007c7e031 */
[----:B------:R-:W-:-:S02]  /*9a40*/  SHF.R.W.U32 R12, R11, 0x18, R46 ;  /* 0x000000180b0c7819 */ /* 0x000fc40000001e2e */
[----:B------:R-:W-:Y:S02]  /*9a50*/  SHF.R.W.U32 R11, R46, 0x18, R11 ;  /* 0x000000182e0b7819 */ /* 0x000fe40000001e0b */
[----:B------:R-:W-:Y:S02]  /*9a60*/  IADD3.X R46, PT, PT, R13, R43, R45, P3, P4 ;  /* 0x0000002b0d2e7210 */ /* 0x000fe40001fe842d */
[----:B------:R-:W-:Y:S02]  /*9a70*/  IADD3 R40, P0, PT, R51, R40, RZ ;  /* 0x0000002833287210 */ /* 0x000fe40007f1e0ff */
[----:B------:R-:W-:Y:S02]  /*9a80*/  LOP3.LUT R13, R41, R0, RZ, 0x3c, !PT ;  /* 0x00000000290d7212 */ /* 0x000fe400078e3cff */
[----:B------:R-:W-:Y:S01]  /*9a90*/  IADD3 R61, P1, P2, R8, R61, R31 ;  /* 0x0000003d083d7210 */ /* 0x000fe20007a3e01f */
[----:B------:R-:W5:Y:S02]  /*9aa0*/  LDCU.U8 UR9, c[0x3][0xf5] ;  /* 0x00c01ea0ff0977ac */ /* 0x000f640008000000 */
[----:B------:R-:W-:Y:S01]  /*9ab0*/  IMAD.X R34, R13, 0x1, R34, P0 ;  /* 0x000000010d227824 */ /* 0x000fe200000e0622 */
[----:B------:R-:W-:Y:S01]  /*9ac0*/  IADD3.X R54, PT, PT, R9, R54, R15, P1, P2 ;  /* 0x0000003609367210 */ /* 0x000fe20000fe440f */
[----:B0-----:R-:W-:Y:S01]  /*9ad0*/  ULEA UR8, UR8, UR6, 0x3 ;  /* 0x0000000608087291 */ /* 0x001fe2000f8e18ff */
[----:B------:R-:W-:-:S02]  /*9ae0*/  LOP3.LUT R9, R46, R5, RZ, 0x3c, !PT ;  /* 0x000000052e097212 */ /* 0x000fc400078e3cff */
[----:B------:R-:W-:Y:S02]  /*9af0*/  LOP3.LUT R48, R54, R59, RZ, 0x3c, !PT ;  /* 0x0000003b36307212 */ /* 0x000fe400078e3cff */
[----:B------:R-:W-:Y:S02]  /*9b00*/  LOP3.LUT R13, R40, R39, RZ, 0x3c, !PT ;  /* 0x00000027280d7212 */ /* 0x000fe400078e3cff */
[----:B------:R-:W-:Y:S01]  /*9b10*/  LOP3.LUT R8, R34, R37, RZ, 0x3c, !PT ;  /* 0x0000002522087212 */ /* 0x000fe200078e3cff */
[----:B------:R-:W0:Y:S01]  /*9b20*/  LDCU.U8 UR10, c[0x3][0xf7] ;  /* 0x00c01ee0ff0a77ac */ /* 0x000e220008000000 */
[----:B------:R-:W-:Y:S02]  /*9b30*/  IADD3 R48, P0, PT, R48, R25, RZ ;  /* 0x0000001930307210 */ /* 0x000fe40007f1e0ff */
[----:B------:R-:W-:Y:S02]  /*9b40*/  IADD3 R38, P1, PT, R9, R38, RZ ;  /* 0x0000002609267210 */ /* 0x000fe40007f3e0ff */
[----:B------:R-:W-:-:S02]  /*9b50*/  LOP3.LUT R39, R61, R4, RZ, 0x3c, !PT ;  /* 0x000000043d277212 */ /* 0x000fc400078e3cff */
[----:B------:R-:W-:Y:S02]  /*9b60*/  LOP3.LUT R37, R47, R16, RZ, 0x3c, !PT ;  /* 0x000000102f257212 */ /* 0x000fe400078e3cff */
[----:B------:R-:W-:Y:S01]  /*9b70*/  SHF.R.W.U32 R25, R13, 0x18, R8 ;  /* 0x000000180d197819 */ /* 0x000fe20000001e08 */
[----:B-1----:R-:W-:Y:S01]  /*9b80*/  ULEA UR7, UR7, UR6, 0x3 ;  /* 0x0000000607077291 */ /* 0x002fe2000f8e18ff */
[----:B------:R-:W-:Y:S02]  /*9b90*/  SHF.R.W.U32 R13, R8, 0x18, R13 ;  /* 0x00000018080d7819 */ /* 0x000fe40000001e0d */
[----:B------:R-:W4:Y:S01]  /*9ba0*/  LDL.64 R8, [UR8] ;  /* 0x00000008ff087983 */ /* 0x000f220008100a00 */
[----:B------:R-:W-:Y:S01]  /*9bb0*/  IMAD.X R42, R39, 0x1, R42, P0 ;  /* 0x00000001272a7824 */ /* 0x000fe200000e062a */
[----:B------:R-:W1:Y:S01]  /*9bc0*/  LDCU UR8, c[0x3][0xf8] ;  /* 0x00c01f00ff0877ac */ /* 0x000e620008000800 */
[----:B------:R-:W-:Y:S01]  /*9bd0*/  IMAD.X R30, R37, 0x1, R30, P1 ;  /* 0x00000001251e7824 */ /* 0x000fe200008e061e */
[----:B------:R-:W-:-:S02]  /*9be0*/  LOP3.LUT R49, R38, R49, RZ, 0x3c, !PT ;  /* 0x0000003126317212 */ /* 0x000fc400078e3cff */
[----:B------:R-:W-:Y:S01]  /*9bf0*/  LOP3.LUT R52, R42, R15, RZ, 0x3c, !PT ;  /* 0x0000000f2a347212 */ /* 0x000fe200078e3cff */
[----:B-----5:R-:W-:Y:S01]  /*9c00*/  ULEA UR9, UR9, UR6, 0x3 ;  /* 0x0000000609097291 */ /* 0x020fe2000f8e18ff */
[----:B------:R-:W-:Y:S01]  /*9c10*/  LOP3.LUT R50, R30, R45, RZ, 0x3c, !PT ;  /* 0x0000002d1e327212 */ /* 0x000fe200078e3cff */
[----:B------:R-:W5:Y:S01]  /*9c20*/  LDL.64 R14, [UR7] ;  /* 0x00000007ff0e7983 */ /* 0x000f620008100a00 */
[----:B0-----:R-:W-:Y:S02]  /*9c30*/  ULEA UR10, UR10, UR6, 0x3 ;  /* 0x000000060a0a7291 */ /* 0x001fe4000f8e18ff */
[----:B------:R-:W-:Y:S02]  /*9c40*/  SHF.R.W.U32 R37, R49, 0x18, R50 ;  /* 0x0000001831257819 */ /* 0x000fe40000001e32 */
[----:B------:R-:W-:Y:S02]  /*9c50*/  SHF.R.W.U32 R45, R50, 0x18, R49 ;  /* 0x00000018322d7819 */ /* 0x000fe40000001e31 */
[----:B------:R-:W-:-:S02]  /*9c60*/  IADD3 R49, P0, P1, R22, R53, R12 ;  /* 0x0000003516317210 */ /* 0x000fc4000791e00c */
[----:B------:R-:W-:Y:S02]  /*9c70*/  IADD3 R43, P2, P3, R26, R41, R25 ;  /* 0x000000291a2b7210 */ /* 0x000fe40007b5e019 */
[-C--:B------:R-:W-:Y:S02]  /*9c80*/  IADD3.X R51, PT, PT, R23, R17.reuse, R11, P0, P1 ;  /* 0x0000001117337210 */ /* 0x080fe400007e240b */
[----:B------:R-:W5:Y:S01]  /*9c90*/  LDL.64 R22, [UR9] ;  /* 0x00000009ff167983 */ /* 0x000f620008100a00 */
[----:B------:R-:W-:Y:S01]  /*9ca0*/  IADD3.X R55, PT, PT, R27, R44, R13, P2, P3 ;  /* 0x0000002c1b377210 */ /* 0x000fe200017e640d */
[----:B-1----:R-:W-:Y:S01]  /*9cb0*/  ULOP3.LUT UR7, UR8, 0xff, URZ, 0xc0, !UPT ;  /* 0x000000ff08077892 */ /* 0x002fe2000f8ec0ff */
[----:B------:R-:W-:Y:S01]  /*9cc0*/  LOP3.LUT R36, R49, R17, R36, 0x96, !PT ;  /* 0x0000001131247212 */ /* 0x000fe200078e9624 */
[----:B------:R-:W5:Y:S01]  /*9cd0*/  LDL.64 R26, [UR10] ;  /* 0x0000000aff1a7983 */ /* 0x000f620008100a00 */
[----:B------:R-:W-:Y:S01]  /*9ce0*/  LOP3.LUT R17, R55, R41, R0, 0x96, !PT ;  /* 0x0000002937117212 */ /* 0x000fe200078e9600 */
[----:B------:R-:W-:Y:S01]  /*9cf0*/  ULEA UR7, UR7, UR6, 0x3 ;  /* 0x0000000607077291 */ /* 0x000fe2000f8e18ff */
[----:B------:R-:W-:-:S02]  /*9d00*/  IADD3 R41, P0, P1, R28, R47, R37 ;  /* 0x0000002f1c297210 */ /* 0x000fc4000791e025 */
[----:B------:R-:W-:Y:S02]  /*9d10*/  LOP3.LUT R44, R43, R44, R57, 0x96, !PT ;  /* 0x0000002c2b2c7212 */ /* 0x000fe400078e9639 */
[----:B------:R-:W-:Y:S02]  /*9d20*/  IADD3.X R57, PT, PT, R29, R46, R45, P0, P1 ;  /* 0x0000002e1d397210 */ /* 0x000fe400007e242d */
[----:B------:R-:W-:Y:S02]  /*9d30*/  LOP3.LUT R24, R51, R53, R24, 0x96, !PT ;  /* 0x0000003533187212 */ /* 0x000fe400078e9618 */
[----:B------:R-:W-:Y:S02]  /*9d40*/  SHF.R.W.U32 R53, R44, 0x10, R17 ;  /* 0x000000102c357819 */ /* 0x000fe40000001e11 */
[----:B------:R-:W-:Y:S01]  /*9d50*/  SHF.R.W.U32 R29, R17, 0x10, R44 ;  /* 0x00000010111d7819 */ /* 0x000fe20000001e2c */
[----:B------:R-:W0:Y:S01]  /*9d60*/  LDCU.U8 UR9, c[0x3][0xfa] ;  /* 0x00c01f40ff0977ac */ /* 0x000e220008000000 */
[----:B------:R-:W-:-:S02]  /*9d70*/  LOP3.LUT R44, R57, R47, R16, 0x96, !PT ;  /* 0x0000002f392c7212 */ /* 0x000fc400078e9610 */
[----:B------:R-:W5:Y:S01]  /*9d80*/  LDL.64 R16, [UR7] ;  /* 0x00000007ff107983 */ /* 0x000f620008100a00 */
[----:B------:R-:W-:Y:S01]  /*9d90*/  LOP3.LUT R28, R41, R46, R5, 0x96, !PT ;  /* 0x0000002e291c7212 */ /* 0x000fe200078e9605 */
[----:B------:R-:W1:Y:S01]  /*9da0*/  LDCU UR7, c[0x3][0xfc] ;  /* 0x00c01f80ff0777ac */ /* 0x000e620008000800 */
[----:B------:R-:W-:Y:S01]  /*9db0*/  IADD3 R40, P0, PT, R53, R40, RZ ;  /* 0x0000002835287210 */ /* 0x000fe20007f1e0ff */
[----:B------:R-:W2:Y:S01]  /*9dc0*/  LDCU.U8 UR8, c[0x3][0xf9] ;  /* 0x00c01f20ff0877ac */ /* 0x000ea20008000000 */
[----:B------:R-:W-:-:S03]  /*9dd0*/  SHF.R.W.U32 R5, R28, 0x10, R44 ;  /* 0x000000101c057819 */ /* 0x000fc60000001e2c */
[----:B------:R-:W-:Y:S01]  /*9de0*/  IMAD.X R34, R29, 0x1, R34, P0 ;  /* 0x000000011d227824 */ /* 0x000fe200000e0622 */
[----:B------:R-:W-:Y:S02]  /*9df0*/  SHF.R.W.U32 R28, R44, 0x10, R28 ;  /* 0x000000102c1c7819 */ /* 0x000fe40000001e1c */
[----:B------:R-:W-:Y:S02]  /*9e00*/  IADD3 R38, P2, PT, R5, R38, RZ ;  /* 0x0000002605267210 */ /* 0x000fe40007f5e0ff */
[----:B------:R-:W-:Y:S01]  /*9e10*/  LOP3.LUT R39, R48, R31, RZ, 0x3c, !PT ;  /* 0x0000001f30277212 */ /* 0x000fe200078e3cff */
[----:B------:R-:W2:Y:S01]  /*9e20*/  LDCU.U8 UR11, c[0x3][0xfe] ;  /* 0x00c01fc0ff0b77ac */ /* 0x000ea20008000000 */
[----:B------:R-:W-:Y:S01]  /*9e30*/  SHF.R.W.U32 R0, R36, 0x10, R24 ;  /* 0x0000001024007819 */ /* 0x000fe20000001e18 */
[----:B------:R-:W-:Y:S01]  /*9e40*/  IMAD.X R30, R28, 0x1, R30, P2 ;  /* 0x000000011c1e7824 */ /* 0x000fe200010e061e */
[----:B------:R-:W-:Y:S02]  /*9e50*/  SHF.R.W.U32 R47, R24, 0x10, R36 ;  /* 0x00000010182f7819 */ /* 0x000fe40000001e24 */
[----:B------:R-:W-:-:S02]  /*9e60*/  SHF.R.W.U32 R31, R39, 0x18, R52 ;  /* 0x00000018271f7819 */ /* 0x000fc40000001e34 */
[----:B------:R-:W-:Y:S02]  /*9e70*/  LOP3.LUT R25, R40, R25, RZ, 0x3c, !PT ;  /* 0x0000001928197212 */ /* 0x000fe400078e3cff */
[----:B------:R-:W-:Y:S01]  /*9e80*/  LOP3.LUT R24, R34, R13, RZ, 0x3c, !PT ;  /* 0x0000000d22187212 */ /* 0x000fe200078e3cff */
[----:B0-----:R-:W-:Y:S01]  /*9e90*/  ULEA UR9, UR9, UR6, 0x3 ;  /* 0x0000000609097291 */ /* 0x001fe2000f8e18ff */
[----:B------:R-:W-:Y:S01]  /*9ea0*/  SHF.R.W.U32 R39, R52, 0x18, R39 ;  /* 0x0000001834277819 */ /* 0x000fe20000001e27 */
[----:B-1----:R-:W-:Y:S01]  /*9eb0*/  ULOP3.LUT UR7, UR7, 0xff, URZ, 0xc0, !UPT ;  /* 0x000000ff07077892 */ /* 0x002fe2000f8ec0ff */
[----:B--2---:R-:W-:Y:S02]  /*9ec0*/  IADD3 R44, P0, P1, R6, R61, R31 ;  /* 0x0000003d062c7210 */ /* 0x004fe4000791e01f */
[----:B------:R-:W-:Y:S02]  /*9ed0*/  SHF.R.W.U32 R36, R24, 0x1f, R25 ;  /* 0x0000001f18247819 */ /* 0x000fe40000001e19 */
[----:B------:R-:W-:Y:S01]  /*9ee0*/  SHF.R.W.U32 R13, R25, 0x1f, R24 ;  /* 0x0000001f190d7819 */ /* 0x000fe20000001e18 */
[----:B------:R-:W-:Y:S01]  /*9ef0*/  ULEA UR8, UR8, UR6, 0x3 ;  /* 0x0000000608087291 */ /* 0x000fe2000f8e18ff */
[----:B------:R-:W-:-:S02]  /*9f00*/  LOP3.LUT R24, R38, R37, RZ, 0x3c, !PT ;  /* 0x0000002526187212 */ /* 0x000fc400078e3cff */
[----:B------:R-:W-:Y:S02]  /*9f10*/  LOP3.LUT R45, R30, R45, RZ, 0x3c, !PT ;  /* 0x0000002d1e2d7212 */ /* 0x000fe400078e3cff */
[-C--:B------:R-:W-:Y:S02]  /*9f20*/  IADD3.X R46, PT, PT, R7, R54.reuse, R39, P0, P1 ;  /* 0x00000036072e7210 */ /* 0x080fe400007e2427 */
[----:B------:R-:W-:Y:S01]  /*9f30*/  SHF.R.W.U32 R37, R45, 0x1f, R24 ;  /* 0x0000001f2d257819 */ /* 0x000fe20000001e18 */
[----:B------:R-:W2:Y:S01]  /*9f40*/  LDL.64 R6, [UR9] ;  /* 0x00000009ff067983 */ /* 0x000ea20008100a00 */
[----:B------:R-:W-:Y:S01]  /*9f50*/  LOP3.LUT R61, R46, R61, R4, 0x96, !PT ;  /* 0x0000003d2e3d7212 */ /* 0x000fe200078e9604 */
[----:B------:R-:W-:Y:S01]  /*9f60*/  ULEA UR10, UR7, UR6, 0x3 ;  /* 0x00000006070a7291 */ /* 0x000fe2000f8e18ff */
[----:B------:R-:W-:Y:S02]  /*9f70*/  SHF.R.W.U32 R4, R24, 0x1f, R45 ;  /* 0x0000001f18047819 */ /* 0x000fe40000001e2d */
[----:B------:R-:W-:Y:S01]  /*9f80*/  IADD3 R50, P0, P1, R20, R49, R37 ;  /* 0x0000003114327210 */ /* 0x000fe2000791e025 */
[----:B------:R-:W2:Y:S01]  /*9f90*/  LDL.64 R24, [UR8] ;  /* 0x00000008ff187983 */ /* 0x000ea20008100a00 */
[----:B------:R-:W0:Y:S02]  /*9fa0*/  LDCU.U8 UR7, c[0x3][0xfb] ;  /* 0x00c01f60ff0777ac */ /* 0x000e240008000000 */
[----:B------:R-:W-:Y:S01]  /*9fb0*/  IADD3.X R52, PT, PT, R21, R51, R4, P0, P1 ;  /* 0x0000003315347210 */ /* 0x000fe200007e2404 */
[----:B------:R-:W-:Y:S01]  /*9fc0*/  ULEA UR11, UR11, UR6, 0x3 ;  /* 0x000000060b0b7291 */ /* 0x000fe2000f8e18ff */
[----:B------:R-:W-:Y:S01]  /*9fd0*/  IADD3 R35, P0, PT, R0, R35, RZ ;  /* 0x0000002300237210 */ /* 0x000fe20007f1e0ff */
[----:B------:R-:W2:Y:S01]  /*9fe0*/  LDL.64 R20, [UR10] ;  /* 0x0000000aff147983 */ /* 0x000ea20008100a00 */
[----:B------:R-:W-:-:S02]  /*9ff0*/  LOP3.LUT R54, R44, R54, R59, 0x96, !PT ;  /* 0x000000362c367212 */ /* 0x000fc400078e963b */
[----:B------:R-:W-:Y:S01]  /*a000*/  IADD3 R44, P1, P2, R32, R44, R36 ;  /* 0x0000002c202c7210 */ /* 0x000fe20007a3e024 */
[----:B------:R-:W-:Y:S01]  /*a010*/  IMAD.X R56, R47, 0x1, R10, P0 ;  /* 0x000000012f387824 */ /* 0x000fe200000e060a */
[----:B------:R-:W1:Y:S02]  /*a020*/  LDCU.U8 UR8, c[0x3][0xfd] ;  /* 0x00c01fa0ff0877ac */ /* 0x000e640008000000 */
[----:B------:R-:W-:Y:S02]  /*a030*/  IADD3.X R45, PT, PT, R33, R46, R13, P1, P2 ;  /* 0x0000002e212d7210 */ /* 0x000fe40000fe440d */
[----:B------:R-:W2:Y:S01]  /*a040*/  LDL.64 R32, [UR11] ;  /* 0x0000000bff207983 */ /* 0x000ea20008100a00 */
[----:B------:R-:W-:Y:S02]  /*a050*/  LOP3.LUT R46, R35, R12, RZ, 0x3c, !PT ;  /* 0x0000000c232e7212 */ /* 0x000fe400078e3cff */
[----:B------:R-:W-:Y:S01]  /*a060*/  LOP3.LUT R11, R56, R11, RZ, 0x3c, !PT ;  /* 0x0000000b380b7212 */ /* 0x000fe200078e3cff */
[----:B------:R-:W1:Y:S03]  /*a070*/  LDCU.U8 UR9, c[0x3][0xff] ;  /* 0x00c01fe0ff0977ac */ /* 0x000e660008000000 */
[----:B------:R-:W-:Y:S01]  /*a080*/  SHF.R.W.U32 R12, R11, 0x1f, R46 ;  /* 0x0000001f0b0c7819 */ /* 0x000fe20000001e2e */
[----:B0-----:R-:W-:Y:S01]  /*a090*/  ULEA UR7, UR7, UR6, 0x3 ;  /* 0x0000000607077291 */ /* 0x001fe2000f8e18ff */
[----:B------:R-:W-:-:S02]  /*a0a0*/  SHF.R.W.U32 R46, R46, 0x1f, R11 ;  /* 0x0000001f2e2e7819 */ /* 0x000fc40000001e0b */
[----:B---3--:R-:W-:Y:S02]  /*a0b0*/  IADD3 R49, P0, P1, R18, R43, R12 ;  /* 0x0000002b12317210 */ /* 0x008fe4000791e00c */
[----:B------:R-:W-:Y:S02]  /*a0c0*/  SHF.R.W.U32 R58, R54, 0x10, R61 ;  /* 0x00000010363a7819 */ /* 0x000fe40000001e3d */
[----:B------:R-:W-:Y:S02]  /*a0d0*/  SHF.R.W.U32 R61, R61, 0x10, R54 ;  /* 0x000000103d3d7819 */ /* 0x000fe40000001e36 */
[----:B------:R-:W-:Y:S01]  /*a0e0*/  IADD3.X R54, PT, PT, R19, R55, R46, P0, P1 ;  /* 0x0000003713367210 */ /* 0x000fe200007e242e */
[----:B-1----:R-:W-:Y:S01]  /*a0f0*/  ULEA UR8, UR8, UR6, 0x3 ;  /* 0x0000000608087291 */ /* 0x002fe2000f8e18ff */
[----:B------:R-:W-:Y:S01]  /*a100*/  IADD3 R48, P0, PT, R58, R48, RZ ;  /* 0x000000303a307210 */ /* 0x000fe20007f1e0ff */
[----:B------:R-:W3:Y:S01]  /*a110*/  LDL.64 R10, [UR7] ;  /* 0x00000007ff0a7983 */ /* 0x000ee20008100a00 */
[----:B------:R-:W-:-:S03]  /*a120*/  ULEA UR9, UR9, UR6, 0x3 ;  /* 0x0000000609097291 */ /* 0x000fc6000f8e18ff */
[----:B------:R-:W-:Y:S01]  /*a130*/  IMAD.X R60, R61, 0x1, R42, P0 ;  /* 0x000000013d3c7824 */ /* 0x000fe200000e062a */
[----:B------:R-:W-:Y:S01]  /*a140*/  LOP3.LUT R31, R48, R31, RZ, 0x3c, !PT ;  /* 0x0000001f301f7212 */ /* 0x000fe200078e3cff */
[----:B------:R-:W0:Y:S01]  /*a150*/  LDCU.64 UR6, c[0x0][0x390] ;  /* 0x00007200ff0677ac */ /* 0x000e220008000a00 */
[----:B------:R-:W3:Y:S02]  /*a160*/  LDL.64 R42, [UR8] ;  /* 0x00000008ff2a7983 */ /* 0x000ee40008100a00 */
[----:B------:R-:W-:-:S04]  /*a170*/  LOP3.LUT R18, R60, R39, RZ, 0x3c, !PT ;  /* 0x000000273c127212 */ /* 0x000fc800078e3cff */
[----:B------:R-:W-:Y:S02]  /*a180*/  SHF.R.W.U32 R39, R18, 0x1f, R31 ;  /* 0x0000001f12277819 */ /* 0x000fe40000001e1f */
[----:B------:R-:W-:Y:S02]  /*a190*/  SHF.R.W.U32 R31, R31, 0x1f, R18 ;  /* 0x0000001f1f1f7819 */ /* 0x000fe40000001e12 */
[----:B------:R-:W3:Y:S01]  /*a1a0*/  LDL.64 R18, [UR9] ;  /* 0x00000009ff127983 */ /* 0x000ee20008100a00 */
[----:B------:R-:W-:Y:S02]  /*a1b0*/  LOP3.LUT R51, R44, R5, RZ, 0x3c, !PT ;  /* 0x000000052c337212 */ /* 0x000fe400078e3cff */
[----:B----4-:R-:W-:-:S04]  /*a1c0*/  IADD3 R41, P0, P1, R2, R41, R39 ;  /* 0x0000002902297210 */ /* 0x010fc8000791e027 */
[----:B------:R-:W-:Y:S02]  /*a1d0*/  IADD3.X R2, PT, PT, R3, R57, R31, P0, P1 ;  /* 0x0000003903027210 */ /* 0x000fe400007e241f */
[----:B------:R-:W-:-:S04]  /*a1e0*/  LOP3.LUT R3, R52, R29, RZ, 0x3c, !PT ;  /* 0x0000001d34037212 */ /* 0x000fc800078e3cff */
[----:B------:R-:W-:Y:S02]  /*a1f0*/  IADD3 R48, P0, PT, R3, R48, RZ ;  /* 0x0000003003307210 */ /* 0x000fe40007f1e0ff */
[----:B------:R-:W-:-:S05]  /*a200*/  LOP3.LUT R3, R50, R53, RZ, 0x3c, !PT ;  /* 0x0000003532037212 */ /* 0x000fca00078e3cff */
[----:B------:R-:W-:Y:S01]  /*a210*/  IMAD.X R3, R3, 0x1, R60, P0 ;  /* 0x0000000103037824 */ /* 0x000fe200000e063c */
[----:B------:R-:W-:-:S04]  /*a220*/  LOP3.LUT R60, R45, R28, RZ, 0x3c, !PT ;  /* 0x0000001c2d3c7212 */ /* 0x000fc800078e3cff */
[----:B------:R-:W-:-:S05]  /*a230*/  IADD3 R35, P0, PT, R60, R35, RZ ;  /* 0x000000233c237210 */ /* 0x000fca0007f1e0ff */
[----:B------:R-:W-:Y:S01]  /*a240*/  IMAD.X R56, R51, 0x1, R56, P0 ;  /* 0x0000000133387824 */ /* 0x000fe200000e0638 */
[----:B------:R-:W-:Y:S02]  /*a250*/  LOP3.LUT R37, R48, R37, RZ, 0x3c, !PT ;  /* 0x0000002530257212 */ /* 0x000fe400078e3cff */
[----:B------:R-:W-:Y:S02]  /*a260*/  LOP3.LUT R60, R3, R4, RZ, 0x3c, !PT ;  /* 0x00000004033c7212 */ /* 0x000fe400078e3cff */
[----:B------:R-:W-:Y:S02]  /*a270*/  LOP3.LUT R4, R35, R36, RZ, 0x3c, !PT ;  /* 0x0000002423047212 */ /* 0x000fe400078e3cff */
[----:B------:R-:W-:Y:S02]  /*a280*/  LOP3.LUT R55, R56, R13, RZ, 0x3c, !PT ;  /* 0x0000000d38377212 */ /* 0x000fe400078e3cff */
[----:B------:R-:W-:Y:S02]  /*a290*/  SHF.R.W.U32 R13, R37, 0x18, R60 ;  /* 0x00000018250d7819 */ /* 0x000fe40000001e3c */
[----:B------:R-:W-:-:S02]  /*a2a0*/  SHF.R.W.U32 R51, R60, 0x18, R37 ;  /* 0x000000183c337819 */ /* 0x000fc40000001e25 */
[----:B------:R-:W-:Y:S02]  /*a2b0*/  SHF.R.W.U32 R37, R4, 0x18, R55 ;  /* 0x0000001804257819 */ /* 0x000fe40000001e37 */
[----:B------:R-:W-:Y:S02]  /*a2c0*/  SHF.R.W.U32 R4, R55, 0x18, R4 ;  /* 0x0000001837047819 */ /* 0x000fe40000001e04 */
[----:B------:R-:W-:Y:S02]  /*a2d0*/  LOP3.LUT R55, R54, R61, RZ, 0x3c, !PT ;  /* 0x0000003d36377212 */ /* 0x000fe400078e3cff */
[----:B------:R-:W-:Y:S02]  /*a2e0*/  LOP3.LUT R57, R49, R58, RZ, 0x3c, !PT ;  /* 0x0000003a31397212 */ /* 0x000fe400078e3cff */
        /* <DEDUP_REMOVED lines=8> */
[----:B------:R-:W-:Y:S02]  /*a370*/  SHF.R.W.U32 R12, R30, 0x18, R46 ;  /* 0x000000181e0c7819 */ /* 0x000fe40000001e2e */
[----:B------:R-:W-:Y:S02]  /*a380*/  SHF.R.W.U32 R59, R46, 0x18, R30 ;  /* 0x000000182e3b7819 */ /* 0x000fe40000001e1e */
[----:B------:R-:W-:Y:S02]  /*a390*/  LOP3.LUT R30, R34, R31, RZ, 0x3c, !PT ;  /* 0x0000001f221e7212 */ /* 0x000fe400078e3cff */
[----:B------:R-:W-:Y:S02]  /*a3a0*/  LOP3.LUT R39, R40, R39, RZ, 0x3c, !PT ;  /* 0x0000002728277212 */ /* 0x000fe400078e3cff */
[----:B------:R-:W-:Y:S02]  /*a3b0*/  IADD3 R31, P0, P1, R8, R49, R12 ;  /* 0x00000031081f7210 */ /* 0x000fe4000791e00c */
[----:B------:R-:W-:-:S02]  /*a3c0*/  SHF.R.W.U32 R8, R39, 0x18, R30 ;  /* 0x0000001827087819 */ /* 0x000fc40000001e1e */
[-C--:B------:R-:W-:Y:S02]  /*a3d0*/  IADD3.X R9, PT, PT, R9, R54.reuse, R59, P0, P1 ;  /* 0x0000003609097210 */ /* 0x080fe400007e243b */
[----:B------:R-:W-:Y:S02]  /*a3e0*/  SHF.R.W.U32 R39, R30, 0x18, R39 ;  /* 0x000000181e277819 */ /* 0x000fe40000001e27 */
[----:B------:R-:W-:Y:S02]  /*a3f0*/  LOP3.LUT R30, R31, R54, R61, 0x96, !PT ;  /* 0x000000361f1e7212 */ /* 0x000fe400078e963d */
[----:B------:R-:W-:Y:S02]  /*a400*/  LOP3.LUT R61, R9, R49, R58, 0x96, !PT ;  /* 0x00000031093d7212 */ /* 0x000fe400078e963a */
[----:B-----5:R-:W-:Y:S02]  /*a410*/  IADD3 R49, P0, P1, R14, R50, R13 ;  /* 0x000000320e317210 */ /* 0x020fe4000791e00d */
[----:B------:R-:W-:-:S02]  /*a420*/  SHF.R.W.U32 R14, R30, 0x10, R61 ;  /* 0x000000101e0e7819 */ /* 0x000fc40000001e3d */
[----:B------:R-:W-:Y:S02]  /*a430*/  IADD3.X R15, PT, PT, R15, R52, R51, P0, P1 ;  /* 0x000000340f0f7210 */ /* 0x000fe400007e2433 */
[----:B------:R-:W-:Y:S02]  /*a440*/  SHF.R.W.U32 R30, R61, 0x10, R30 ;  /* 0x000000103d1e7819 */ /* 0x000fe40000001e1e */
[----:B------:R-:W-:Y:S02]  /*a450*/  IADD3 R55, P0, PT, R14, R55, RZ ;  /* 0x000000370e377210 */ /* 0x000fe40007f1e0ff */
[----:B------:R-:W-:Y:S02]  /*a460*/  LOP3.LUT R50, R15, R50, R53, 0x96, !PT ;  /* 0x000000320f327212 */ /* 0x000fe400078e9635 */
[----:B------:R-:W-:Y:S01]  /*a470*/  IADD3 R53, P1, P2, R22, R44, R37 ;  /* 0x0000002c16357210 */ /* 0x000fe20007a3e025 */
[----:B------:R-:W-:-:S03]  /*a480*/  IMAD.X R36, R30, 0x1, R57, P0 ;  /* 0x000000011e247824 */ /* 0x000fc600000e0639 */
[----:B------:R-:W-:Y:S02]  /*a490*/  IADD3.X R23, PT, PT, R23, R45, R4, P1, P2 ;  /* 0x0000002d17177210 */ /* 0x000fe40000fe4404 */
[----:B------:R-:W-:Y:S02]  /*a4a0*/  IADD3 R57, P0, P1, R26, R41, R8 ;  /* 0x000000291a397210 */ /* 0x000fe4000791e008 */
[----:B------:R-:W-:Y:S02]  /*a4b0*/  LOP3.LUT R38, R55, R12, RZ, 0x3c, !PT ;  /* 0x0000000c37267212 */ /* 0x000fe400078e3cff */
[----:B------:R-:W-:Y:S02]  /*a4c0*/  LOP3.LUT R59, R36, R59, RZ, 0x3c, !PT ;  /* 0x0000003b243b7212 */ /* 0x000fe400078e3cff */
[----:B------:R-:W-:Y:S02]  /*a4d0*/  IADD3.X R27, PT, PT, R27, R2, R39, P0, P1 ;  /* 0x000000021b1b7210 */ /* 0x000fe400007e2427 */
[----:B------:R-:W-:-:S02]  /*a4e0*/  LOP3.LUT R12, R53, R45, R28, 0x96, !PT ;  /* 0x0000002d350c7212 */ /* 0x000fc400078e961c */
[----:B------:R-:W-:Y:S02]  /*a4f0*/  LOP3.LUT R5, R23, R44, R5, 0x96, !PT ;  /* 0x0000002c17057212 */ /* 0x000fe400078e9605 */
[----:B------:R-:W-:Y:S02]  /*a500*/  SHF.R.W.U32 R26, R59, 0x1f, R38 ;  /* 0x0000001f3b1a7819 */ /* 0x000fe40000001e26 */
[----:B------:R-:W-:Y:S02]  /*a510*/  LOP3.LUT R45, R27, R41, R0, 0x96, !PT ;  /* 0x000000291b2d7212 */ /* 0x000fe400078e9600 */
[----:B------:R-:W-:Y:S02]  /*a520*/  LOP3.LUT R52, R49, R52, R29, 0x96, !PT ;  /* 0x0000003431347212 */ /* 0x000fe400078e961d */
[----:B------:R-:W-:Y:S02]  /*a530*/  SHF.R.W.U32 R0, R12, 0x10, R5 ;  /* 0x000000100c007819 */ /* 0x000fe40000001e05 */
[----:B------:R-:W-:-:S02]  /*a540*/  LOP3.LUT R2, R57, R2, R47, 0x96, !PT ;  /* 0x0000000239027212 */ /* 0x000fc400078e962f */
[----:B------:R-:W-:Y:S02]  /*a550*/  SHF.R.W.U32 R5, R5, 0x10, R12 ;  /* 0x0000001005057819 */ /* 0x000fe40000001e0c */
[----:B------:R-:W-:Y:S02]  /*a560*/  SHF.R.W.U32 R28, R38, 0x1f, R59 ;  /* 0x0000001f261c7819 */ /* 0x000fe40000001e3b */
[----:B------:R-:W-:Y:S02]  /*a570*/  IADD3 R12, P1, P2, R16, R49, R26 ;  /* 0x00000031100c7210 */ /* 0x000fe40007a3e01a */
[----:B------:R-:W-:Y:S02]  /*a580*/  SHF.R.W.U32 R29, R52, 0x10, R50 ;  /* 0x00000010341d7819 */ /* 0x000fe40000001e32 */
[----:B------:R-:W-:Y:S02]  /*a590*/  SHF.R.W.U32 R41, R2, 0x10, R45 ;  /* 0x0000001002297819 */ /* 0x000fe40000001e2d */
[----:B------:R-:W-:-:S02]  /*a5a0*/  SHF.R.W.U32 R45, R45, 0x10, R2 ;  /* 0x000000102d2d7819 */ /* 0x000fc40000001e02 */
[----:B------:R-:W-:Y:S02]  /*a5b0*/  IADD3.X R16, PT, PT, R17, R15, R28, P1, P2 ;  /* 0x0000000f11107210 */ /* 0x000fe40000fe441c */
[----:B------:R-:W-:Y:S02]  /*a5c0*/  SHF.R.W.U32 R22, R50, 0x10, R52 ;  /* 0x0000001032167819 */ /* 0x000fe40000001e34 */
[----:B------:R-:W-:Y:S02]  /*a5d0*/  IADD3 R48, P0, PT, R29, R48, RZ ;  /* 0x000000301d307210 */ /* 0x000fe40007f1e0ff */
[----:B------:R-:W-:Y:S02]  /*a5e0*/  IADD3 R38, P1, PT, R0, R35, RZ ;  /* 0x0000002300267210 */ /* 0x000fe40007f3e0ff */
[----:B------:R-:W-:Y:S01]  /*a5f0*/  LOP3.LUT R15, R16, R45, RZ, 0x3c, !PT ;  /* 0x0000002d100f7212 */ /* 0x000fe200078e3cff */
[----:B------:R-:W-:Y:S01]  /*a600*/  IMAD.X R2, R22, 0x1, R3, P0 ;  /* 0x0000000116027824 */ /* 0x000fe200000e0603 */
[----:B------:R-:W-:Y:S01]  /*a610*/  LOP3.LUT R3, R12, R41, RZ, 0x3c, !PT ;  /* 0x000000290c037212 */ /* 0x000fe200078e3cff */
[----:B------:R-:W-:Y:S01]  /*a620*/  IMAD.X R56, R5, 0x1, R56, P1 ;  /* 0x0000000105387824 */ /* 0x000fe200008e0638 */
[----:B------:R-:W-:-:S02]  /*a630*/  IADD3 R15, P0, PT, R15, R38, RZ ;  /* 0x000000260f0f7210 */ /* 0x000fc40007f1e0ff */
[----:B------:R-:W-:-:S03]  /*a640*/  LOP3.LUT R37, R38, R37, RZ, 0x3c, !PT ;  /* 0x0000002526257212 */ /* 0x000fc600078e3cff */
[----:B------:R-:W-:Y:S01]  /*a650*/  IMAD.X R3, R3, 0x1, R56, P0 ;  /* 0x0000000103037824 */ /* 0x000fe200000e0638 */
[----:B------:R-:W-:Y:S02]  /*a660*/  LOP3.LUT R38, R56, R4, RZ, 0x3c, !PT ;  /* 0x0000000438267212 */ /* 0x000fe400078e3cff */
[----:B------:R-:W-:Y:S02]  /*a670*/  IADD3 R35, P0, PT, R41, R40, RZ ;  /* 0x0000002829237210 */ /* 0x000fe40007f1e0ff */
[----:B------:R-:W-:Y:S02]  /*a680*/  LOP3.LUT R26, R15, R26, RZ, 0x3c, !PT ;  /* 0x0000001a0f1a7212 */ /* 0x000fe400078e3cff */
[----:B------:R-:W-:Y:S01]  /*a690*/  LOP3.LUT R47, R3, R28, RZ, 0x3c, !PT ;  /* 0x0000001c032f7212 */ /* 0x000fe200078e3cff */
[----:B------:R-:W-:Y:S01]  /*a6a0*/  IMAD.X R34, R45, 0x1, R34, P0 ;  /* 0x000000012d227824 */ /* 0x000fe200000e0622 */
[----:B------:R-:W-:Y:S02]  /*a6b0*/  SHF.R.W.U32 R17, R38, 0x1f, R37 ;  /* 0x0000001f26117819 */ /* 0x000fe40000001e25 */
[----:B------:R-:W-:-:S02]  /*a6c0*/  SHF.R.W.U32 R28, R37, 0x1f, R38 ;  /* 0x0000001f251c7819 */ /* 0x000fc40000001e26 */
[----:B------:R-:W-:Y:S02]  /*a6d0*/  SHF.R.W.U32 R37, R26, 0x18, R47 ;  /* 0x000000181a257819 */ /* 0x000fe40000001e2f */
[----:B--2---:R-:W-:Y:S02]  /*a6e0*/  IADD3 R6, P2, P3, R6, R31, R17 ;  /* 0x0000001f06067210 */ /* 0x004fe40007b5e011 */
[----:B------:R-:W-:Y:S02]  /*a6f0*/  LOP3.LUT R38, R35, R8, RZ, 0x3c, !PT ;  /* 0x0000000823267212 */ /* 0x000fe400078e3cff */
[----:B------:R-:W-:Y:S02]  /*a700*/  LOP3.LUT R49, R34, R39, RZ, 0x3c, !PT ;  /* 0x0000002722317212 */ /* 0x000fe400078e3cff */
[----:B------:R-:W-:Y:S02]  /*a710*/  SHF.R.W.U32 R39, R47, 0x18, R26 ;  /* 0x000000182f277819 */ /* 0x000fe40000001e1a */
[----:B------:R-:W-:-:S02]  /*a720*/  IADD3 R8, P0, P1, R24, R12, R37 ;  /* 0x0000000c18087210 */ /* 0x000fc4000791e025 */
[----:B------:R-:W-:Y:S02]  /*a730*/  IADD3.X R7, PT, PT, R7, R9, R28, P2, P3 ;  /* 0x0000000907077210 */ /* 0x000fe400017e641c */
[----:B------:R-:W-:Y:S02]  /*a740*/  SHF.R.W.U32 R31, R49, 0x1f, R38 ;  /* 0x0000001f311f7819 */ /* 0x000fe40000001e26 */
[----:B------:R-:W-:Y:S02]  /*a750*/  LOP3.LUT R13, R48, R13, RZ, 0x3c, !PT ;  /* 0x0000000d300d7212 */ /* 0x000fe400078e3cff */
[----:B------:R-:W-:Y:S02]  /*a760*/  LOP3.LUT R44, R2, R51, RZ, 0x3c, !PT ;  /* 0x00000033022c7212 */ /* 0x000fe400078e3cff */
[----:B------:R-:W-:Y:S02]  /*a770*/  SHF.R.W.U32 R26, R38, 0x1f, R49 ;  /* 0x0000001f261a7819 */ /* 0x000fe40000001e31 */
[----:B------:R-:W-:-:S02]  /*a780*/  IADD3.X R24, PT, PT, R25, R16, R39, P0, P1 ;  /* 0x0000001019187210 */ /* 0x000fc400007e2427 */
[----:B------:R-:W-:Y:S02]  /*a790*/  LOP3.LUT R38, R7, R22, RZ, 0x3c, !PT ;  /* 0x0000001607267212 */ /* 0x000fe400078e3cff */
[----:B------:R-:W-:Y:S02]  /*a7a0*/  IADD3 R53, P1, P2, R20, R53, R31 ;  /* 0x0000003514357210 */ /* 0x000fe40007a3e01f */
[----:B------:R-:W-:Y:S02]  /*a7b0*/  SHF.R.W.U32 R4, R44, 0x1f, R13 ;  /* 0x0000001f2c047819 */ /* 0x000fe40000001e0d */
[----:B------:R-:W-:Y:S02]  /*a7c0*/  LOP3.LUT R41, R24, R12, R41, 0x96, !PT ;  /* 0x0000000c18297212 */ /* 0x000fe400078e9629 */
[----:B------:R-:W-:Y:S02]  /*a7d0*/  IADD3 R12, P0, PT, R38, R35, RZ ;  /* 0x00000023260c7210 */ /* 0x000fe40007f1e0ff */
[----:B------:R-:W-:-:S02]  /*a7e0*/  LOP3.LUT R9, R6, R29, RZ, 0x3c, !PT ;  /* 0x0000001d06097212 */ /* 0x000fc400078e3cff */
[----:B------:R-:W-:Y:S02]  /*a7f0*/  IADD3.X R21, PT, PT, R21, R23, R26, P1, P2 ;  /* 0x0000001715157210 */ /* 0x000fe40000fe441a */
[----:B------:R-:W-:Y:S02]  /*a800*/  SHF.R.W.U32 R13, R13, 0x1f, R44 ;  /* 0x0000001f0d0d7819 */ /* 0x000fe40000001e2c */
[----:B------:R-:W-:Y:S01]  /*a810*/  IADD3 R57, P1, P2, R32, R57, R4 ;  /* 0x0000003920397210 */ /* 0x000fe20007a3e004 */
[----:B------:R-:W-:Y:S01]  /*a820*/  IMAD.X R9, R9, 0x1, R34, P0 ;  /* 0x0000000109097824 */ /* 0x000fe200000e0622 */
[----:B------:R-:W-:Y:S02]  /*a830*/  LOP3.LUT R23, R21, R30, RZ, 0x3c, !PT ;  /* 0x0000001e15177212 */ /* 0x000fe400078e3cff */
[----:B------:R-:W-:Y:S02]  /*a840*/  IADD3.X R32, PT, PT, R33, R27, R13, P1, P2 ;  /* 0x0000001b21207210 */ /* 0x000fe40000fe440d */
[----:B------:R-:W-:-:S02]  /*a850*/  LOP3.LUT R25, R12, R17, RZ, 0x3c, !PT ;  /* 0x000000110c197212 */ /* 0x000fc400078e3cff */
[----:B------:R-:W-:Y:S02]  /*a860*/  LOP3.LUT R34, R9, R28, RZ, 0x3c, !PT ;  /* 0x0000001c09227212 */ /* 0x000fe400078e3cff */
[----:B------:R-:W-:Y:S02]  /*a870*/  IADD3 R48, P0, PT, R23, R48, RZ ;  /* 0x0000003017307210 */ /* 0x000fe40007f1e0ff */
[----:B------:R-:W-:Y:S02]  /*a880*/  LOP3.LUT R17, R53, R14, RZ, 0x3c, !PT ;  /* 0x0000000e35117212 */ /* 0x000fe400078e3cff */
[----:B------:R-:W-:Y:S02]  /*a890*/  LOP3.LUT R28, R32, R5, RZ, 0x3c, !PT ;  /* 0x00000005201c7212 */ /* 0x000fe400078e3cff */
[----:B------:R-:W-:Y:S01]  /*a8a0*/  LOP3.LUT R16, R8, R16, R45, 0x96, !PT ;  /* 0x0000001008107212 */ /* 0x000fe200078e962d */
[----:B------:R-:W-:Y:S01]  /*a8b0*/  IMAD.X R17, R17, 0x1, R2, P0 ;  /* 0x0000000111117824 */ /* 0x000fe200000e0602 */
[----:B------:R-:W-:-:S02]  /*a8c0*/  SHF.R.W.U32 R23, R25, 0x18, R34 ;  /* 0x0000001819177819 */ /* 0x000fc40000001e22 */
[----:B------:R-:W-:Y:S02]  /*a8d0*/  IADD3 R55, P3, PT, R28, R55, RZ ;  /* 0x000000371c377210 */ /* 0x000fe40007f7e0ff */
[----:B------:R-:W-:Y:S02]  /*a8e0*/  LOP3.LUT R27, R57, R0, RZ, 0x3c, !PT ;  /* 0x00000000391b7212 */ /* 0x000fe400078e3cff */
[----:B------:R-:W-:Y:S02]  /*a8f0*/  SHF.R.W.U32 R20, R16, 0x10, R41 ;  /* 0x0000001010147819 */ /* 0x000fe40000001e29 */
[----:B------:R-:W-:Y:S01]  /*a900*/  SHF.R.W.U32 R25, R34, 0x18, R25 ;  /* 0x0000001822197819 */ /* 0x000fe20000001e19 */
[----:B------:R-:W-:Y:S01]  /*a910*/  IMAD.X R36, R27, 0x1, R36, P3 ;  /* 0x000000011b247824 */ /* 0x000fe200018e0624 */
[----:B---3--:R-:W-:Y:S02]  /*a920*/  IADD3 R2, P1, P2, R10, R6, R23 ;  /* 0x000000060a027210 */ /* 0x008fe40007a3e017 */
[----:B------:R-:W-:-:S02]  /*a930*/  LOP3.LUT R31, R48, R31, RZ, 0x3c, !PT ;  /* 0x0000001f301f7212 */ /* 0x000fc400078e3cff */
[----:B------:R-:W-:Y:S02]  /*a940*/  LOP3.LUT R26, R17, R26, RZ, 0x3c, !PT ;  /* 0x0000001a111a7212 */ /* 0x000fe400078e3cff */
[----:B------:R-:W-:Y:S02]  /*a950*/  IADD3 R15, P0, PT, R20, R15, RZ ;  /* 0x0000000f140f7210 */ /* 0x000fe40007f1e0ff */
[----:B------:R-:W-:Y:S02]  /*a960*/  IADD3.X R10, PT, PT, R11, R7, R25, P1, P2 ;  /* 0x000000070b0a7210 */ /* 0x000fe40000fe4419 */
[----:B------:R-:W-:Y:S02]  /*a970*/  SHF.R.W.U32 R11, R31, 0x18, R26 ;  /* 0x000000181f0b7819 */ /* 0x000fe40000001e1a */
[----:B------:R-:W-:Y:S02]  /*a980*/  SHF.R.W.U32 R20, R26, 0x18, R31 ;  /* 0x000000181a147819 */ /* 0x000fe40000001e1f */
[----:B------:R-:W-:-:S02]  /*a990*/  LOP3.LUT R23, R55, R4, RZ, 0x3c, !PT ;  /* 0x0000000437177212 */ /* 0x000fc400078e3cff */
[----:B------:R-:W-:Y:S02]  /*a9a0*/  LOP3.LUT R26, R36, R13, RZ, 0x3c, !PT ;  /* 0x0000000d241a7212 */ /* 0x000fe400078e3cff */
[----:B------:R-:W-:Y:S02]  /*a9b0*/  IADD3 R28, P1, P2, R42, R53, R11 ;  /* 0x000000352a1c7210 */ /* 0x000fe40007a3e00b */
[----:B------:R-:W-:Y:S02]  /*a9c0*/  SHF.R.W.U32 R4, R23, 0x18, R26 ;  /* 0x0000001817047819 */ /* 0x000fe40000001e1a */
[----:B------:R-:W-:Y:S02]  /*a9d0*/  LOP3.LUT R22, R2, R7, R22, 0x96, !PT ;  /* 0x0000000702167212 */ /* 0x000fe400078e9616 */
[----:B------:R-:W-:Y:S02]  /*a9e0*/  LOP3.LUT R29, R10, R6, R29, 0x96, !PT ;  /* 0x000000060a1d7212 */ /* 0x000fe400078e961d */
[----:B------:R-:W-:-:S02]  /*a9f0*/  IADD3.X R20, PT, PT, R43, R21, R20, P1, P2 ;  /* 0x000000152b147210 */ /* 0x000fc40000fe4414 */
[----:B------:R-:W-:Y:S02]  /*aa00*/  SHF.R.W.U32 R11, R26, 0x18, R23 ;  /* 0x000000181a0b7819 */ /* 0x000fe40000001e17 */
[----:B------:R-:W-:Y:S02]  /*aa10*/  IADD3 R13, P1, P2, R18, R57, R4 ;  /* 0x00000039120d7210 */ /* 0x000fe40007a3e004 */
[----:B------:R-:W-:Y:S02]  /*aa20*/  SHF.R.W.U32 R7, R22, 0x10, R29 ;  /* 0x0000001016077819 */ /* 0x000fe40000001e1d */
[----:B------:R-:W-:Y:S02]  /*aa30*/  IADD3.X R11, PT, PT, R19, R32, R11, P1, P2 ;  /* 0x00000020130b7210 */ /* 0x000fe40000fe440b */
[----:B------:R-:W-:Y:S02]  /*aa40*/  IADD3 R18, P1, PT, R7, R12, RZ ;  /* 0x0000000c07127210 */ /* 0x000fe40007f3e0ff */
[----:B------:R-:W-:-:S02]  /*aa50*/  LOP3.LUT R21, R28, R21, R30, 0x96, !PT ;  /* 0x000000151c157212 */ /* 0x000fc400078e961e */
[----:B------:R-:W-:Y:S02]  /*aa60*/  LOP3.LUT R14, R20, R53, R14, 0x96, !PT ;  /* 0x00000035140e7212 */ /* 0x000fe400078e960e */
[----:B------:R-:W-:Y:S02]  /*aa70*/  LOP3.LUT R5, R13, R32, R5, 0x96, !PT ;  /* 0x000000200d057212 */ /* 0x000fe400078e9605 */
[----:B------:R-:W-:Y:S02]  /*aa80*/  LOP3.LUT R12, R11, R57, R0, 0x96, !PT ;  /* 0x000000390b0c7212 */ /* 0x000fe400078e9600 */
[----:B------:R-:W-:Y:S02]  /*aa90*/  SHF.R.W.U32 R16, R41, 0x10, R16 ;  /* 0x0000001029107819 */ /* 0x000fe40000001e10 */
[----:B------:R-:W-:Y:S02]  /*aaa0*/  SHF.R.W.U32 R7, R21, 0x10, R14 ;  /* 0x0000001015077819 */ /* 0x000fe40000001e0e */
[----:B------:R-:W-:Y:S01]  /*aab0*/  SHF.R.W.U32 R6, R5, 0x10, R12 ;  /* 0x0000001005067819 */ /* 0x000fe20000001e0c */
[----:B------:R-:W-:Y:S01]  /*aac0*/  IMAD.X R19, R16, 0x1, R3, P0 ;  /* 0x0000000110137824 */ /* 0x000fe200000e0603 */
[----:B------:R-:W-:-:S02]  /*aad0*/  SHF.R.W.U32 R0, R14, 0x10, R21 ;  /* 0x000000100e007819 */ /* 0x000fc40000001e15 */
[----:B------:R-:W-:Y:S02]  /*aae0*/  IADD3 R7, P2, PT, R7, R48, RZ ;  /* 0x0000003007077210 */ /* 0x000fe40007f5e0ff */
[----:B------:R-:W-:Y:S02]  /*aaf0*/  SHF.R.W.U32 R3, R12, 0x10, R5 ;  /* 0x000000100c037819 */ /* 0x000fe40000001e05 */
[----:B------:R-:W-:Y:S01]  /*ab00*/  IADD3 R27, P0, PT, R6, R55, RZ ;  /* 0x00000037061b7210 */ /* 0x000fe20007f1e0ff */
[----:B------:R-:W-:Y:S01]  /*ab10*/  IMAD.X R17, R0, 0x1, R17, P2 ;  /* 0x0000000100117824 */ /* 0x000fe200010e0611 */
[----:B------:R-:W-:-:S03]  /*ab20*/  SHF.R.W.U32 R4, R29, 0x10, R22 ;  /* 0x000000101d047819 */ /* 0x000fc60000001e16 */
[----:B------:R-:W-:Y:S01]  /*ab30*/  IMAD.X R3, R3, 0x1, R36, P0 ;  /* 0x0000000103037824 */ /* 0x000fe200000e0624 */
[----:B------:R-:W-:Y:S01]  /*ab40*/  LOP3.LUT R23, R8, 0xf2bdc928, R7, 0x96, !PT ;  /* 0xf2bdc92808177812 */ /* 0x000fe200078e9607 */
[----:B------:R-:W-:Y:S01]  /*ab50*/  IMAD.X R4, R4, 0x1, R9, P1 ;  /* 0x0000000104047824 */ /* 0x000fe200008e0609 */
[----:B------:R-:W-:Y:S02]  /*ab60*/  LOP3.LUT R24, R24, 0x6a09e667, R17, 0x96, !PT ;  /* 0x6a09e66718187812 */ /* 0x000fe400078e9611 */
[----:B------:R-:W-:Y:S02]  /*ab70*/  LOP3.LUT R27, R2, 0x84caa73b, R27, 0x96, !PT ;  /* 0x84caa73b021b7812 */ /* 0x000fe400078e961b */
[----:B------:R-:W-:Y:S02]  /*ab80*/  LOP3.LUT R14, R10, 0xbb67ae85, R3, 0x96, !PT ;  /* 0xbb67ae850a0e7812 */ /* 0x000fe400078e9603 */
[----:B------:R-:W-:Y:S01]  /*ab90*/  LOP3.LUT R12, R13, 0x5f1d36f1, R18, 0x96, !PT ;  /* 0x5f1d36f10d0c7812 */ /* 0x000fe200078e9612 */
[----:B------:R-:W-:Y:S01]  /*aba0*/  IMAD.MOV.U32 R5, RZ, RZ, R24 ;  /* 0x000000ffff057224 */ /* 0x000fe200078e0018 */
[----:B------:R-:W-:Y:S01]  /*abb0*/  LOP3.LUT R11, R11, 0xa54ff53a, R4, 0x96, !PT ;  /* 0xa54ff53a0b0b7812 */ /* 0x000fe200078e9604 */
[----:B------:R-:W-:Y:S01]  /*abc0*/  IMAD.MOV.U32 R4, RZ, RZ, R23 ;  /* 0x000000ffff047224 */ /* 0x000fe200078e0017 */
[----:B------:R-:W-:Y:S01]  /*abd0*/  LOP3.LUT R8, R28, 0xfe94f82b, R15, 0x96, !PT ;  /* 0xfe94f82b1c087812 */ /* 0x000fe200078e960f */
[----:B------:R-:W-:Y:S01]  /*abe0*/  IMAD.MOV.U32 R6, RZ, RZ, R27 ;  /* 0x000000ffff067224 */ /* 0x000fe200078e001b */
[----:B------:R-:W-:Y:S01]  /*abf0*/  LOP3.LUT R9, R20, 0x3c6ef372, R19, 0x96, !PT ;  /* 0x3c6ef37214097812 */ /* 0x000fe200078e9613 */
[----:B------:R-:W-:-:S02]  /*ac00*/  IMAD.MOV.U32 R7, RZ, RZ, R14 ;  /* 0x000000ffff077224 */ /* 0x000fc400078e000e */
[----:B------:R-:W-:-:S03]  /*ac10*/  IMAD.MOV.U32 R10, RZ, RZ, R12 ;  /* 0x000000ffff0a7224 */ /* 0x000fc600078e000c */
[----:B------:R1:W-:Y:S04]  /*ac20*/  STL.128 [R1+0x80], R4 ;  /* 0x0000800401007387 */ /* 0x0003e80000100c00 */
[----:B------:R1:W-:Y:S01]  /*ac30*/  STL.128 [R1+0x90], R8 ;  /* 0x0000900801007387 */ /* 0x0003e20000100c00 */
[----:B0-----:R-:W-:-:S07]  /*ac40*/  IMAD.MOV.U32 R0, RZ, RZ, RZ ;  /* 0x000000ffff007224 */ /* 0x001fce00078e00ff */
.L_x_0:
[----:B------:R-:W-:Y:S01]  /*ac50*/  IADD3 R2, P0, PT, R0, UR6, RZ ;  /* 0x0000000600027c10 */ /* 0x000fe2000ff1e0ff */
[----:B-1----:R-:W-:-:S04]  /*ac60*/  IMAD.IADD R4, R1, 0x1, R0 ;  /* 0x0000000101047824 */ /* 0x002fc800078e0200 */
[----:B------:R-:W-:Y:S01]  /*ac70*/  IMAD.X R3, RZ, RZ, UR7, P0 ;  /* 0x00000007ff037e24 */ /* 0x000fe200080e06ff */
[----:B------:R-:W2:Y:S04]  /*ac80*/  LDL.U8 R5, [R4+0x80] ;  /* 0x0000800004057983 */ /* 0x000ea80000100000 */
[----:B------:R-:W2:Y:S01]  /*ac90*/  LDG.E.U8.CONSTANT R2, desc[UR12][R2.64] ;  /* 0x0000000c02027981 */ /* 0x000ea2000c1e9100 */
[----:B------:R-:W-:Y:S01]  /*aca0*/  VIADD R0, R0, 0x1 ;  /* 0x0000000100007836 */ /* 0x000fe20000000000 */
[----:B--2---:R-:W-:-:S13]  /*acb0*/  ISETP.NE.AND P0, PT, R2, R5, PT ;  /* 0x000000050200720c */ /* 0x004fda0003f05270 */
[----:B------:R-:W-:Y:S05]  /*acc0*/  @!P0 BRA `(.L_x_0) ;  /* 0xfffffffc00e08947 */ /* 0x000fea000383ffff */
[----:B------:R-:W-:-:S13]  /*acd0*/  ISETP.GE.U32.AND P0, PT, R5, R2, PT ;  /* 0x000000020500720c */ /* 0x000fda0003f06070 */
[----:B------:R-:W-:Y:S05]  /*ace0*/  @P0 EXIT ;  /* 0x000000000000094d */ /* 0x000fea0003800000 */
[----:B------:R-:W0:Y:S02]  /*acf0*/  LDC.64 R6, c[0x0][0x380] ;  /* 0x0000e000ff067b82 */ /* 0x000e240000000a00 */
[----:B0-----:R-:W2:Y:S01]  /*ad00*/  LDG.E.U8 R7, desc[UR12][R6.64+0x20] ;  /* 0x0000200c06077981 */ /* 0x001ea2000c1e1100 */
[----:B------:R-:W-:-:S05]  /*ad10*/  IMAD.U32 R2, RZ, RZ, UR4 ;  /* 0x00000004ff027e24 */ /* 0x000fca000f8e00ff */
[----:B------:R-:W0:Y:S01]  /*ad20*/  LDC.64 R4, c[0x0][0x398] ;  /* 0x0000e600ff047b82 */ /* 0x000e220000000a00 */
[----:B------:R-:W-:Y:S01]  /*ad30*/  IMAD.U32 R3, RZ, RZ, UR5 ;  /* 0x00000005ff037e24 */ /* 0x000fe2000f8e00ff */
[----:B------:R-:W-:Y:S02]  /*ad40*/  USHF.R.U64 UR6, UR4, 0x10, UR5 ;  /* 0x0000001004067899 */ /* 0x000fe40008001205 */
[----:B------:R-:W-:Y:S01]  /*ad50*/  IMAD.U32 R15, RZ, RZ, UR4 ;  /* 0x00000004ff0f7e24 */ /* 0x000fe2000f8e00ff */
[----:B------:R-:W-:Y:S01]  /*ad60*/  USHF.R.U64 UR8, UR4, 0x18, UR5 ;  /* 0x0000001804087899 */ /* 0x000fe20008001205 */
[----:B------:R-:W-:Y:S01]  /*ad70*/  IMAD.MOV.U32 R13, RZ, RZ, R3 ;  /* 0x000000ffff0d7224 */ /* 0x000fe200078e0003 */
[----:B------:R-:W-:Y:S02]  /*ad80*/  USHF.R.U32.HI UR7, URZ, 0x8, UR5 ;  /* 0x00000008ff077899 */ /* 0x000fe40008011605 */
[----:B------:R-:W-:Y:S01]  /*ad90*/  IMAD.U32 R0, RZ, RZ, UR5 ;  /* 0x00000005ff007e24 */ /* 0x000fe2000f8e00ff */
[----:B------:R-:W1:Y:S01]  /*ada0*/  LDC.64 R2, c[0x0][0x388] ;  /* 0x0000e200ff027b82 */ /* 0x000e620000000a00 */
[----:B------:R-:W-:Y:S01]  /*adb0*/  IMAD.U32 R17, RZ, RZ, UR6 ;  /* 0x00000006ff117e24 */ /* 0x000fe2000f8e00ff */
[----:B------:R-:W-:Y:S01]  /*adc0*/  USHF.R.U32.HI UR6, URZ, 0x10, UR5 ;  /* 0x00000010ff067899 */ /* 0x000fe20008011605 */
[----:B------:R-:W-:Y:S01]  /*add0*/  IMAD.U32 R25, RZ, RZ, UR8 ;  /* 0x00000008ff197e24 */ /* 0x000fe2000f8e00ff */
[----:B------:R-:W-:Y:S01]  /*ade0*/  USHF.R.U32.HI UR4, URZ, 0x18, UR5 ;  /* 0x00000018ff047899 */ /* 0x000fe20008011605 */
[----:B------:R-:W-:Y:S01]  /*adf0*/  SHF.R.U64 R15, R15, 0x8, R0 ;  /* 0x000000080f0f7819 */ /* 0x000fe20000001200 */
[----:B------:R-:W-:Y:S01]  /*ae00*/  IMAD.U32 R29, RZ, RZ, UR7 ;  /* 0x00000007ff1d7e24 */ /* 0x000fe2000f8e00ff */
[C-C-:B------:R-:W-:Y:S01]  /*ae10*/  SHF.R.U64 R21, R23.reuse, 0x8, R24.reuse ;  /* 0x0000000817157819 */ /* 0x140fe20000001218 */
[----:B------:R-:W-:Y:S01]  /*ae20*/  IMAD.U32 R31, RZ, RZ, UR6 ;  /* 0x00000006ff1f7e24 */ /* 0x000fe2000f8e00ff */
[--C-:B------:R-:W-:Y:S01]  /*ae30*/  SHF.R.U64 R19, R23, 0x10, R24.reuse ;  /* 0x0000001017137819 */ /* 0x100fe20000001218 */
[----:B------:R-:W-:Y:S01]  /*ae40*/  IMAD.U32 R33, RZ, RZ, UR4 ;  /* 0x00000004ff217e24 */ /* 0x000fe2000f8e00ff */
[----:B0-----:R0:W-:Y:S04]  /*ae50*/  STG.E.U8 desc[UR12][R4.64+0x1], R15 ;  /* 0x0000010f04007986 */ /* 0x0011e8000c10110c */
[----:B------:R3:W-:Y:S04]  /*ae60*/  STG.E.U8 desc[UR12][R4.64+0x4], R13 ;  /* 0x0000040d04007986 */ /* 0x0007e8000c10110c */
[----:B------:R4:W-:Y:S01]  /*ae70*/  STG.E.U8 desc[UR12][R4.64+0x2], R17 ;  /* 0x0000021104007986 */ /* 0x0009e2000c10110c */
[----:B0-----:R-:W-:-:S03]  /*ae80*/  SHF.R.U32.HI R15, RZ, 0x8, R24 ;  /* 0x00000008ff0f7819 */ /* 0x001fc60000011618 */
[----:B------:R0:W-:Y:S01]  /*ae90*/  STG.E.U8 desc[UR12][R4.64+0x3], R25 ;  /* 0x0000031904007986 */ /* 0x0001e2000c10110c */
[----:B---3--:R-:W-:-:S03]  /*aea0*/  SHF.R.U32.HI R13, RZ, 0x10, R24 ;  /* 0x00000010ff0d7819 */ /* 0x008fc60000011618 */
[----:B------:R-:W-:Y:S01]  /*aeb0*/  STG.E.U8 desc[UR12][R4.64+0x5], R29 ;  /* 0x0000051d04007986 */ /* 0x000fe2000c10110c */
[----:B----4-:R-:W-:-:S03]  /*aec0*/  SHF.R.U64 R17, R23, 0x18, R24 ;  /* 0x0000001817117819 */ /* 0x010fc60000001218 */
[----:B------:R-:W-:Y:S04]  /*aed0*/  STG.E.U8 desc[UR12][R4.64+0x6], R31 ;  /* 0x0000061f04007986 */ /* 0x000fe8000c10110c */
[----:B------:R-:W-:Y:S01]  /*aee0*/  STG.E.U8 desc[UR12][R4.64+0x7], R33 ;  /* 0x0000072104007986 */ /* 0x000fe2000c10110c */
[----:B0-----:R-:W-:-:S03]  /*aef0*/  SHF.R.U64 R25, R27, 0x8, R14 ;  /* 0x000000081b197819 */ /* 0x001fc6000000120e */
[----:B--2---:R0:W-:Y:S04]  /*af00*/  STG.E.U8 desc[UR12][R4.64], R7 ;  /* 0x0000000704007986 */ /* 0x0041e8000c10110c */
[----:B-1----:R1:W-:Y:S04]  /*af10*/  STG.E.U8 desc[UR12][R2.64+0x1], R21 ;  /* 0x0000011502007986 */ /* 0x0023e8000c10110c */
[----:B------:R2:W-:Y:S01]  /*af20*/  STG.E.U8 desc[UR12][R2.64], R23 ;  /* 0x0000001702007986 */ /* 0x0005e2000c10110c */
[----:B0-----:R-:W-:-:S03]  /*af30*/  SHF.R.U32.HI R7, RZ, 0x18, R24 ;  /* 0x00000018ff077819 */ /* 0x001fc60000011618 */
[----:B------:R0:W-:Y:S01]  /*af40*/  STG.E.U8 desc[UR12][R2.64+0x2], R19 ;  /* 0x0000021302007986 */ /* 0x0001e2000c10110c */
[----:B------:R-:W-:Y:S02]  /*af50*/  SHF.R.U64 R5, R8, 0x18, R9 ;  /* 0x0000001808057819 */ /* 0x000fe40000001209 */
[C-C-:B-1----:R-:W-:Y:S01]  /*af60*/  SHF.R.U64 R21, R27.reuse, 0x18, R14.reuse ;  /* 0x000000181b157819 */ /* 0x142fe2000000120e */
[----:B------:R1:W-:Y:S01]  /*af70*/  STG.E.U8 desc[UR12][R2.64+0x3], R17 ;  /* 0x0000031102007986 */ /* 0x0003e2000c10110c */
[----:B--2---:R-:W-:-:S03]  /*af80*/  SHF.R.U64 R23, R27, 0x10, R14 ;  /* 0x000000101b177819 */ /* 0x004fc6000000120e */
[----:B------:R2:W-:Y:S04]  /*af90*/  STG.E.U8 desc[UR12][R2.64+0x5], R15 ;  /* 0x0000050f02007986 */ /* 0x0005e8000c10110c */
[----:B------:R3:W-:Y:S01]  /*afa0*/  STG.E.U8 desc[UR12][R2.64+0x6], R13 ;  /* 0x0000060d02007986 */ /* 0x0007e2000c10110c */
[----:B0-----:R-:W-:-:S03]  /*afb0*/  SHF.R.U32.HI R19, RZ, 0x8, R14 ;  /* 0x00000008ff137819 */ /* 0x001fc6000001160e */
[----:B------:R0:W-:Y:S01]  /*afc0*/  STG.E.U8 desc[UR12][R2.64+0x7], R7 ;  /* 0x0000070702007986 */ /* 0x0001e2000c10110c */
[--C-:B-1----:R-:W-:Y:S02]  /*afd0*/  SHF.R.U32.HI R17, RZ, 0x10, R14.reuse ;  /* 0x00000010ff117819 */ /* 0x102fe4000001160e */
[----:B--2---:R-:W-:Y:S01]  /*afe0*/  SHF.R.U32.HI R15, RZ, 0x18, R14 ;  /* 0x00000018ff0f7819 */ /* 0x004fe2000001160e */
[----:B------:R1:W-:Y:S01]  /*aff0*/  STG.E.U8 desc[UR12][R2.64+0xa], R23 ;  /* 0x00000a1702007986 */ /* 0x0003e2000c10110c */
[----:B---3--:R-:W-:-:S03]  /*b000*/  SHF.R.U64 R13, R8, 0x8, R9 ;  /* 0x00000008080d7819 */ /* 0x008fc60000001209 */
[----:B------:R2:W-:Y:S01]  /*b010*/  STG.E.U8 desc[UR12][R2.64+0xb], R21 ;  /* 0x00000b1502007986 */ /* 0x0005e2000c10110c */
[----:B0-----:R-:W-:-:S03]  /*b020*/  SHF.R.U64 R7, R8, 0x10, R9 ;  /* 0x0000001008077819 */ /* 0x001fc60000001209 */
[----:B------:R0:W-:Y:S04]  /*b030*/  STG.E.U8 desc[UR12][R2.64+0xd], R19 ;  /* 0x00000d1302007986 */ /* 0x0001e8000c10110c */
[----:B------:R3:W-:Y:S01]  /*b040*/  STG.E.U8 desc[UR12][R2.64+0xe], R17 ;  /* 0x00000e1102007986 */ /* 0x0007e2000c10110c */
[----:B-1----:R-:W-:-:S03]  /*b050*/  SHF.R.U32.HI R23, RZ, 0x8, R9 ;  /* 0x00000008ff177819 */ /* 0x002fc60000011609 */
[----:B------:R1:W-:Y:S01]  /*b060*/  STG.E.U8 desc[UR12][R2.64+0xf], R15 ;  /* 0x00000f0f02007986 */ /* 0x0003e2000c10110c */
[----:B--2---:R-:W-:-:S03]  /*b070*/  SHF.R.U32.HI R21, RZ, 0x10, R9 ;  /* 0x00000010ff157819 */ /* 0x004fc60000011609 */
[----:B------:R2:W-:Y:S01]  /*b080*/  STG.E.U8 desc[UR12][R2.64+0x11], R13 ;  /* 0x0000110d02007986 */ /* 0x0005e2000c10110c */
[----:B0-----:R-:W-:-:S03]  /*b090*/  SHF.R.U32.HI R19, RZ, 0x18, R9 ;  /* 0x00000018ff137819 */ /* 0x001fc60000011609 */
[----:B------:R0:W-:Y:S01]  /*b0a0*/  STG.E.U8 desc[UR12][R2.64+0x12], R7 ;  /* 0x0000120702007986 */ /* 0x0001e2000c10110c */
[----:B---3--:R-:W-:-:S03]  /*b0b0*/  SHF.R.U64 R17, R12, 0x8, R11 ;  /* 0x000000080c117819 */ /* 0x008fc6000000120b */
[----:B------:R3:W-:Y:S01]  /*b0c0*/  STG.E.U8 desc[UR12][R2.64+0x13], R5 ;  /* 0x0000130502007986 */ /* 0x0007e2000c10110c */
[----:B-1----:R-:W-:-:S03]  /*b0d0*/  SHF.R.U64 R15, R12, 0x10, R11 ;  /* 0x000000100c0f7819 */ /* 0x002fc6000000120b */
[----:B------:R1:W-:Y:S01]  /*b0e0*/  STG.E.U8 desc[UR12][R2.64+0x14], R9 ;  /* 0x0000140902007986 */ /* 0x0003e2000c10110c */
[--C-:B--2---:R-:W-:Y:S02]  /*b0f0*/  SHF.R.U64 R13, R12, 0x18, R11.reuse ;  /* 0x000000180c0d7819 */ /* 0x104fe4000000120b */
[--C-:B0-----:R-:W-:Y:S01]  /*b100*/  SHF.R.U32.HI R7, RZ, 0x10, R11.reuse ;  /* 0x00000010ff077819 */ /* 0x101fe2000001160b */
[----:B------:R-:W-:Y:S01]  /*b110*/  STG.E.U8 desc[UR12][R2.64+0x4], R24 ;  /* 0x0000041802007986 */ /* 0x000fe2000c10110c */
[----:B---3--:R-:W-:-:S03]  /*b120*/  SHF.R.U32.HI R5, RZ, 0x18, R11 ;  /* 0x00000018ff057819 */ /* 0x008fc6000001160b */
[----:B------:R-:W-:Y:S01]  /*b130*/  STG.E.U8 desc[UR12][R2.64+0x8], R27 ;  /* 0x0000081b02007986 */ /* 0x000fe2000c10110c */
[----:B-1----:R-:W-:-:S03]  /*b140*/  SHF.R.U32.HI R9, RZ, 0x8, R11 ;  /* 0x00000008ff097819 */ /* 0x002fc6000001160b */
[----:B------:R-:W-:Y:S04]  /*b150*/  STG.E.U8 desc[UR12][R2.64+0x9], R25 ;  /* 0x0000091902007986 */ /* 0x000fe8000c10110c */
        /* <DEDUP_REMOVED lines=12> */
[----:B------:R-:W-:Y:S01]  /*b220*/  STG.E.U8 desc[UR12][R2.64+0x1f], R5 ;  /* 0x00001f0502007986 */ /* 0x000fe2000c10110c */
[----:B------:R-:W-:Y:S05]  /*b230*/  EXIT ;  /* 0x000000000000794d */ /* 0x000fea0003800000 */
.L_x_1:
[----:B------:R-:W-:-:S00]  /*b240*/  BRA `(.L_x_1) ;  /* 0xfffffffc00fc7947 */ /* 0x000fc0000383ffff */
[----:B------:R-:W-:-:S00]  /*b250*/  NOP ;  /* 0x0000000000007918 */ /* 0x000fc00000000000 */
        /* <DEDUP_REMOVED lines=10> */
.L_x_2:


//--------------------- .nv.shared.reserved.0     --------------------------
	.section	.nv.shared.reserved.0,"aw",@nobits
	.weak		__nv_reservedSMEM_offset_0_alias
	.size		__nv_reservedSMEM_offset_0_alias, 0, 64
	.other		__nv_reservedSMEM_offset_0_alias,@"STO_CUDA_RESERVED_SHARED STV_DEFAULT"
__nv_reservedSMEM_offset_0_alias:
	.zero		0
	.zero		64


//--------------------- .nv.constant0._Z10nonceGrindPhS_PKhS_ --------------------------
	.section	.nv.constant0._Z10nonceGrindPhS_PKhS_,"a",@progbits
	.sectionflags	@""
	.align	4
.nv.constant0._Z10nonceGrindPhS_PKhS_:
	.zero		928


//--------------------- SYMBOLS --------------------------

	.type		.nv.reservedSmem.offset0,@object
	.size		.nv.reservedSmem.offset0,0x4
